	.target	sm_103a

	.elftype	@"ET_EXEC"


//--------------------- .note.nv.tkinfo           --------------------------
	.section	.note.nv.tkinfo,"",@"SHT_NOTE"
	.sectionflags	@"SHF_NOTE_NV_TKINFO"
	.tkinfo
        /*0018*/ 	.word	0x00000002
        /*0030*/ 	.string	""
        /*0030*/ 	.string	"ptxas"
        /*0030*/ 	.string	"Cuda compilation tools, release 13.0, V13.0.88"
        /*0030*/ 	.string	"Build cuda_13.0.r13.0/compiler.36424714_0"
        /*0030*/ 	.string	"-arch sm_103a -m 64 "



//--------------------- .note.nv.cuinfo           --------------------------
	.section	.note.nv.cuinfo,"",@"SHT_NOTE"
	.sectionflags	@"SHF_NOTE_NV_CUINFO"
        /*0018*/ 	.short	0x0002
        /*001a*/ 	.short	0x0067
        /*001c*/ 	.short	0x0082
	.zero		2


//--------------------- .nv.info                  --------------------------
	.section	.nv.info,"",@"SHT_CUDA_INFO"
	.align	4


	//----- nvinfo : EIATTR_REGCOUNT
	.align		4
        /*0000*/ 	.byte	0x04, 0x2f
        /*0002*/ 	.short	(.L_12 - .L_11)
	.align		4
.L_11:
        /*0004*/ 	.word	index@(_ZN5flash25flash_bwd_dot_do_o_kernelILb1E23Flash_bwd_kernel_traitsILi96ELi64ELi128ELi8ELi2ELi4ELi4ELb0ELb0EN7cutlass10bfloat16_tE19Flash_kernel_traitsILi96ELi64ELi128ELi8ES3_EEEEvNS_16Flash_bwd_paramsE)
        /*0008*/ 	.word	0x00000028


	//----- nvinfo : EIATTR_FRAME_SIZE
	.align		4
.L_12:
        /*000c*/ 	.byte	0x04, 0x11
        /*000e*/ 	.short	(.L_14 - .L_13)
	.align		4
.L_13:
        /*0010*/ 	.word	index@(_ZN5flash25flash_bwd_dot_do_o_kernelILb1E23Flash_bwd_kernel_traitsILi96ELi64ELi128ELi8ELi2ELi4ELi4ELb0ELb0EN7cutlass10bfloat16_tE19Flash_kernel_traitsILi96ELi64ELi128ELi8ES3_EEEEvNS_16Flash_bwd_paramsE)
        /*0014*/ 	.word	0x00000000


	//----- nvinfo : EIATTR_REGCOUNT
	.align		4
.L_14:
        /*0018*/ 	.byte	0x04, 0x2f
        /*001a*/ 	.short	(.L_16 - .L_15)
	.align		4
.L_15:
        /*001c*/ 	.word	index@(_ZN5flash25flash_bwd_dot_do_o_kernelILb0E23Flash_bwd_kernel_traitsILi96ELi64ELi128ELi8ELi2ELi4ELi4ELb0ELb0EN7cutlass10bfloat16_tE19Flash_kernel_traitsILi96ELi64ELi128ELi8ES3_EEEEvNS_16Flash_bwd_paramsE)
        /*0020*/ 	.word	0x00000026


	//----- nvinfo : EIATTR_FRAME_SIZE
	.align		4
.L_16:
        /*0024*/ 	.byte	0x04, 0x11
        /*0026*/ 	.short	(.L_18 - .L_17)
	.align		4
.L_17:
        /*0028*/ 	.word	index@(_ZN5flash25flash_bwd_dot_do_o_kernelILb0E23Flash_bwd_kernel_traitsILi96ELi64ELi128ELi8ELi2ELi4ELi4ELb0ELb0EN7cutlass10bfloat16_tE19Flash_kernel_traitsILi96ELi64ELi128ELi8ES3_EEEEvNS_16Flash_bwd_paramsE)
        /*002c*/ 	.word	0x00000000


	//----- nvinfo : EIATTR_REGCOUNT
	.align		4
.L_18:
        /*0030*/ 	.byte	0x04, 0x2f
        /*0032*/ 	.short	(.L_20 - .L_19)
	.align		4
.L_19:
        /*0034*/ 	.word	index@(_ZN5flash44flash_bwd_dq_dk_dv_loop_seqk_parallel_kernelI23Flash_bwd_kernel_traitsILi96ELi64ELi128ELi8ELi2ELi4ELi4ELb0ELb0EN7cutlass10bfloat16_tE19Flash_kernel_traitsILi96ELi64ELi128ELi8ES3_EELb0ELb1ELb0ELb1ELb0ELb0ELb1EEEvNS_16Flash_bwd_paramsE)
        /*0038*/ 	.word	0x000000ff


	//----- nvinfo : EIATTR_FRAME_SIZE
	.align		4
.L_20:
        /*003c*/ 	.byte	0x04, 0x11
        /*003e*/ 	.short	(.L_22 - .L_21)
	.align		4
.L_21:
        /*0040*/ 	.word	index@(_ZN5flash44flash_bwd_dq_dk_dv_loop_seqk_parallel_kernelI23Flash_bwd_kernel_traitsILi96ELi64ELi128ELi8ELi2ELi4ELi4ELb0ELb0EN7cutlass10bfloat16_tE19Flash_kernel_traitsILi96ELi64ELi128ELi8ES3_EELb0ELb1ELb0ELb1ELb0ELb0ELb1EEEvNS_16Flash_bwd_paramsE)
        /*0044*/ 	.word	0x00000008


	//----- nvinfo : EIATTR_REGCOUNT
	.align		4
.L_22:
        /*0048*/ 	.byte	0x04, 0x2f
        /*004a*/ 	.short	(.L_24 - .L_23)
	.align		4
.L_23:
        /*004c*/ 	.word	index@(_ZN5flash44flash_bwd_dq_dk_dv_loop_seqk_parallel_kernelI23Flash_bwd_kernel_traitsILi96ELi64ELi128ELi8ELi2ELi4ELi4ELb0ELb0EN7cutlass10bfloat16_tE19Flash_kernel_traitsILi96ELi64ELi128ELi8ES3_EELb1ELb1ELb0ELb1ELb0ELb0ELb0EEEvNS_16Flash_bwd_paramsE)
        /*0050*/ 	.word	0x000000ff


	//----- nvinfo : EIATTR_FRAME_SIZE
	.align		4
.L_24:
        /*0054*/ 	.byte	0x04, 0x11
        /*0056*/ 	.short	(.L_26 - .L_25)
	.align		4
.L_25:
        /*0058*/ 	.word	index@(_ZN5flash44flash_bwd_dq_dk_dv_loop_seqk_parallel_kernelI23Flash_bwd_kernel_traitsILi96ELi64ELi128ELi8ELi2ELi4ELi4ELb0ELb0EN7cutlass10bfloat16_tE19Flash_kernel_traitsILi96ELi64ELi128ELi8ES3_EELb1ELb1ELb0ELb1ELb0ELb0ELb0EEEvNS_16Flash_bwd_paramsE)
        /*005c*/ 	.word	0x00000000


	//----- nvinfo : EIATTR_REGCOUNT
	.align		4
.L_26:
        /*0060*/ 	.byte	0x04, 0x2f
        /*0062*/ 	.short	(.L_28 - .L_27)
	.align		4
.L_27:
        /*0064*/ 	.word	index@(_ZN5flash44flash_bwd_dq_dk_dv_loop_seqk_parallel_kernelI23Flash_bwd_kernel_traitsILi96ELi64ELi128ELi8ELi2ELi4ELi4ELb0ELb0EN7cutlass10bfloat16_tE19Flash_kernel_traitsILi96ELi64ELi128ELi8ES3_EELb0ELb1ELb0ELb0ELb0ELb1ELb1EEEvNS_16Flash_bwd_paramsE)
        /*0068*/ 	.word	0x000000ff


	//----- nvinfo : EIATTR_FRAME_SIZE
	.align		4
.L_28:
        /*006c*/ 	.byte	0x04, 0x11
        /*006e*/ 	.short	(.L_30 - .L_29)
	.align		4
.L_29:
        /*0070*/ 	.word	index@(_ZN5flash44flash_bwd_dq_dk_dv_loop_seqk_parallel_kernelI23Flash_bwd_kernel_traitsILi96ELi64ELi128ELi8ELi2ELi4ELi4ELb0ELb0EN7cutlass10bfloat16_tE19Flash_kernel_traitsILi96ELi64ELi128ELi8ES3_EELb0ELb1ELb0ELb0ELb0ELb1ELb1EEEvNS_16Flash_bwd_paramsE)
        /*0074*/ 	.word	0x00000000


	//----- nvinfo : EIATTR_REGCOUNT
	.align		4
.L_30:
        /*0078*/ 	.byte	0x04, 0x2f
        /*007a*/ 	.short	(.L_32 - .L_31)
	.align		4
.L_31:
        /*007c*/ 	.word	index@(_ZN5flash44flash_bwd_dq_dk_dv_loop_seqk_parallel_kernelI23Flash_bwd_kernel_traitsILi96ELi64ELi128ELi8ELi2ELi4ELi4ELb0ELb0EN7cutlass10bfloat16_tE19Flash_kernel_traitsILi96ELi64ELi128ELi8ES3_EELb1ELb1ELb0ELb0ELb0ELb1ELb0EEEvNS_16Flash_bwd_paramsE)
        /*0080*/ 	.word	0x000000ff


	//----- nvinfo : EIATTR_FRAME_SIZE
	.align		4
.L_32:
        /*0084*/ 	.byte	0x04, 0x11
        /*0086*/ 	.short	(.L_34 - .L_33)
	.align		4
.L_33:
        /*0088*/ 	.word	index@(_ZN5flash44flash_bwd_dq_dk_dv_loop_seqk_parallel_kernelI23Flash_bwd_kernel_traitsILi96ELi64ELi128ELi8ELi2ELi4ELi4ELb0ELb0EN7cutlass10bfloat16_tE19Flash_kernel_traitsILi96ELi64ELi128ELi8ES3_EELb1ELb1ELb0ELb0ELb0ELb1ELb0EEEvNS_16Flash_bwd_paramsE)
        /*008c*/ 	.word	0x00000000


	//----- nvinfo : EIATTR_REGCOUNT
	.align		4
.L_34:
        /*0090*/ 	.byte	0x04, 0x2f
        /*0092*/ 	.short	(.L_36 - .L_35)
	.align		4
.L_35:
        /*0094*/ 	.word	index@(_ZN5flash44flash_bwd_dq_dk_dv_loop_seqk_parallel_kernelI23Flash_bwd_kernel_traitsILi96ELi64ELi128ELi8ELi2ELi4ELi4ELb0ELb0EN7cutlass10bfloat16_tE19Flash_kernel_traitsILi96ELi64ELi128ELi8ES3_EELb0ELb1ELb0ELb0ELb1ELb1ELb1EEEvNS_16Flash_bwd_paramsE)
        /*0098*/ 	.word	0x000000ff


	//----- nvinfo : EIATTR_FRAME_SIZE
	.align		4
.L_36:
        /*009c*/ 	.byte	0x04, 0x11
        /*009e*/ 	.short	(.L_38 - .L_37)
	.align		4
.L_37:
        /*00a0*/ 	.word	index@(_ZN5flash44flash_bwd_dq_dk_dv_loop_seqk_parallel_kernelI23Flash_bwd_kernel_traitsILi96ELi64ELi128ELi8ELi2ELi4ELi4ELb0ELb0EN7cutlass10bfloat16_tE19Flash_kernel_traitsILi96ELi64ELi128ELi8ES3_EELb0ELb1ELb0ELb0ELb1ELb1ELb1EEEvNS_16Flash_bwd_paramsE)
        /*00a4*/ 	.word	0x00000000


	//----- nvinfo : EIATTR_REGCOUNT
	.align		4
.L_38:
        /*00a8*/ 	.byte	0x04, 0x2f
        /*00aa*/ 	.short	(.L_40 - .L_39)
	.align		4
.L_39:
        /*00ac*/ 	.word	index@(_ZN5flash44flash_bwd_dq_dk_dv_loop_seqk_parallel_kernelI23Flash_bwd_kernel_traitsILi96ELi64ELi128ELi8ELi2ELi4ELi4ELb0ELb0EN7cutlass10bfloat16_tE19Flash_kernel_traitsILi96ELi64ELi128ELi8ES3_EELb1ELb1ELb0ELb0ELb1ELb1ELb0EEEvNS_16Flash_bwd_paramsE)
        /*00b0*/ 	.word	0x000000ff


	//----- nvinfo : EIATTR_FRAME_SIZE
	.align		4
.L_40:
        /*00b4*/ 	.byte	0x04, 0x11
        /*00b6*/ 	.short	(.L_42 - .L_41)
	.align		4
.L_41:
        /*00b8*/ 	.word	index@(_ZN5flash44flash_bwd_dq_dk_dv_loop_seqk_parallel_kernelI23Flash_bwd_kernel_traitsILi96ELi64ELi128ELi8ELi2ELi4ELi4ELb0ELb0EN7cutlass10bfloat16_tE19Flash_kernel_traitsILi96ELi64ELi128ELi8ES3_EELb1ELb1ELb0ELb0ELb1ELb1ELb0EEEvNS_16Flash_bwd_paramsE)
        /*00bc*/ 	.word	0x00000000


	//----- nvinfo : EIATTR_REGCOUNT
	.align		4
.L_42:
        /*00c0*/ 	.byte	0x04, 0x2f
        /*00c2*/ 	.short	(.L_44 - .L_43)
	.align		4
.L_43:
        /*00c4*/ 	.word	index@(_ZN5flash44flash_bwd_dq_dk_dv_loop_seqk_parallel_kernelI23Flash_bwd_kernel_traitsILi96ELi64ELi128ELi8ELi2ELi4ELi4ELb0ELb0EN7cutlass10bfloat16_tE19Flash_kernel_traitsILi96ELi64ELi128ELi8ES3_EELb0ELb1ELb0ELb0ELb0ELb0ELb1EEEvNS_16Flash_bwd_paramsE)
        /*00c8*/ 	.word	0x000000fe


	//----- nvinfo : EIATTR_FRAME_SIZE
	.align		4
.L_44:
        /*00cc*/ 	.byte	0x04, 0x11
        /*00ce*/ 	.short	(.L_46 - .L_45)
	.align		4
.L_45:
        /*00d0*/ 	.word	index@(_ZN5flash44flash_bwd_dq_dk_dv_loop_seqk_parallel_kernelI23Flash_bwd_kernel_traitsILi96ELi64ELi128ELi8ELi2ELi4ELi4ELb0ELb0EN7cutlass10bfloat16_tE19Flash_kernel_traitsILi96ELi64ELi128ELi8ES3_EELb0ELb1ELb0ELb0ELb0ELb0ELb1EEEvNS_16Flash_bwd_paramsE)
        /*00d4*/ 	.word	0x00000000


	//----- nvinfo : EIATTR_REGCOUNT
	.align		4
.L_46:
        /*00d8*/ 	.byte	0x04, 0x2f
        /*00da*/ 	.short	(.L_48 - .L_47)
	.align		4
.L_47:
        /*00dc*/ 	.word	index@(_ZN5flash44flash_bwd_dq_dk_dv_loop_seqk_parallel_kernelI23Flash_bwd_kernel_traitsILi96ELi64ELi128ELi8ELi2ELi4ELi4ELb0ELb0EN7cutlass10bfloat16_tE19Flash_kernel_traitsILi96ELi64ELi128ELi8ES3_EELb1ELb1ELb0ELb0ELb0ELb0ELb0EEEvNS_16Flash_bwd_paramsE)
        /*00e0*/ 	.word	0x000000fe


	//----- nvinfo : EIATTR_FRAME_SIZE
	.align		4
.L_48:
        /*00e4*/ 	.byte	0x04, 0x11
        /*00e6*/ 	.short	(.L_50 - .L_49)
	.align		4
.L_49:
        /*00e8*/ 	.word	index@(_ZN5flash44flash_bwd_dq_dk_dv_loop_seqk_parallel_kernelI23Flash_bwd_kernel_traitsILi96ELi64ELi128ELi8ELi2ELi4ELi4ELb0ELb0EN7cutlass10bfloat16_tE19Flash_kernel_traitsILi96ELi64ELi128ELi8ES3_EELb1ELb1ELb0ELb0ELb0ELb0ELb0EEEvNS_16Flash_bwd_paramsE)
        /*00ec*/ 	.word	0x00000000


	//----- nvinfo : EIATTR_REGCOUNT
	.align		4
.L_50:
        /*00f0*/ 	.byte	0x04, 0x2f
        /*00f2*/ 	.short	(.L_52 - .L_51)
	.align		4
.L_51:
        /*00f4*/ 	.word	index@(_ZN5flash27flash_bwd_convert_dq_kernelI23Flash_bwd_kernel_traitsILi96ELi64ELi128ELi8ELi2ELi4ELi4ELb0ELb0EN7cutlass10bfloat16_tE19Flash_kernel_traitsILi96ELi64ELi128ELi8ES3_EEEEvNS_16Flash_bwd_paramsEi)
        /*00f8*/ 	.word	0x00000028


	//----- nvinfo : EIATTR_FRAME_SIZE
	.align		4
.L_52:
        /*00fc*/ 	.byte	0x04, 0x11
        /*00fe*/ 	.short	(.L_54 - .L_53)
	.align		4
.L_53:
        /*0100*/ 	.word	index@(_ZN5flash27flash_bwd_convert_dq_kernelI23Flash_bwd_kernel_traitsILi96ELi64ELi128ELi8ELi2ELi4ELi4ELb0ELb0EN7cutlass10bfloat16_tE19Flash_kernel_traitsILi96ELi64ELi128ELi8ES3_EEEEvNS_16Flash_bwd_paramsEi)
        /*0104*/ 	.word	0x00000000


	//----- nvinfo : EIATTR_REGCOUNT
	.align		4
.L_54:
        /*0108*/ 	.byte	0x04, 0x2f
        /*010a*/ 	.short	(.L_56 - .L_55)
	.align		4
.L_55:
        /*010c*/ 	.word	index@(_ZN5flash25flash_bwd_dot_do_o_kernelILb1E23Flash_bwd_kernel_traitsILi96ELi64ELi128ELi8ELi2ELi4ELi4ELb1ELb0EN7cutlass10bfloat16_tE19Flash_kernel_traitsILi96ELi64ELi128ELi8ES3_EEEEvNS_16Flash_bwd_paramsE)
        /*0110*/ 	.word	0x00000028


	//----- nvinfo : EIATTR_FRAME_SIZE
	.align		4
.L_56:
        /*0114*/ 	.byte	0x04, 0x11
        /*0116*/ 	.short	(.L_58 - .L_57)
	.align		4
.L_57:
        /*0118*/ 	.word	index@(_ZN5flash25flash_bwd_dot_do_o_kernelILb1E23Flash_bwd_kernel_traitsILi96ELi64ELi128ELi8ELi2ELi4ELi4ELb1ELb0EN7cutlass10bfloat16_tE19Flash_kernel_traitsILi96ELi64ELi128ELi8ES3_EEEEvNS_16Flash_bwd_paramsE)
        /*011c*/ 	.word	0x00000000


	//----- nvinfo : EIATTR_REGCOUNT
	.align		4
.L_58:
        /*0120*/ 	.byte	0x04, 0x2f
        /*0122*/ 	.short	(.L_60 - .L_59)
	.align		4
.L_59:
        /*0124*/ 	.word	index@(_ZN5flash25flash_bwd_dot_do_o_kernelILb0E23Flash_bwd_kernel_traitsILi96ELi64ELi128ELi8ELi2ELi4ELi4ELb1ELb0EN7cutlass10bfloat16_tE19Flash_kernel_traitsILi96ELi64ELi128ELi8ES3_EEEEvNS_16Flash_bwd_paramsE)
        /*0128*/ 	.word	0x00000026


	//----- nvinfo : EIATTR_FRAME_SIZE
	.align		4
.L_60:
        /*012c*/ 	.byte	0x04, 0x11
        /*012e*/ 	.short	(.L_62 - .L_61)
	.align		4
.L_61:
        /*0130*/ 	.word	index@(_ZN5flash25flash_bwd_dot_do_o_kernelILb0E23Flash_bwd_kernel_traitsILi96ELi64ELi128ELi8ELi2ELi4ELi4ELb1ELb0EN7cutlass10bfloat16_tE19Flash_kernel_traitsILi96ELi64ELi128ELi8ES3_EEEEvNS_16Flash_bwd_paramsE)
        /*0134*/ 	.word	0x00000000


	//----- nvinfo : EIATTR_REGCOUNT
	.align		4
.L_62:
        /*0138*/ 	.byte	0x04, 0x2f
        /*013a*/ 	.short	(.L_64 - .L_63)
	.align		4
.L_63:
        /*013c*/ 	.word	index@(_ZN5flash44flash_bwd_dq_dk_dv_loop_seqk_parallel_kernelI23Flash_bwd_kernel_traitsILi96ELi64ELi128ELi8ELi2ELi4ELi4ELb1ELb0EN7cutlass10bfloat16_tE19Flash_kernel_traitsILi96ELi64ELi128ELi8ES3_EELb0ELb1ELb0ELb1ELb0ELb0ELb1EEEvNS_16Flash_bwd_paramsE)
        /*0140*/ 	.word	0x000000ff


	//----- nvinfo : EIATTR_FRAME_SIZE
	.align		4
.L_64:
        /*0144*/ 	.byte	0x04, 0x11
        /*0146*/ 	.short	(.L_66 - .L_65)
	.align		4
.L_65:
        /*0148*/ 	.word	index@(_ZN5flash44flash_bwd_dq_dk_dv_loop_seqk_parallel_kernelI23Flash_bwd_kernel_traitsILi96ELi64ELi128ELi8ELi2ELi4ELi4ELb1ELb0EN7cutlass10bfloat16_tE19Flash_kernel_traitsILi96ELi64ELi128ELi8ES3_EELb0ELb1ELb0ELb1ELb0ELb0ELb1EEEvNS_16Flash_bwd_paramsE)
        /*014c*/ 	.word	0x00000088


	//----- nvinfo : EIATTR_REGCOUNT
	.align		4
.L_66:
        /*0150*/ 	.byte	0x04, 0x2f
        /*0152*/ 	.short	(.L_68 - .L_67)
	.align		4
.L_67:
        /*0154*/ 	.word	index@(_ZN5flash44flash_bwd_dq_dk_dv_loop_seqk_parallel_kernelI23Flash_bwd_kernel_traitsILi96ELi64ELi128ELi8ELi2ELi4ELi4ELb1ELb0EN7cutlass10bfloat16_tE19Flash_kernel_traitsILi96ELi64ELi128ELi8ES3_EELb1ELb1ELb0ELb1ELb0ELb0ELb0EEEvNS_16Flash_bwd_paramsE)
        /*0158*/ 	.word	0x000000ff


	//----- nvinfo : EIATTR_FRAME_SIZE
	.align		4
.L_68:
        /*015c*/ 	.byte	0x04, 0x11
        /*015e*/ 	.short	(.L_70 - .L_69)
	.align		4
.L_69:
        /*0160*/ 	.word	index@(_ZN5flash44flash_bwd_dq_dk_dv_loop_seqk_parallel_kernelI23Flash_bwd_kernel_traitsILi96ELi64ELi128ELi8ELi2ELi4ELi4ELb1ELb0EN7cutlass10bfloat16_tE19Flash_kernel_traitsILi96ELi64ELi128ELi8ES3_EELb1ELb1ELb0ELb1ELb0ELb0ELb0EEEvNS_16Flash_bwd_paramsE)
        /*0164*/ 	.word	0x00000030


	//----- nvinfo : EIATTR_REGCOUNT
	.align		4
.L_70:
        /*0168*/ 	.byte	0x04, 0x2f
        /*016a*/ 	.short	(.L_72 - .L_71)
	.align		4
.L_71:
        /*016c*/ 	.word	index@(_ZN5flash44flash_bwd_dq_dk_dv_loop_seqk_parallel_kernelI23Flash_bwd_kernel_traitsILi96ELi64ELi128ELi8ELi2ELi4ELi4ELb1ELb0EN7cutlass10bfloat16_tE19Flash_kernel_traitsILi96ELi64ELi128ELi8ES3_EELb0ELb1ELb0ELb0ELb0ELb1ELb1EEEvNS_16Flash_bwd_paramsE)
        /*0170*/ 	.word	0x000000ff


	//----- nvinfo : EIATTR_FRAME_SIZE
	.align		4
.L_72:
        /*0174*/ 	.byte	0x04, 0x11
        /*0176*/ 	.short	(.L_74 - .L_73)
	.align		4
.L_73:
        /*0178*/ 	.word	index@(_ZN5flash44flash_bwd_dq_dk_dv_loop_seqk_parallel_kernelI23Flash_bwd_kernel_traitsILi96ELi64ELi128ELi8ELi2ELi4ELi4ELb1ELb0EN7cutlass10bfloat16_tE19Flash_kernel_traitsILi96ELi64ELi128ELi8ES3_EELb0ELb1ELb0ELb0ELb0ELb1ELb1EEEvNS_16Flash_bwd_paramsE)
        /*017c*/ 	.word	0x00000078


	//----- nvinfo : EIATTR_REGCOUNT
	.align		4
.L_74:
        /*0180*/ 	.byte	0x04, 0x2f
        /*0182*/ 	.short	(.L_76 - .L_75)
	.align		4
.L_75:
        /*0184*/ 	.word	index@(_ZN5flash44flash_bwd_dq_dk_dv_loop_seqk_parallel_kernelI23Flash_bwd_kernel_traitsILi96ELi64ELi128ELi8ELi2ELi4ELi4ELb1ELb0EN7cutlass10bfloat16_tE19Flash_kernel_traitsILi96ELi64ELi128ELi8ES3_EELb1ELb1ELb0ELb0ELb0ELb1ELb0EEEvNS_16Flash_bwd_paramsE)
        /*0188*/ 	.word	0x000000ff


	//----- nvinfo : EIATTR_FRAME_SIZE
	.align		4
.L_76:
        /*018c*/ 	.byte	0x04, 0x11
        /*018e*/ 	.short	(.L_78 - .L_77)
	.align		4
.L_77:
        /*0190*/ 	.word	index@(_ZN5flash44flash_bwd_dq_dk_dv_loop_seqk_parallel_kernelI23Flash_bwd_kernel_traitsILi96ELi64ELi128ELi8ELi2ELi4ELi4ELb1ELb0EN7cutlass10bfloat16_tE19Flash_kernel_traitsILi96ELi64ELi128ELi8ES3_EELb1ELb1ELb0ELb0ELb0ELb1ELb0EEEvNS_16Flash_bwd_paramsE)
        /*0194*/ 	.word	0x00000010


	//----- nvinfo : EIATTR_REGCOUNT
	.align		4
.L_78:
        /*0198*/ 	.byte	0x04, 0x2f
        /*019a*/ 	.short	(.L_80 - .L_79)
	.align		4
.L_79:
        /*019c*/ 	.word	index@(_ZN5flash44flash_bwd_dq_dk_dv_loop_seqk_parallel_kernelI23Flash_bwd_kernel_traitsILi96ELi64ELi128ELi8ELi2ELi4ELi4ELb1ELb0EN7cutlass10bfloat16_tE19Flash_kernel_traitsILi96ELi64ELi128ELi8ES3_EELb0ELb1ELb0ELb0ELb1ELb1ELb1EEEvNS_16Flash_bwd_paramsE)
        /*01a0*/ 	.word	0x000000ff


	//----- nvinfo : EIATTR_FRAME_SIZE
	.align		4
.L_80:
        /*01a4*/ 	.byte	0x04, 0x11
        /*01a6*/ 	.short	(.L_82 - .L_81)
	.align		4
.L_81:
        /*01a8*/ 	.word	index@(_ZN5flash44flash_bwd_dq_dk_dv_loop_seqk_parallel_kernelI23Flash_bwd_kernel_traitsILi96ELi64ELi128ELi8ELi2ELi4ELi4ELb1ELb0EN7cutlass10bfloat16_tE19Flash_kernel_traitsILi96ELi64ELi128ELi8ES3_EELb0ELb1ELb0ELb0ELb1ELb1ELb1EEEvNS_16Flash_bwd_paramsE)
        /*01ac*/ 	.word	0x00000078


	//----- nvinfo : EIATTR_REGCOUNT
	.align		4
.L_82:
        /*01b0*/ 	.byte	0x04, 0x2f
        /*01b2*/ 	.short	(.L_84 - .L_83)
	.align		4
.L_83:
        /*01b4*/ 	.word	index@(_ZN5flash44flash_bwd_dq_dk_dv_loop_seqk_parallel_kernelI23Flash_bwd_kernel_traitsILi96ELi64ELi128ELi8ELi2ELi4ELi4ELb1ELb0EN7cutlass10bfloat16_tE19Flash_kernel_traitsILi96ELi64ELi128ELi8ES3_EELb1ELb1ELb0ELb0ELb1ELb1ELb0EEEvNS_16Flash_bwd_paramsE)
        /*01b8*/ 	.word	0x000000ff


	//----- nvinfo : EIATTR_FRAME_SIZE
	.align		4
.L_84:
        /*01bc*/ 	.byte	0x04, 0x11
        /*01be*/ 	.short	(.L_86 - .L_85)
	.align		4
.L_85:
        /*01c0*/ 	.word	index@(_ZN5flash44flash_bwd_dq_dk_dv_loop_seqk_parallel_kernelI23Flash_bwd_kernel_traitsILi96ELi64ELi128ELi8ELi2ELi4ELi4ELb1ELb0EN7cutlass10bfloat16_tE19Flash_kernel_traitsILi96ELi64ELi128ELi8ES3_EELb1ELb1ELb0ELb0ELb1ELb1ELb0EEEvNS_16Flash_bwd_paramsE)
        /*01c4*/ 	.word	0x00000010


	//----- nvinfo : EIATTR_REGCOUNT
	.align		4
.L_86:
        /*01c8*/ 	.byte	0x04, 0x2f
        /*01ca*/ 	.short	(.L_88 - .L_87)
	.align		4
.L_87:
        /*01cc*/ 	.word	index@(_ZN5flash44flash_bwd_dq_dk_dv_loop_seqk_parallel_kernelI23Flash_bwd_kernel_traitsILi96ELi64ELi128ELi8ELi2ELi4ELi4ELb1ELb0EN7cutlass10bfloat16_tE19Flash_kernel_traitsILi96ELi64ELi128ELi8ES3_EELb0ELb1ELb0ELb0ELb0ELb0ELb1EEEvNS_16Flash_bwd_paramsE)
        /*01d0*/ 	.word	0x000000ff


	//----- nvinfo : EIATTR_FRAME_SIZE
	.align		4
.L_88:
        /*01d4*/ 	.byte	0x04, 0x11
        /*01d6*/ 	.short	(.L_90 - .L_89)
	.align		4
.L_89:
        /*01d8*/ 	.word	index@(_ZN5flash44flash_bwd_dq_dk_dv_loop_seqk_parallel_kernelI23Flash_bwd_kernel_traitsILi96ELi64ELi128ELi8ELi2ELi4ELi4ELb1ELb0EN7cutlass10bfloat16_tE19Flash_kernel_traitsILi96ELi64ELi128ELi8ES3_EELb0ELb1ELb0ELb0ELb0ELb0ELb1EEEvNS_16Flash_bwd_paramsE)
        /*01dc*/ 	.word	0x00000080


	//----- nvinfo : EIATTR_REGCOUNT
	.align		4
.L_90:
        /*01e0*/ 	.byte	0x04, 0x2f
        /*01e2*/ 	.short	(.L_92 - .L_91)
	.align		4
.L_91:
        /*01e4*/ 	.word	index@(_ZN5flash44flash_bwd_dq_dk_dv_loop_seqk_parallel_kernelI23Flash_bwd_kernel_traitsILi96ELi64ELi128ELi8ELi2ELi4ELi4ELb1ELb0EN7cutlass10bfloat16_tE19Flash_kernel_traitsILi96ELi64ELi128ELi8ES3_EELb1ELb1ELb0ELb0ELb0ELb0ELb0EEEvNS_16Flash_bwd_paramsE)
        /*01e8*/ 	.word	0x000000ff


	//----- nvinfo : EIATTR_FRAME_SIZE
	.align		4
.L_92:
        /*01ec*/ 	.byte	0x04, 0x11
        /*01ee*/ 	.short	(.L_94 - .L_93)
	.align		4
.L_93:
        /*01f0*/ 	.word	index@(_ZN5flash44flash_bwd_dq_dk_dv_loop_seqk_parallel_kernelI23Flash_bwd_kernel_traitsILi96ELi64ELi128ELi8ELi2ELi4ELi4ELb1ELb0EN7cutlass10bfloat16_tE19Flash_kernel_traitsILi96ELi64ELi128ELi8ES3_EELb1ELb1ELb0ELb0ELb0ELb0ELb0EEEvNS_16Flash_bwd_paramsE)
        /*01f4*/ 	.word	0x00000008


	//----- nvinfo : EIATTR_REGCOUNT
	.align		4
.L_94:
        /*01f8*/ 	.byte	0x04, 0x2f
        /*01fa*/ 	.short	(.L_96 - .L_95)
	.align		4
.L_95:
        /*01fc*/ 	.word	index@(_ZN5flash27flash_bwd_convert_dq_kernelI23Flash_bwd_kernel_traitsILi96ELi64ELi128ELi8ELi2ELi4ELi4ELb1ELb0EN7cutlass10bfloat16_tE19Flash_kernel_traitsILi96ELi64ELi128ELi8ES3_EEEEvNS_16Flash_bwd_paramsEi)
        /*0200*/ 	.word	0x00000028


	//----- nvinfo : EIATTR_FRAME_SIZE
	.align		4
.L_96:
        /*0204*/ 	.byte	0x04, 0x11
        /*0206*/ 	.short	(.L_98 - .L_97)
	.align		4
.L_97:
        /*0208*/ 	.word	index@(_ZN5flash27flash_bwd_convert_dq_kernelI23Flash_bwd_kernel_traitsILi96ELi64ELi128ELi8ELi2ELi4ELi4ELb1ELb0EN7cutlass10bfloat16_tE19Flash_kernel_traitsILi96ELi64ELi128ELi8ES3_EEEEvNS_16Flash_bwd_paramsEi)
        /*020c*/ 	.word	0x00000000


	//----- nvinfo : EIATTR_REGCOUNT
	.align		4
.L_98:
        /*0210*/ 	.byte	0x04, 0x2f
        /*0212*/ 	.short	(.L_100 - .L_99)
	.align		4
.L_99:
        /*0214*/ 	.word	index@(_ZN5flash44flash_bwd_dq_dk_dv_loop_seqk_parallel_kernelI23Flash_bwd_kernel_traitsILi96ELi64ELi128ELi8ELi2ELi4ELi4ELb1ELb0EN7cutlass10bfloat16_tE19Flash_kernel_traitsILi96ELi64ELi128ELi8ES3_EELb0ELb1ELb0ELb1ELb0ELb0ELb0EEEvNS_16Flash_bwd_paramsE)
        /*0218*/ 	.word	0x000000ff


	//----- nvinfo : EIATTR_FRAME_SIZE
	.align		4
.L_100:
        /*021c*/ 	.byte	0x04, 0x11
        /*021e*/ 	.short	(.L_102 - .L_101)
	.align		4
.L_101:
        /*0220*/ 	.word	index@(_ZN5flash44flash_bwd_dq_dk_dv_loop_seqk_parallel_kernelI23Flash_bwd_kernel_traitsILi96ELi64ELi128ELi8ELi2ELi4ELi4ELb1ELb0EN7cutlass10bfloat16_tE19Flash_kernel_traitsILi96ELi64ELi128ELi8ES3_EELb0ELb1ELb0ELb1ELb0ELb0ELb0EEEvNS_16Flash_bwd_paramsE)
        /*0224*/ 	.word	0x00000018


	//----- nvinfo : EIATTR_REGCOUNT
	.align		4
.L_102:
        /*0228*/ 	.byte	0x04, 0x2f
        /*022a*/ 	.short	(.L_104 - .L_103)
	.align		4
.L_103:
        /*022c*/ 	.word	index@(_ZN5flash44flash_bwd_dq_dk_dv_loop_seqk_parallel_kernelI23Flash_bwd_kernel_traitsILi96ELi64ELi128ELi8ELi2ELi4ELi4ELb1ELb0EN7cutlass10bfloat16_tE19Flash_kernel_traitsILi96ELi64ELi128ELi8ES3_EELb0ELb1ELb0ELb0ELb0ELb1ELb0EEEvNS_16Flash_bwd_paramsE)
        /*0230*/ 	.word	0x000000ff


	//----- nvinfo : EIATTR_FRAME_SIZE
	.align		4
.L_104:
        /*0234*/ 	.byte	0x04, 0x11
        /*0236*/ 	.short	(.L_106 - .L_105)
	.align		4
.L_105:
        /*0238*/ 	.word	index@(_ZN5flash44flash_bwd_dq_dk_dv_loop_seqk_parallel_kernelI23Flash_bwd_kernel_traitsILi96ELi64ELi128ELi8ELi2ELi4ELi4ELb1ELb0EN7cutlass10bfloat16_tE19Flash_kernel_traitsILi96ELi64ELi128ELi8ES3_EELb0ELb1ELb0ELb0ELb0ELb1ELb0EEEvNS_16Flash_bwd_paramsE)
        /*023c*/ 	.word	0x00000008


	//----- nvinfo : EIATTR_REGCOUNT
	.align		4
.L_106:
        /*0240*/ 	.byte	0x04, 0x2f
        /*0242*/ 	.short	(.L_108 - .L_107)
	.align		4
.L_107:
        /*0244*/ 	.word	index@(_ZN5flash44flash_bwd_dq_dk_dv_loop_seqk_parallel_kernelI23Flash_bwd_kernel_traitsILi96ELi64ELi128ELi8ELi2ELi4ELi4ELb1ELb0EN7cutlass10bfloat16_tE19Flash_kernel_traitsILi96ELi64ELi128ELi8ES3_EELb0ELb1ELb0ELb0ELb1ELb1ELb0EEEvNS_16Flash_bwd_paramsE)
        /*0248*/ 	.word	0x000000ff


	//----- nvinfo : EIATTR_FRAME_SIZE
	.align		4
.L_108:
        /*024c*/ 	.byte	0x04, 0x11
        /*024e*/ 	.short	(.L_110 - .L_109)
	.align		4
.L_109:
        /*0250*/ 	.word	index@(_ZN5flash44flash_bwd_dq_dk_dv_loop_seqk_parallel_kernelI23Flash_bwd_kernel_traitsILi96ELi64ELi128ELi8ELi2ELi4ELi4ELb1ELb0EN7cutlass10bfloat16_tE19Flash_kernel_traitsILi96ELi64ELi128ELi8ES3_EELb0ELb1ELb0ELb0ELb1ELb1ELb0EEEvNS_16Flash_bwd_paramsE)
        /*0254*/ 	.word	0x00000008


	//----- nvinfo : EIATTR_REGCOUNT
	.align		4
.L_110:
        /*0258*/ 	.byte	0x04, 0x2f
        /*025a*/ 	.short	(.L_112 - .L_111)
	.align		4
.L_111:
        /*025c*/ 	.word	index@(_ZN5flash44flash_bwd_dq_dk_dv_loop_seqk_parallel_kernelI23Flash_bwd_kernel_traitsILi96ELi64ELi128ELi8ELi2ELi4ELi4ELb1ELb0EN7cutlass10bfloat16_tE19Flash_kernel_traitsILi96ELi64ELi128ELi8ES3_EELb0ELb1ELb0ELb0ELb0ELb0ELb0EEEvNS_16Flash_bwd_paramsE)
        /*0260*/ 	.word	0x000000ff


	//----- nvinfo : EIATTR_FRAME_SIZE
	.align		4
.L_112:
        /*0264*/ 	.byte	0x04, 0x11
        /*0266*/ 	.short	(.L_114 - .L_113)
	.align		4
.L_113:
        /*0268*/ 	.word	index@(_ZN5flash44flash_bwd_dq_dk_dv_loop_seqk_parallel_kernelI23Flash_bwd_kernel_traitsILi96ELi64ELi128ELi8ELi2ELi4ELi4ELb1ELb0EN7cutlass10bfloat16_tE19Flash_kernel_traitsILi96ELi64ELi128ELi8ES3_EELb0ELb1ELb0ELb0ELb0ELb0ELb0EEEvNS_16Flash_bwd_paramsE)
        /*026c*/ 	.word	0x00000000


	//----- nvinfo : EIATTR_MIN_STACK_SIZE
	.align		4
.L_114:
        /*0270*/ 	.byte	0x04, 0x12
        /*0272*/ 	.short	(.L_116 - .L_115)
	.align		4
.L_115:
        /*0274*/ 	.word	index@(_ZN5flash44flash_bwd_dq_dk_dv_loop_seqk_parallel_kernelI23Flash_bwd_kernel_traitsILi96ELi64ELi128ELi8ELi2ELi4ELi4ELb1ELb0EN7cutlass10bfloat16_tE19Flash_kernel_traitsILi96ELi64ELi128ELi8ES3_EELb0ELb1ELb0ELb0ELb0ELb0ELb0EEEvNS_16Flash_bwd_paramsE)
        /*0278*/ 	.word	0x00000000


	//----- nvinfo : EIATTR_MIN_STACK_SIZE
	.align		4
.L_116:
        /*027c*/ 	.byte	0x04, 0x12
        /*027e*/ 	.short	(.L_118 - .L_117)
	.align		4
.L_117:
        /*0280*/ 	.word	index@(_ZN5flash44flash_bwd_dq_dk_dv_loop_seqk_parallel_kernelI23Flash_bwd_kernel_traitsILi96ELi64ELi128ELi8ELi2ELi4ELi4ELb1ELb0EN7cutlass10bfloat16_tE19Flash_kernel_traitsILi96ELi64ELi128ELi8ES3_EELb0ELb1ELb0ELb0ELb1ELb1ELb0EEEvNS_16Flash_bwd_paramsE)
        /*0284*/ 	.word	0x00000008


	//----- nvinfo : EIATTR_MIN_STACK_SIZE
	.align		4
.L_118:
        /*0288*/ 	.byte	0x04, 0x12
        /*028a*/ 	.short	(.L_120 - .L_119)
	.align		4
.L_119:
        /*028c*/ 	.word	index@(_ZN5flash44flash_bwd_dq_dk_dv_loop_seqk_parallel_kernelI23Flash_bwd_kernel_traitsILi96ELi64ELi128ELi8ELi2ELi4ELi4ELb1ELb0EN7cutlass10bfloat16_tE19Flash_kernel_traitsILi96ELi64ELi128ELi8ES3_EELb0ELb1ELb0ELb0ELb0ELb1ELb0EEEvNS_16Flash_bwd_paramsE)
        /*0290*/ 	.word	0x00000008


	//----- nvinfo : EIATTR_MIN_STACK_SIZE
	.align		4
.L_120:
        /*0294*/ 	.byte	0x04, 0x12
        /*0296*/ 	.short	(.L_122 - .L_121)
	.align		4
.L_121:
        /*0298*/ 	.word	index@(_ZN5flash44flash_bwd_dq_dk_dv_loop_seqk_parallel_kernelI23Flash_bwd_kernel_traitsILi96ELi64ELi128ELi8ELi2ELi4ELi4ELb1ELb0EN7cutlass10bfloat16_tE19Flash_kernel_traitsILi96ELi64ELi128ELi8ES3_EELb0ELb1ELb0ELb1ELb0ELb0ELb0EEEvNS_16Flash_bwd_paramsE)
        /*029c*/ 	.word	0x00000018


	//----- nvinfo : EIATTR_MIN_STACK_SIZE
	.align		4
.L_122:
        /*02a0*/ 	.byte	0x04, 0x12
        /*02a2*/ 	.short	(.L_124 - .L_123)
	.align		4
.L_123:
        /*02a4*/ 	.word	index@(_ZN5flash27flash_bwd_convert_dq_kernelI23Flash_bwd_kernel_traitsILi96ELi64ELi128ELi8ELi2ELi4ELi4ELb1ELb0EN7cutlass10bfloat16_tE19Flash_kernel_traitsILi96ELi64ELi128ELi8ES3_EEEEvNS_16Flash_bwd_paramsEi)
        /*02a8*/ 	.word	0x00000000


	//----- nvinfo : EIATTR_MIN_STACK_SIZE
	.align		4
.L_124:
        /*02ac*/ 	.byte	0x04, 0x12
        /*02ae*/ 	.short	(.L_126 - .L_125)
	.align		4
.L_125:
        /*02b0*/ 	.word	index@(_ZN5flash44flash_bwd_dq_dk_dv_loop_seqk_parallel_kernelI23Flash_bwd_kernel_traitsILi96ELi64ELi128ELi8ELi2ELi4ELi4ELb1ELb0EN7cutlass10bfloat16_tE19Flash_kernel_traitsILi96ELi64ELi128ELi8ES3_EELb1ELb1ELb0ELb0ELb0ELb0ELb0EEEvNS_16Flash_bwd_paramsE)
        /*02b4*/ 	.word	0x00000008


	//----- nvinfo : EIATTR_MIN_STACK_SIZE
	.align		4
.L_126:
        /*02b8*/ 	.byte	0x04, 0x12
        /*02ba*/ 	.short	(.L_128 - .L_127)
	.align		4
.L_127:
        /*02bc*/ 	.word	index@(_ZN5flash44flash_bwd_dq_dk_dv_loop_seqk_parallel_kernelI23Flash_bwd_kernel_traitsILi96ELi64ELi128ELi8ELi2ELi4ELi4ELb1ELb0EN7cutlass10bfloat16_tE19Flash_kernel_traitsILi96ELi64ELi128ELi8ES3_EELb0ELb1ELb0ELb0ELb0ELb0ELb1EEEvNS_16Flash_bwd_paramsE)
        /*02c0*/ 	.word	0x00000080


	//----- nvinfo : EIATTR_MIN_STACK_SIZE
	.align		4
.L_128:
        /*02c4*/ 	.byte	0x04, 0x12
        /*02c6*/ 	.short	(.L_130 - .L_129)
	.align		4
.L_129:
        /*02c8*/ 	.word	index@(_ZN5flash44flash_bwd_dq_dk_dv_loop_seqk_parallel_kernelI23Flash_bwd_kernel_traitsILi96ELi64ELi128ELi8ELi2ELi4ELi4ELb1ELb0EN7cutlass10bfloat16_tE19Flash_kernel_traitsILi96ELi64ELi128ELi8ES3_EELb1ELb1ELb0ELb0ELb1ELb1ELb0EEEvNS_16Flash_bwd_paramsE)
        /*02cc*/ 	.word	0x00000010


	//----- nvinfo : EIATTR_MIN_STACK_SIZE
	.align		4
.L_130:
        /*02d0*/ 	.byte	0x04, 0x12
        /*02d2*/ 	.short	(.L_132 - .L_131)
	.align		4
.L_131:
        /*02d4*/ 	.word	index@(_ZN5flash44flash_bwd_dq_dk_dv_loop_seqk_parallel_kernelI23Flash_bwd_kernel_traitsILi96ELi64ELi128ELi8ELi2ELi4ELi4ELb1ELb0EN7cutlass10bfloat16_tE19Flash_kernel_traitsILi96ELi64ELi128ELi8ES3_EELb0ELb1ELb0ELb0ELb1ELb1ELb1EEEvNS_16Flash_bwd_paramsE)
        /*02d8*/ 	.word	0x00000078


	//----- nvinfo : EIATTR_MIN_STACK_SIZE
	.align		4
.L_132:
        /*02dc*/ 	.byte	0x04, 0x12
        /*02de*/ 	.short	(.L_134 - .L_133)
	.align		4
.L_133:
        /*02e0*/ 	.word	index@(_ZN5flash44flash_bwd_dq_dk_dv_loop_seqk_parallel_kernelI23Flash_bwd_kernel_traitsILi96ELi64ELi128ELi8ELi2ELi4ELi4ELb1ELb0EN7cutlass10bfloat16_tE19Flash_kernel_traitsILi96ELi64ELi128ELi8ES3_EELb1ELb1ELb0ELb0ELb0ELb1ELb0EEEvNS_16Flash_bwd_paramsE)
        /*02e4*/ 	.word	0x00000010


	//----- nvinfo : EIATTR_MIN_STACK_SIZE
	.align		4
.L_134:
        /*02e8*/ 	.byte	0x04, 0x12
        /*02ea*/ 	.short	(.L_136 - .L_135)
	.align		4
.L_135:
        /*02ec*/ 	.word	index@(_ZN5flash44flash_bwd_dq_dk_dv_loop_seqk_parallel_kernelI23Flash_bwd_kernel_traitsILi96ELi64ELi128ELi8ELi2ELi4ELi4ELb1ELb0EN7cutlass10bfloat16_tE19Flash_kernel_traitsILi96ELi64ELi128ELi8ES3_EELb0ELb1ELb0ELb0ELb0ELb1ELb1EEEvNS_16Flash_bwd_paramsE)
        /*02f0*/ 	.word	0x00000078


	//----- nvinfo : EIATTR_MIN_STACK_SIZE
	.align		4
.L_136:
        /*02f4*/ 	.byte	0x04, 0x12
        /*02f6*/ 	.short	(.L_138 - .L_137)
	.align		4
.L_137:
        /*02f8*/ 	.word	index@(_ZN5flash44flash_bwd_dq_dk_dv_loop_seqk_parallel_kernelI23Flash_bwd_kernel_traitsILi96ELi64ELi128ELi8ELi2ELi4ELi4ELb1ELb0EN7cutlass10bfloat16_tE19Flash_kernel_traitsILi96ELi64ELi128ELi8ES3_EELb1ELb1ELb0ELb1ELb0ELb0ELb0EEEvNS_16Flash_bwd_paramsE)
        /*02fc*/ 	.word	0x00000030


	//----- nvinfo : EIATTR_MIN_STACK_SIZE
	.align		4
.L_138:
        /*0300*/ 	.byte	0x04, 0x12
        /*0302*/ 	.short	(.L_140 - .L_139)
	.align		4
.L_139:
        /*0304*/ 	.word	index@(_ZN5flash44flash_bwd_dq_dk_dv_loop_seqk_parallel_kernelI23Flash_bwd_kernel_traitsILi96ELi64ELi128ELi8ELi2ELi4ELi4ELb1ELb0EN7cutlass10bfloat16_tE19Flash_kernel_traitsILi96ELi64ELi128ELi8ES3_EELb0ELb1ELb0ELb1ELb0ELb0ELb1EEEvNS_16Flash_bwd_paramsE)
        /*0308*/ 	.word	0x00000088


	//----- nvinfo : EIATTR_MIN_STACK_SIZE
	.align		4
.L_140:
        /*030c*/ 	.byte	0x04, 0x12
        /*030e*/ 	.short	(.L_142 - .L_141)
	.align		4
.L_141:
        /*0310*/ 	.word	index@(_ZN5flash25flash_bwd_dot_do_o_kernelILb0E23Flash_bwd_kernel_traitsILi96ELi64ELi128ELi8ELi2ELi4ELi4ELb1ELb0EN7cutlass10bfloat16_tE19Flash_kernel_traitsILi96ELi64ELi128ELi8ES3_EEEEvNS_16Flash_bwd_paramsE)
        /*0314*/ 	.word	0x00000000


	//----- nvinfo : EIATTR_MIN_STACK_SIZE
	.align		4
.L_142:
        /*0318*/ 	.byte	0x04, 0x12
        /*031a*/ 	.short	(.L_144 - .L_143)
	.align		4
.L_143:
        /*031c*/ 	.word	index@(_ZN5flash25flash_bwd_dot_do_o_kernelILb1E23Flash_bwd_kernel_traitsILi96ELi64ELi128ELi8ELi2ELi4ELi4ELb1ELb0EN7cutlass10bfloat16_tE19Flash_kernel_traitsILi96ELi64ELi128ELi8ES3_EEEEvNS_16Flash_bwd_paramsE)
        /*0320*/ 	.word	0x00000000


	//----- nvinfo : EIATTR_MIN_STACK_SIZE
	.align		4
.L_144:
        /*0324*/ 	.byte	0x04, 0x12
        /*0326*/ 	.short	(.L_146 - .L_145)
	.align		4
.L_145:
        /*0328*/ 	.word	index@(_ZN5flash27flash_bwd_convert_dq_kernelI23Flash_bwd_kernel_traitsILi96ELi64ELi128ELi8ELi2ELi4ELi4ELb0ELb0EN7cutlass10bfloat16_tE19Flash_kernel_traitsILi96ELi64ELi128ELi8ES3_EEEEvNS_16Flash_bwd_paramsEi)
        /*032c*/ 	.word	0x00000000


	//----- nvinfo : EIATTR_MIN_STACK_SIZE
	.align		4
.L_146:
        /*0330*/ 	.byte	0x04, 0x12
        /*0332*/ 	.short	(.L_148 - .L_147)
	.align		4
.L_147:
        /*0334*/ 	.word	index@(_ZN5flash44flash_bwd_dq_dk_dv_loop_seqk_parallel_kernelI23Flash_bwd_kernel_traitsILi96ELi64ELi128ELi8ELi2ELi4ELi4ELb0ELb0EN7cutlass10bfloat16_tE19Flash_kernel_traitsILi96ELi64ELi128ELi8ES3_EELb1ELb1ELb0ELb0ELb0ELb0ELb0EEEvNS_16Flash_bwd_paramsE)
        /*0338*/ 	.word	0x00000000


	//----- nvinfo : EIATTR_MIN_STACK_SIZE
	.align		4
.L_148:
        /*033c*/ 	.byte	0x04, 0x12
        /*033e*/ 	.short	(.L_150 - .L_149)
	.align		4
.L_149:
        /*0340*/ 	.word	index@(_ZN5flash44flash_bwd_dq_dk_dv_loop_seqk_parallel_kernelI23Flash_bwd_kernel_traitsILi96ELi64ELi128ELi8ELi2ELi4ELi4ELb0ELb0EN7cutlass10bfloat16_tE19Flash_kernel_traitsILi96ELi64ELi128ELi8ES3_EELb0ELb1ELb0ELb0ELb0ELb0ELb1EEEvNS_16Flash_bwd_paramsE)
        /*0344*/ 	.word	0x00000000


	//----- nvinfo : EIATTR_MIN_STACK_SIZE
	.align		4
.L_150:
        /*0348*/ 	.byte	0x04, 0x12
        /*034a*/ 	.short	(.L_152 - .L_151)
	.align		4
.L_151:
        /*034c*/ 	.word	index@(_ZN5flash44flash_bwd_dq_dk_dv_loop_seqk_parallel_kernelI23Flash_bwd_kernel_traitsILi96ELi64ELi128ELi8ELi2ELi4ELi4ELb0ELb0EN7cutlass10bfloat16_tE19Flash_kernel_traitsILi96ELi64ELi128ELi8ES3_EELb1ELb1ELb0ELb0ELb1ELb1ELb0EEEvNS_16Flash_bwd_paramsE)
        /*0350*/ 	.word	0x00000000


	//----- nvinfo : EIATTR_MIN_STACK_SIZE
	.align		4
.L_152:
        /*0354*/ 	.byte	0x04, 0x12
        /*0356*/ 	.short	(.L_154 - .L_153)
	.align		4
.L_153:
        /*0358*/ 	.word	index@(_ZN5flash44flash_bwd_dq_dk_dv_loop_seqk_parallel_kernelI23Flash_bwd_kernel_traitsILi96ELi64ELi128ELi8ELi2ELi4ELi4ELb0ELb0EN7cutlass10bfloat16_tE19Flash_kernel_traitsILi96ELi64ELi128ELi8ES3_EELb0ELb1ELb0ELb0ELb1ELb1ELb1EEEvNS_16Flash_bwd_paramsE)
        /*035c*/ 	.word	0x00000000


	//----- nvinfo : EIATTR_MIN_STACK_SIZE
	.align		4
.L_154:
        /*0360*/ 	.byte	0x04, 0x12
        /*0362*/ 	.short	(.L_156 - .L_155)
	.align		4
.L_155:
        /*0364*/ 	.word	index@(_ZN5flash44flash_bwd_dq_dk_dv_loop_seqk_parallel_kernelI23Flash_bwd_kernel_traitsILi96ELi64ELi128ELi8ELi2ELi4ELi4ELb0ELb0EN7cutlass10bfloat16_tE19Flash_kernel_traitsILi96ELi64ELi128ELi8ES3_EELb1ELb1ELb0ELb0ELb0ELb1ELb0EEEvNS_16Flash_bwd_paramsE)
        /*0368*/ 	.word	0x00000000


	//----- nvinfo : EIATTR_MIN_STACK_SIZE
	.align		4
.L_156:
        /*036c*/ 	.byte	0x04, 0x12
        /*036e*/ 	.short	(.L_158 - .L_157)
	.align		4
.L_157:
        /*0370*/ 	.word	index@(_ZN5flash44flash_bwd_dq_dk_dv_loop_seqk_parallel_kernelI23Flash_bwd_kernel_traitsILi96ELi64ELi128ELi8ELi2ELi4ELi4ELb0ELb0EN7cutlass10bfloat16_tE19Flash_kernel_traitsILi96ELi64ELi128ELi8ES3_EELb0ELb1ELb0ELb0ELb0ELb1ELb1EEEvNS_16Flash_bwd_paramsE)
        /*0374*/ 	.word	0x00000000


	//----- nvinfo : EIATTR_MIN_STACK_SIZE
	.align		4
.L_158:
        /*0378*/ 	.byte	0x04, 0x12
        /*037a*/ 	.short	(.L_160 - .L_159)
	.align		4
.L_159:
        /*037c*/ 	.word	index@(_ZN5flash44flash_bwd_dq_dk_dv_loop_seqk_parallel_kernelI23Flash_bwd_kernel_traitsILi96ELi64ELi128ELi8ELi2ELi4ELi4ELb0ELb0EN7cutlass10bfloat16_tE19Flash_kernel_traitsILi96ELi64ELi128ELi8ES3_EELb1ELb1ELb0ELb1ELb0ELb0ELb0EEEvNS_16Flash_bwd_paramsE)
        /*0380*/ 	.word	0x00000000


	//----- nvinfo : EIATTR_MIN_STACK_SIZE
	.align		4
.L_160:
        /*0384*/ 	.byte	0x04, 0x12
        /*0386*/ 	.short	(.L_162 - .L_161)
	.align		4
.L_161:
        /*0388*/ 	.word	index@(_ZN5flash44flash_bwd_dq_dk_dv_loop_seqk_parallel_kernelI23Flash_bwd_kernel_traitsILi96ELi64ELi128ELi8ELi2ELi4ELi4ELb0ELb0EN7cutlass10bfloat16_tE19Flash_kernel_traitsILi96ELi64ELi128ELi8ES3_EELb0ELb1ELb0ELb1ELb0ELb0ELb1EEEvNS_16Flash_bwd_paramsE)
        /*038c*/ 	.word	0x00000008


	//----- nvinfo : EIATTR_MIN_STACK_SIZE
	.align		4
.L_162:
        /*0390*/ 	.byte	0x04, 0x12
        /*0392*/ 	.short	(.L_164 - .L_163)
	.align		4
.L_163:
        /*0394*/ 	.word	index@(_ZN5flash25flash_bwd_dot_do_o_kernelILb0E23Flash_bwd_kernel_traitsILi96ELi64ELi128ELi8ELi2ELi4ELi4ELb0ELb0EN7cutlass10bfloat16_tE19Flash_kernel_traitsILi96ELi64ELi128ELi8ES3_EEEEvNS_16Flash_bwd_paramsE)
        /*0398*/ 	.word	0x00000000


	//----- nvinfo : EIATTR_MIN_STACK_SIZE
	.align		4
.L_164:
        /*039c*/ 	.byte	0x04, 0x12
        /*039e*/ 	.short	(.L_166 - .L_165)
	.align		4
.L_165:
        /*03a0*/ 	.word	index@(_ZN5flash25flash_bwd_dot_do_o_kernelILb1E23Flash_bwd_kernel_traitsILi96ELi64ELi128ELi8ELi2ELi4ELi4ELb0ELb0EN7cutlass10bfloat16_tE19Flash_kernel_traitsILi96ELi64ELi128ELi8ES3_EEEEvNS_16Flash_bwd_paramsE)
        /*03a4*/ 	.word	0x00000000
.L_166:


//--------------------- .nv.compat                --------------------------
	.section	.nv.compat,"",@"SHT_CUDA_COMPAT_INFO"
	.align	4
        /*0000*/ 	.byte	0x02, 0x09, 0x01, 0x00, 0x02, 0x02, 0x01, 0x00, 0x02, 0x05, 0x05, 0x00, 0x03, 0x07, 0x01, 0x01
        /*0010*/ 	.byte	0x02, 0x03, 0x00, 0x00, 0x02, 0x06, 0x01, 0x00, 0x04, 0x0b, 0x08, 0x00, 0x00, 0x00, 0x00, 0x00
        /*0020*/ 	.byte	0x00, 0x00, 0x00, 0x00


//--------------------- .nv.info._ZN5flash44flash_bwd_dq_dk_dv_loop_seqk_parallel_kernelI23Flash_bwd_kernel_traitsILi96ELi64ELi128ELi8ELi2ELi4ELi4ELb1ELb0EN7cutlass10bfloat16_tE19Flash_kernel_traitsILi96ELi64ELi128ELi8ES3_EELb0ELb1ELb0ELb0ELb0ELb0ELb0EEEvNS_16Flash_bwd_paramsE --------------------------
	.section	.nv.info._ZN5flash44flash_bwd_dq_dk_dv_loop_seqk_parallel_kernelI23Flash_bwd_kernel_traitsILi96ELi64ELi128ELi8ELi2ELi4ELi4ELb1ELb0EN7cutlass10bfloat16_tE19Flash_kernel_traitsILi96ELi64ELi128ELi8ES3_EELb0ELb1ELb0ELb0ELb0ELb0ELb0EEEvNS_16Flash_bwd_paramsE,"",@"SHT_CUDA_INFO"
	.sectionflags	@""
	.align	4


	//----- nvinfo : EIATTR_CUDA_API_VERSION
	.align		4
        /*0000*/ 	.byte	0x04, 0x37
        /*0002*/ 	.short	(.L_168 - .L_167)
.L_167:
        /*0004*/ 	.word	0x00000082


	//----- nvinfo : EIATTR_KPARAM_INFO
	.align		4
.L_168:
        /*0008*/ 	.byte	0x04, 0x17
        /*000a*/ 	.short	(.L_170 - .L_169)
.L_169:
        /*000c*/ 	.word	0x00000000
        /*0010*/ 	.short	0x0000
        /*0012*/ 	.short	0x0000
        /*0014*/ 	.byte	0x00, 0xf0, 0x01, 0x0a


	//----- nvinfo : EIATTR_SPARSE_MMA_MASK
	.align		4
.L_170:
        /*0018*/ 	.byte	0x03, 0x50
        /*001a*/ 	.short	0x0000


	//----- nvinfo : EIATTR_MAXREG_COUNT
	.align		4
        /*001c*/ 	.byte	0x03, 0x1b
        /*001e*/ 	.short	0x00ff


	//----- nvinfo : EIATTR_NUM_BARRIERS
	.align		4
        /*0020*/ 	.byte	0x02, 0x4c
        /*0022*/ 	.byte	0x01
	.zero		1


	//----- nvinfo : EIATTR_MERCURY_ISA_VERSION
	.align		4
        /*0024*/ 	.byte	0x03, 0x5f
        /*0026*/ 	.short	0x0101


	//----- nvinfo : EIATTR_VRC_CTA_INIT_COUNT
	.align		4
        /*0028*/ 	.byte	0x02, 0x4a
	.zero		1
	.zero		1


	//----- nvinfo : EIATTR_EXIT_INSTR_OFFSETS
	.align		4
        /*002c*/ 	.byte	0x04, 0x1c
        /*002e*/ 	.short	(.L_172 - .L_171)


	//   ....[0]....
.L_171:
        /*0030*/ 	.word	0x00000080


	//   ....[1]....
        /*0034*/ 	.word	0x00008170


	//----- nvinfo : EIATTR_CRS_STACK_SIZE
	.align		4
.L_172:
        /*0038*/ 	.byte	0x04, 0x1e
        /*003a*/ 	.short	(.L_174 - .L_173)
.L_173:
        /*003c*/ 	.word	0x00000000


	//----- nvinfo : EIATTR_CBANK_PARAM_SIZE
	.align		4
.L_174:
        /*0040*/ 	.byte	0x03, 0x19
        /*0042*/ 	.short	0x0280


	//----- nvinfo : EIATTR_PARAM_CBANK
	.align		4
        /*0044*/ 	.byte	0x04, 0x0a
        /*0046*/ 	.short	(.L_176 - .L_175)
	.align		4
.L_175:
        /*0048*/ 	.word	index@(.nv.constant0._ZN5flash44flash_bwd_dq_dk_dv_loop_seqk_parallel_kernelI23Flash_bwd_kernel_traitsILi96ELi64ELi128ELi8ELi2ELi4ELi4ELb1ELb0EN7cutlass10bfloat16_tE19Flash_kernel_traitsILi96ELi64ELi128ELi8ES3_EELb0ELb1ELb0ELb0ELb0ELb0ELb0EEEvNS_16Flash_bwd_paramsE)
        /*004c*/ 	.short	0x0380
        /*004e*/ 	.short	0x0280


	//----- nvinfo : EIATTR_SW_WAR
	.align		4
.L_176:
        /*0050*/ 	.byte	0x04, 0x36
        /*0052*/ 	.short	(.L_178 - .L_177)
.L_177:
        /*0054*/ 	.word	0x00000008
.L_178:


//--------------------- .nv.info._ZN5flash44flash_bwd_dq_dk_dv_loop_seqk_parallel_kernelI23Flash_bwd_kernel_traitsILi96ELi64ELi128ELi8ELi2ELi4ELi4ELb1ELb0EN7cutlass10bfloat16_tE19Flash_kernel_traitsILi96ELi64ELi128ELi8ES3_EELb0ELb1ELb0ELb0ELb1ELb1ELb0EEEvNS_16Flash_bwd_paramsE --------------------------
	.section	.nv.info._ZN5flash44flash_bwd_dq_dk_dv_loop_seqk_parallel_kernelI23Flash_bwd_kernel_traitsILi96ELi64ELi128ELi8ELi2ELi4ELi4ELb1ELb0EN7cutlass10bfloat16_tE19Flash_kernel_traitsILi96ELi64ELi128ELi8ES3_EELb0ELb1ELb0ELb0ELb1ELb1ELb0EEEvNS_16Flash_bwd_paramsE,"",@"SHT_CUDA_INFO"
	.sectionflags	@""
	.align	4


	//----- nvinfo : EIATTR_CUDA_API_VERSION
	.align		4
        /*0000*/ 	.byte	0x04, 0x37
        /*0002*/ 	.short	(.L_180 - .L_179)
.L_179:
        /*0004*/ 	.word	0x00000082


	//----- nvinfo : EIATTR_KPARAM_INFO
	.align		4
.L_180:
        /*0008*/ 	.byte	0x04, 0x17
        /*000a*/ 	.short	(.L_182 - .L_181)
.L_181:
        /*000c*/ 	.word	0x00000000
        /*0010*/ 	.short	0x0000
        /*0012*/ 	.short	0x0000
        /*0014*/ 	.byte	0x00, 0xf0, 0x01, 0x0a


	//----- nvinfo : EIATTR_SPARSE_MMA_MASK
	.align		4
.L_182:
        /*0018*/ 	.byte	0x03, 0x50
        /*001a*/ 	.short	0x0000


	//----- nvinfo : EIATTR_MAXREG_COUNT
	.align		4
        /*001c*/ 	.byte	0x03, 0x1b
        /*001e*/ 	.short	0x00ff


	//----- nvinfo : EIATTR_NUM_BARRIERS
	.align		4
        /*0020*/ 	.byte	0x02, 0x4c
        /*0022*/ 	.byte	0x01
	.zero		1


	//----- nvinfo : EIATTR_ANNOTATIONS
	.align		4
        /*0024*/ 	.byte	0x04, 0x55
        /*0026*/ 	.short	(.L_184 - .L_183)


	//   ....[0]....
.L_183:
        /*0028*/ 	.word	0x00000001
        /*002c*/ 	.byte	0x20, 0x1a, 0x00, 0x00, 0x01, 0x00, 0x00, 0x00, 0x60, 0x1a, 0x00, 0x00, 0x01, 0x00, 0x00, 0x00
        /*003c*/ 	.byte	0x50, 0x1d, 0x00, 0x00, 0x01, 0x00, 0x00, 0x00, 0x90, 0x1d, 0x00, 0x00, 0x01, 0x00, 0x00, 0x00
        /*004c*/ 	.byte	0x60, 0x44, 0x00, 0x00, 0x01, 0x00, 0x00, 0x00, 0xa0, 0x44, 0x00, 0x00, 0x01, 0x00, 0x00, 0x00
        /*005c*/ 	.byte	0x20, 0x4d, 0x00, 0x00, 0x01, 0x00, 0x00, 0x00, 0x30, 0x4d, 0x00, 0x00


	//----- nvinfo : EIATTR_MERCURY_ISA_VERSION
	.align		4
.L_184:
        /*0068*/ 	.byte	0x03, 0x5f
        /*006a*/ 	.short	0x0101


	//----- nvinfo : EIATTR_VRC_CTA_INIT_COUNT
	.align		4
        /*006c*/ 	.byte	0x02, 0x4a
	.zero		1
	.zero		1


	//----- nvinfo : EIATTR_EXIT_INSTR_OFFSETS
	.align		4
        /*0070*/ 	.byte	0x04, 0x1c
        /*0072*/ 	.short	(.L_186 - .L_185)


	//   ....[0]....
.L_185:
        /*0074*/ 	.word	0x00000090


	//   ....[1]....
        /*0078*/ 	.word	0x00006230


	//----- nvinfo : EIATTR_CBANK_PARAM_SIZE
	.align		4
.L_186:
        /*007c*/ 	.byte	0x03, 0x19
        /*007e*/ 	.short	0x0280


	//----- nvinfo : EIATTR_PARAM_CBANK
	.align		4
        /*0080*/ 	.byte	0x04, 0x0a
        /*0082*/ 	.short	(.L_188 - .L_187)
	.align		4
.L_187:
        /*0084*/ 	.word	index@(.nv.constant0._ZN5flash44flash_bwd_dq_dk_dv_loop_seqk_parallel_kernelI23Flash_bwd_kernel_traitsILi96ELi64ELi128ELi8ELi2ELi4ELi4ELb1ELb0EN7cutlass10bfloat16_tE19Flash_kernel_traitsILi96ELi64ELi128ELi8ES3_EELb0ELb1ELb0ELb0ELb1ELb1ELb0EEEvNS_16Flash_bwd_paramsE)
        /*0088*/ 	.short	0x0380
        /*008a*/ 	.short	0x0280


	//----- nvinfo : EIATTR_SW_WAR
	.align		4
.L_188:
        /*008c*/ 	.byte	0x04, 0x36
        /*008e*/ 	.short	(.L_190 - .L_189)
.L_189:
        /*0090*/ 	.word	0x00000008
.L_190:


//--------------------- .nv.info._ZN5flash44flash_bwd_dq_dk_dv_loop_seqk_parallel_kernelI23Flash_bwd_kernel_traitsILi96ELi64ELi128ELi8ELi2ELi4ELi4ELb1ELb0EN7cutlass10bfloat16_tE19Flash_kernel_traitsILi96ELi64ELi128ELi8ES3_EELb0ELb1ELb0ELb0ELb0ELb1ELb0EEEvNS_16Flash_bwd_paramsE --------------------------
	.section	.nv.info._ZN5flash44flash_bwd_dq_dk_dv_loop_seqk_parallel_kernelI23Flash_bwd_kernel_traitsILi96ELi64ELi128ELi8ELi2ELi4ELi4ELb1ELb0EN7cutlass10bfloat16_tE19Flash_kernel_traitsILi96ELi64ELi128ELi8ES3_EELb0ELb1ELb0ELb0ELb0ELb1ELb0EEEvNS_16Flash_bwd_paramsE,"",@"SHT_CUDA_INFO"
	.sectionflags	@""
	.align	4


	//----- nvinfo : EIATTR_CUDA_API_VERSION
	.align		4
        /*0000*/ 	.byte	0x04, 0x37
        /*0002*/ 	.short	(.L_192 - .L_191)
.L_191:
        /*0004*/ 	.word	0x00000082


	//----- nvinfo : EIATTR_KPARAM_INFO
	.align		4
.L_192:
        /*0008*/ 	.byte	0x04, 0x17
        /*000a*/ 	.short	(.L_194 - .L_193)
.L_193:
        /*000c*/ 	.word	0x00000000
        /*0010*/ 	.short	0x0000
        /*0012*/ 	.short	0x0000
        /*0014*/ 	.byte	0x00, 0xf0, 0x01, 0x0a


	//----- nvinfo : EIATTR_SPARSE_MMA_MASK
	.align		4
.L_194:
        /*0018*/ 	.byte	0x03, 0x50
        /*001a*/ 	.short	0x0000


	//----- nvinfo : EIATTR_MAXREG_COUNT
	.align		4
        /*001c*/ 	.byte	0x03, 0x1b
        /*001e*/ 	.short	0x00ff


	//----- nvinfo : EIATTR_NUM_BARRIERS
	.align		4
        /*0020*/ 	.byte	0x02, 0x4c
        /*0022*/ 	.byte	0x01
	.zero		1


	//----- nvinfo : EIATTR_ANNOTATIONS
	.align		4
        /*0024*/ 	.byte	0x04, 0x55
        /*0026*/ 	.short	(.L_196 - .L_195)


	//   ....[0]....
.L_195:
        /*0028*/ 	.word	0x00000001
        /*002c*/ 	.byte	0xf0, 0x01, 0x00, 0x00, 0x01, 0x00, 0x00, 0x00, 0x40, 0x03, 0x00, 0x00


	//----- nvinfo : EIATTR_MERCURY_ISA_VERSION
	.align		4
.L_196:
        /*0038*/ 	.byte	0x03, 0x5f
        /*003a*/ 	.short	0x0101


	//----- nvinfo : EIATTR_VRC_CTA_INIT_COUNT
	.align		4
        /*003c*/ 	.byte	0x02, 0x4a
	.zero		1
	.zero		1


	//----- nvinfo : EIATTR_EXIT_INSTR_OFFSETS
	.align		4
        /*0040*/ 	.byte	0x04, 0x1c
        /*0042*/ 	.short	(.L_198 - .L_197)


	//   ....[0]....
.L_197:
        /*0044*/ 	.word	0x00000090


	//   ....[1]....
        /*0048*/ 	.word	0x00007590


	//----- nvinfo : EIATTR_CRS_STACK_SIZE
	.align		4
.L_198:
        /*004c*/ 	.byte	0x04, 0x1e
        /*004e*/ 	.short	(.L_200 - .L_199)
.L_199:
        /*0050*/ 	.word	0x00000000


	//----- nvinfo : EIATTR_CBANK_PARAM_SIZE
	.align		4
.L_200:
        /*0054*/ 	.byte	0x03, 0x19
        /*0056*/ 	.short	0x0280


	//----- nvinfo : EIATTR_PARAM_CBANK
	.align		4
        /*0058*/ 	.byte	0x04, 0x0a
        /*005a*/ 	.short	(.L_202 - .L_201)
	.align		4
.L_201:
        /*005c*/ 	.word	index@(.nv.constant0._ZN5flash44flash_bwd_dq_dk_dv_loop_seqk_parallel_kernelI23Flash_bwd_kernel_traitsILi96ELi64ELi128ELi8ELi2ELi4ELi4ELb1ELb0EN7cutlass10bfloat16_tE19Flash_kernel_traitsILi96ELi64ELi128ELi8ES3_EELb0ELb1ELb0ELb0ELb0ELb1ELb0EEEvNS_16Flash_bwd_paramsE)
        /*0060*/ 	.short	0x0380
        /*0062*/ 	.short	0x0280


	//----- nvinfo : EIATTR_SW_WAR
	.align		4
.L_202:
        /*0064*/ 	.byte	0x04, 0x36
        /*0066*/ 	.short	(.L_204 - .L_203)
.L_203:
        /*0068*/ 	.word	0x00000008
.L_204:


//--------------------- .nv.info._ZN5flash44flash_bwd_dq_dk_dv_loop_seqk_parallel_kernelI23Flash_bwd_kernel_traitsILi96ELi64ELi128ELi8ELi2ELi4ELi4ELb1ELb0EN7cutlass10bfloat16_tE19Flash_kernel_traitsILi96ELi64ELi128ELi8ES3_EELb0ELb1ELb0ELb1ELb0ELb0ELb0EEEvNS_16Flash_bwd_paramsE --------------------------
	.section	.nv.info._ZN5flash44flash_bwd_dq_dk_dv_loop_seqk_parallel_kernelI23Flash_bwd_kernel_traitsILi96ELi64ELi128ELi8ELi2ELi4ELi4ELb1ELb0EN7cutlass10bfloat16_tE19Flash_kernel_traitsILi96ELi64ELi128ELi8ES3_EELb0ELb1ELb0ELb1ELb0ELb0ELb0EEEvNS_16Flash_bwd_paramsE,"",@"SHT_CUDA_INFO"
	.sectionflags	@""
	.align	4


	//----- nvinfo : EIATTR_CUDA_API_VERSION
	.align		4
        /*0000*/ 	.byte	0x04, 0x37
        /*0002*/ 	.short	(.L_206 - .L_205)
.L_205:
        /*0004*/ 	.word	0x00000082


	//----- nvinfo : EIATTR_KPARAM_INFO
	.align		4
.L_206:
        /*0008*/ 	.byte	0x04, 0x17
        /*000a*/ 	.short	(.L_208 - .L_207)
.L_207:
        /*000c*/ 	.word	0x00000000
        /*0010*/ 	.short	0x0000
        /*0012*/ 	.short	0x0000
        /*0014*/ 	.byte	0x00, 0xf0, 0x01, 0x0a


	//----- nvinfo : EIATTR_SPARSE_MMA_MASK
	.align		4
.L_208:
        /*0018*/ 	.byte	0x03, 0x50
        /*001a*/ 	.short	0x0000


	//----- nvinfo : EIATTR_MAXREG_COUNT
	.align		4
        /*001c*/ 	.byte	0x03, 0x1b
        /*001e*/ 	.short	0x00ff


	//----- nvinfo : EIATTR_NUM_BARRIERS
	.align		4
        /*0020*/ 	.byte	0x02, 0x4c
        /*0022*/ 	.byte	0x01
	.zero		1


	//----- nvinfo : EIATTR_ANNOTATIONS
	.align		4
        /*0024*/ 	.byte	0x04, 0x55
        /*0026*/ 	.short	(.L_210 - .L_209)


	//   ....[0]....
.L_209:
        /*0028*/ 	.word	0x00000001
        /*002c*/ 	.byte	0x80, 0x29, 0x00, 0x00, 0x01, 0x00, 0x00, 0x00, 0x90, 0x29, 0x00, 0x00, 0x01, 0x00, 0x00, 0x00
        /* <DEDUP_REMOVED lines=8> */
        /*00bc*/ 	.byte	0x40, 0x71, 0x00, 0x00


	//----- nvinfo : EIATTR_MERCURY_ISA_VERSION
	.align		4
.L_210:
        /*00c0*/ 	.byte	0x03, 0x5f
        /*00c2*/ 	.short	0x0101


	//----- nvinfo : EIATTR_VRC_CTA_INIT_COUNT
	.align		4
        /*00c4*/ 	.byte	0x02, 0x4a
	.zero		1
	.zero		1


	//----- nvinfo : EIATTR_EXIT_INSTR_OFFSETS
	.align		4
        /*00c8*/ 	.byte	0x04, 0x1c
        /*00ca*/ 	.short	(.L_212 - .L_211)


	//   ....[0]....
.L_211:
        /*00cc*/ 	.word	0x00000090


	//   ....[1]....
        /*00d0*/ 	.word	0x000087c0


	//----- nvinfo : EIATTR_CRS_STACK_SIZE
	.align		4
.L_212:
        /*00d4*/ 	.byte	0x04, 0x1e
        /*00d6*/ 	.short	(.L_214 - .L_213)
.L_213:
        /*00d8*/ 	.word	0x00000000


	//----- nvinfo : EIATTR_CBANK_PARAM_SIZE
	.align		4
.L_214:
        /*00dc*/ 	.byte	0x03, 0x19
        /*00de*/ 	.short	0x0280


	//----- nvinfo : EIATTR_PARAM_CBANK
	.align		4
        /*00e0*/ 	.byte	0x04, 0x0a
        /*00e2*/ 	.short	(.L_216 - .L_215)
	.align		4
.L_215:
        /*00e4*/ 	.word	index@(.nv.constant0._ZN5flash44flash_bwd_dq_dk_dv_loop_seqk_parallel_kernelI23Flash_bwd_kernel_traitsILi96ELi64ELi128ELi8ELi2ELi4ELi4ELb1ELb0EN7cutlass10bfloat16_tE19Flash_kernel_traitsILi96ELi64ELi128ELi8ES3_EELb0ELb1ELb0ELb1ELb0ELb0ELb0EEEvNS_16Flash_bwd_paramsE)
        /*00e8*/ 	.short	0x0380
        /*00ea*/ 	.short	0x0280


	//----- nvinfo : EIATTR_SW_WAR
	.align		4
.L_216:
        /*00ec*/ 	.byte	0x04, 0x36
        /*00ee*/ 	.short	(.L_218 - .L_217)
.L_217:
        /*00f0*/ 	.word	0x00000008
.L_218:


//--------------------- .nv.info._ZN5flash27flash_bwd_convert_dq_kernelI23Flash_bwd_kernel_traitsILi96ELi64ELi128ELi8ELi2ELi4ELi4ELb1ELb0EN7cutlass10bfloat16_tE19Flash_kernel_traitsILi96ELi64ELi128ELi8ES3_EEEEvNS_16Flash_bwd_paramsEi --------------------------
	.section	.nv.info._ZN5flash27flash_bwd_convert_dq_kernelI23Flash_bwd_kernel_traitsILi96ELi64ELi128ELi8ELi2ELi4ELi4ELb1ELb0EN7cutlass10bfloat16_tE19Flash_kernel_traitsILi96ELi64ELi128ELi8ES3_EEEEvNS_16Flash_bwd_paramsEi,"",@"SHT_CUDA_INFO"
	.sectionflags	@""
	.align	4


	//----- nvinfo : EIATTR_CUDA_API_VERSION
	.align		4
        /*0000*/ 	.byte	0x04, 0x37
        /*0002*/ 	.short	(.L_220 - .L_219)
.L_219:
        /*0004*/ 	.word	0x00000082


	//----- nvinfo : EIATTR_KPARAM_INFO
	.align		4
.L_220:
        /*0008*/ 	.byte	0x04, 0x17
        /*000a*/ 	.short	(.L_222 - .L_221)
.L_221:
        /*000c*/ 	.word	0x00000000
        /*0010*/ 	.short	0x0001
        /*0012*/ 	.short	0x0280
        /*0014*/ 	.byte	0x00, 0xf0, 0x11, 0x00


	//----- nvinfo : EIATTR_KPARAM_INFO
	.align		4
.L_222:
        /*0018*/ 	.byte	0x04, 0x17
        /*001a*/ 	.short	(.L_224 - .L_223)
.L_223:
        /*001c*/ 	.word	0x00000000
        /*0020*/ 	.short	0x0000
        /*0022*/ 	.short	0x0000
        /*0024*/ 	.byte	0x00, 0xf0, 0x01, 0x0a


	//----- nvinfo : EIATTR_SPARSE_MMA_MASK
	.align		4
.L_224:
        /*0028*/ 	.byte	0x03, 0x50
        /*002a*/ 	.short	0x0000


	//----- nvinfo : EIATTR_MAXREG_COUNT
	.align		4
        /*002c*/ 	.byte	0x03, 0x1b
        /*002e*/ 	.short	0x00ff


	//----- nvinfo : EIATTR_NUM_BARRIERS
	.align		4
        /*0030*/ 	.byte	0x02, 0x4c
        /*0032*/ 	.byte	0x01
	.zero		1


	//----- nvinfo : EIATTR_MERCURY_ISA_VERSION
	.align		4
        /*0034*/ 	.byte	0x03, 0x5f
        /*0036*/ 	.short	0x0101


	//----- nvinfo : EIATTR_VRC_CTA_INIT_COUNT
	.align		4
        /*0038*/ 	.byte	0x02, 0x4a
	.zero		1
	.zero		1


	//----- nvinfo : EIATTR_EXIT_INSTR_OFFSETS
	.align		4
        /*003c*/ 	.byte	0x04, 0x1c
        /*003e*/ 	.short	(.L_226 - .L_225)


	//   ....[0]....
.L_225:
        /*0040*/ 	.word	0x00000190


	//   ....[1]....
        /*0044*/ 	.word	0x00000fe0


	//   ....[2]....
        /*0048*/ 	.word	0x00001180


	//   ....[3]....
        /*004c*/ 	.word	0x000011b0


	//----- nvinfo : EIATTR_CBANK_PARAM_SIZE
	.align		4
.L_226:
        /*0050*/ 	.byte	0x03, 0x19
        /*0052*/ 	.short	0x0284


	//----- nvinfo : EIATTR_PARAM_CBANK
	.align		4
        /*0054*/ 	.byte	0x04, 0x0a
        /*0056*/ 	.short	(.L_228 - .L_227)
	.align		4
.L_227:
        /*0058*/ 	.word	index@(.nv.constant0._ZN5flash27flash_bwd_convert_dq_kernelI23Flash_bwd_kernel_traitsILi96ELi64ELi128ELi8ELi2ELi4ELi4ELb1ELb0EN7cutlass10bfloat16_tE19Flash_kernel_traitsILi96ELi64ELi128ELi8ES3_EEEEvNS_16Flash_bwd_paramsEi)
        /*005c*/ 	.short	0x0380
        /*005e*/ 	.short	0x0284


	//----- nvinfo : EIATTR_SW_WAR
	.align		4
.L_228:
        /*0060*/ 	.byte	0x04, 0x36
        /*0062*/ 	.short	(.L_230 - .L_229)
.L_229:
        /*0064*/ 	.word	0x00000008
.L_230:


//--------------------- .nv.info._ZN5flash44flash_bwd_dq_dk_dv_loop_seqk_parallel_kernelI23Flash_bwd_kernel_traitsILi96ELi64ELi128ELi8ELi2ELi4ELi4ELb1ELb0EN7cutlass10bfloat16_tE19Flash_kernel_traitsILi96ELi64ELi128ELi8ES3_EELb1ELb1ELb0ELb0ELb0ELb0ELb0EEEvNS_16Flash_bwd_paramsE --------------------------
	.section	.nv.info._ZN5flash44flash_bwd_dq_dk_dv_loop_seqk_parallel_kernelI23Flash_bwd_kernel_traitsILi96ELi64ELi128ELi8ELi2ELi4ELi4ELb1ELb0EN7cutlass10bfloat16_tE19Flash_kernel_traitsILi96ELi64ELi128ELi8ES3_EELb1ELb1ELb0ELb0ELb0ELb0ELb0EEEvNS_16Flash_bwd_paramsE,"",@"SHT_CUDA_INFO"
	.sectionflags	@""
	.align	4


	//----- nvinfo : EIATTR_CUDA_API_VERSION
	.align		4
        /*0000*/ 	.byte	0x04, 0x37
        /*0002*/ 	.short	(.L_232 - .L_231)
.L_231:
        /*0004*/ 	.word	0x00000082


	//----- nvinfo : EIATTR_KPARAM_INFO
	.align		4
.L_232:
        /*0008*/ 	.byte	0x04, 0x17
        /*000a*/ 	.short	(.L_234 - .L_233)
.L_233:
        /*000c*/ 	.word	0x00000000
        /*0010*/ 	.short	0x0000
        /*0012*/ 	.short	0x0000
        /*0014*/ 	.byte	0x00, 0xf0, 0x01, 0x0a


	//----- nvinfo : EIATTR_SPARSE_MMA_MASK
	.align		4
.L_234:
        /*0018*/ 	.byte	0x03, 0x50
        /*001a*/ 	.short	0x0000


	//----- nvinfo : EIATTR_MAXREG_COUNT
	.align		4
        /*001c*/ 	.byte	0x03, 0x1b
        /*001e*/ 	.short	0x00ff


	//----- nvinfo : EIATTR_NUM_BARRIERS
	.align		4
        /*0020*/ 	.byte	0x02, 0x4c
        /*0022*/ 	.byte	0x01
	.zero		1


	//----- nvinfo : EIATTR_ANNOTATIONS
	.align		4
        /*0024*/ 	.byte	0x04, 0x55
        /*0026*/ 	.short	(.L_236 - .L_235)


	//   ....[0]....
.L_235:
        /*0028*/ 	.word	0x00000001
        /*002c*/ 	.byte	0xa0, 0x35, 0x00, 0x00, 0x01, 0x00, 0x00, 0x00, 0xd0, 0x36, 0x00, 0x00, 0x01, 0x00, 0x00, 0x00
        /*003c*/ 	.byte	0x30, 0x38, 0x00, 0x00, 0x01, 0x00, 0x00, 0x00, 0x70, 0x38, 0x00, 0x00, 0x01, 0x00, 0x00, 0x00
        /*004c*/ 	.byte	0x00, 0x5e, 0x00, 0x00


	//----- nvinfo : EIATTR_MERCURY_ISA_VERSION
	.align		4
.L_236:
        /*0050*/ 	.byte	0x03, 0x5f
        /*0052*/ 	.short	0x0101


	//----- nvinfo : EIATTR_VRC_CTA_INIT_COUNT
	.align		4
        /*0054*/ 	.byte	0x02, 0x4a
	.zero		1
	.zero		1


	//----- nvinfo : EIATTR_EXIT_INSTR_OFFSETS
	.align		4
        /*0058*/ 	.byte	0x04, 0x1c
        /*005a*/ 	.short	(.L_238 - .L_237)


	//   ....[0]....
.L_237:
        /*005c*/ 	.word	0x00000090


	//   ....[1]....
        /*0060*/ 	.word	0x000094a0


	//----- nvinfo : EIATTR_CRS_STACK_SIZE
	.align		4
.L_238:
        /*0064*/ 	.byte	0x04, 0x1e
        /*0066*/ 	.short	(.L_240 - .L_239)
.L_239:
        /*0068*/ 	.word	0x00000000


	//----- nvinfo : EIATTR_CBANK_PARAM_SIZE
	.align		4
.L_240:
        /*006c*/ 	.byte	0x03, 0x19
        /*006e*/ 	.short	0x0280


	//----- nvinfo : EIATTR_PARAM_CBANK
	.align		4
        /*0070*/ 	.byte	0x04, 0x0a
        /*0072*/ 	.short	(.L_242 - .L_241)
	.align		4
.L_241:
        /*0074*/ 	.word	index@(.nv.constant0._ZN5flash44flash_bwd_dq_dk_dv_loop_seqk_parallel_kernelI23Flash_bwd_kernel_traitsILi96ELi64ELi128ELi8ELi2ELi4ELi4ELb1ELb0EN7cutlass10bfloat16_tE19Flash_kernel_traitsILi96ELi64ELi128ELi8ES3_EELb1ELb1ELb0ELb0ELb0ELb0ELb0EEEvNS_16Flash_bwd_paramsE)
        /*0078*/ 	.short	0x0380
        /*007a*/ 	.short	0x0280


	//----- nvinfo : EIATTR_SW_WAR
	.align		4
.L_242:
        /*007c*/ 	.byte	0x04, 0x36
        /*007e*/ 	.short	(.L_244 - .L_243)
.L_243:
        /*0080*/ 	.word	0x00000008
.L_244:


//--------------------- .nv.info._ZN5flash44flash_bwd_dq_dk_dv_loop_seqk_parallel_kernelI23Flash_bwd_kernel_traitsILi96ELi64ELi128ELi8ELi2ELi4ELi4ELb1ELb0EN7cutlass10bfloat16_tE19Flash_kernel_traitsILi96ELi64ELi128ELi8ES3_EELb0ELb1ELb0ELb0ELb0ELb0ELb1EEEvNS_16Flash_bwd_paramsE --------------------------
	.section	.nv.info._ZN5flash44flash_bwd_dq_dk_dv_loop_seqk_parallel_kernelI23Flash_bwd_kernel_traitsILi96ELi64ELi128ELi8ELi2ELi4ELi4ELb1ELb0EN7cutlass10bfloat16_tE19Flash_kernel_traitsILi96ELi64ELi128ELi8ES3_EELb0ELb1ELb0ELb0ELb0ELb0ELb1EEEvNS_16Flash_bwd_paramsE,"",@"SHT_CUDA_INFO"
	.sectionflags	@""
	.align	4


	//----- nvinfo : EIATTR_CUDA_API_VERSION
	.align		4
        /*0000*/ 	.byte	0x04, 0x37
        /*0002*/ 	.short	(.L_246 - .L_245)
.L_245:
        /*0004*/ 	.word	0x00000082


	//----- nvinfo : EIATTR_KPARAM_INFO
	.align		4
.L_246:
        /*0008*/ 	.byte	0x04, 0x17
        /*000a*/ 	.short	(.L_248 - .L_247)
.L_247:
        /*000c*/ 	.word	0x00000000
        /*0010*/ 	.short	0x0000
        /*0012*/ 	.short	0x0000
        /*0014*/ 	.byte	0x00, 0xf0, 0x01, 0x0a


	//----- nvinfo : EIATTR_SPARSE_MMA_MASK
	.align		4
.L_248:
        /*0018*/ 	.byte	0x03, 0x50
        /*001a*/ 	.short	0x0000


	//----- nvinfo : EIATTR_MAXREG_COUNT
	.align		4
        /*001c*/ 	.byte	0x03, 0x1b
        /*001e*/ 	.short	0x00ff


	//----- nvinfo : EIATTR_NUM_BARRIERS
	.align		4
        /*0020*/ 	.byte	0x02, 0x4c
        /*0022*/ 	.byte	0x01
	.zero		1


	//----- nvinfo : EIATTR_ANNOTATIONS
	.align		4
        /*0024*/ 	.byte	0x04, 0x55
        /*0026*/ 	.short	(.L_250 - .L_249)


	//   ....[0]....
.L_249:
        /* <DEDUP_REMOVED lines=36> */
        /*025c*/ 	.byte	0x20, 0x7c, 0x00, 0x00, 0x01, 0x00, 0x00, 0x00, 0x50, 0x7d, 0x00, 0x00


	//----- nvinfo : EIATTR_MERCURY_ISA_VERSION
	.align		4
.L_250:
        /*0268*/ 	.byte	0x03, 0x5f
        /*026a*/ 	.short	0x0101


	//----- nvinfo : EIATTR_VRC_CTA_INIT_COUNT
	.align		4
        /*026c*/ 	.byte	0x02, 0x4a
	.zero		1
	.zero		1


	//----- nvinfo : EIATTR_EXIT_INSTR_OFFSETS
	.align		4
        /*0270*/ 	.byte	0x04, 0x1c
        /*0272*/ 	.short	(.L_252 - .L_251)


	//   ....[0]....
.L_251:
        /*0274*/ 	.word	0x00000090


	//   ....[1]....
        /*0278*/ 	.word	0x000092a0


	//----- nvinfo : EIATTR_CRS_STACK_SIZE
	.align		4
.L_252:
        /*027c*/ 	.byte	0x04, 0x1e
        /*027e*/ 	.short	(.L_254 - .L_253)
.L_253:
        /*0280*/ 	.word	0x00000000


	//----- nvinfo : EIATTR_CBANK_PARAM_SIZE
	.align		4
.L_254:
        /*0284*/ 	.byte	0x03, 0x19
        /*0286*/ 	.short	0x0280


	//----- nvinfo : EIATTR_PARAM_CBANK
	.align		4
        /*0288*/ 	.byte	0x04, 0x0a
        /*028a*/ 	.short	(.L_256 - .L_255)
	.align		4
.L_255:
        /*028c*/ 	.word	index@(.nv.constant0._ZN5flash44flash_bwd_dq_dk_dv_loop_seqk_parallel_kernelI23Flash_bwd_kernel_traitsILi96ELi64ELi128ELi8ELi2ELi4ELi4ELb1ELb0EN7cutlass10bfloat16_tE19Flash_kernel_traitsILi96ELi64ELi128ELi8ES3_EELb0ELb1ELb0ELb0ELb0ELb0ELb1EEEvNS_16Flash_bwd_paramsE)
        /*0290*/ 	.short	0x0380
        /*0292*/ 	.short	0x0280


	//----- nvinfo : EIATTR_SW_WAR
	.align		4
.L_256:
        /*0294*/ 	.byte	0x04, 0x36
        /*0296*/ 	.short	(.L_258 - .L_257)
.L_257:
        /*0298*/ 	.word	0x00000008
.L_258:


//--------------------- .nv.info._ZN5flash44flash_bwd_dq_dk_dv_loop_seqk_parallel_kernelI23Flash_bwd_kernel_traitsILi96ELi64ELi128ELi8ELi2ELi4ELi4ELb1ELb0EN7cutlass10bfloat16_tE19Flash_kernel_traitsILi96ELi64ELi128ELi8ES3_EELb1ELb1ELb0ELb0ELb1ELb1ELb0EEEvNS_16Flash_bwd_paramsE --------------------------
	.section	.nv.info._ZN5flash44flash_bwd_dq_dk_dv_loop_seqk_parallel_kernelI23Flash_bwd_kernel_traitsILi96ELi64ELi128ELi8ELi2ELi4ELi4ELb1ELb0EN7cutlass10bfloat16_tE19Flash_kernel_traitsILi96ELi64ELi128ELi8ES3_EELb1ELb1ELb0ELb0ELb1ELb1ELb0EEEvNS_16Flash_bwd_paramsE,"",@"SHT_CUDA_INFO"
	.sectionflags	@""
	.align	4


	//----- nvinfo : EIATTR_CUDA_API_VERSION
	.align		4
        /*0000*/ 	.byte	0x04, 0x37
        /*0002*/ 	.short	(.L_260 - .L_259)
.L_259:
        /*0004*/ 	.word	0x00000082


	//----- nvinfo : EIATTR_KPARAM_INFO
	.align		4
.L_260:
        /*0008*/ 	.byte	0x04, 0x17
        /*000a*/ 	.short	(.L_262 - .L_261)
.L_261:
        /*000c*/ 	.word	0x00000000
        /*0010*/ 	.short	0x0000
        /*0012*/ 	.short	0x0000
        /*0014*/ 	.byte	0x00, 0xf0, 0x01, 0x0a


	//----- nvinfo : EIATTR_SPARSE_MMA_MASK
	.align		4
.L_262:
        /*0018*/ 	.byte	0x03, 0x50
        /*001a*/ 	.short	0x0000


	//----- nvinfo : EIATTR_MAXREG_COUNT
	.align		4
        /*001c*/ 	.byte	0x03, 0x1b
        /*001e*/ 	.short	0x00ff


	//----- nvinfo : EIATTR_NUM_BARRIERS
	.align		4
        /*0020*/ 	.byte	0x02, 0x4c
        /*0022*/ 	.byte	0x01
	.zero		1


	//----- nvinfo : EIATTR_ANNOTATIONS
	.align		4
        /*0024*/ 	.byte	0x04, 0x55
        /*0026*/ 	.short	(.L_264 - .L_263)


	//   ....[0]....
.L_263:
        /*0028*/ 	.word	0x00000001
        /*002c*/ 	.byte	0xc0, 0x1c, 0x00, 0x00, 0x01, 0x00, 0x00, 0x00, 0xd0, 0x1c, 0x00, 0x00, 0x01, 0x00, 0x00, 0x00
        /*003c*/ 	.byte	0xe0, 0x1c, 0x00, 0x00, 0x01, 0x00, 0x00, 0x00, 0x30, 0x1f, 0x00, 0x00, 0x01, 0x00, 0x00, 0x00
        /*004c*/ 	.byte	0x90, 0x23, 0x00, 0x00, 0x01, 0x00, 0x00, 0x00, 0xc0, 0x26, 0x00, 0x00, 0x01, 0x00, 0x00, 0x00
        /*005c*/ 	.byte	0x30, 0x54, 0x00, 0x00, 0x01, 0x00, 0x00, 0x00, 0x70, 0x54, 0x00, 0x00, 0x01, 0x00, 0x00, 0x00
        /*006c*/ 	.byte	0x60, 0x60, 0x00, 0x00, 0x01, 0x00, 0x00, 0x00, 0x80, 0x60, 0x00, 0x00


	//----- nvinfo : EIATTR_MERCURY_ISA_VERSION
	.align		4
.L_264:
        /*0078*/ 	.byte	0x03, 0x5f
        /*007a*/ 	.short	0x0101


	//----- nvinfo : EIATTR_VRC_CTA_INIT_COUNT
	.align		4
        /*007c*/ 	.byte	0x02, 0x4a
	.zero		1
	.zero		1


	//----- nvinfo : EIATTR_EXIT_INSTR_OFFSETS
	.align		4
        /*0080*/ 	.byte	0x04, 0x1c
        /*0082*/ 	.short	(.L_266 - .L_265)


	//   ....[0]....
.L_265:
        /*0084*/ 	.word	0x00000090


	//   ....[1]....
        /*0088*/ 	.word	0x00007530


	//----- nvinfo : EIATTR_CBANK_PARAM_SIZE
	.align		4
.L_266:
        /*008c*/ 	.byte	0x03, 0x19
        /*008e*/ 	.short	0x0280


	//----- nvinfo : EIATTR_PARAM_CBANK
	.align		4
        /*0090*/ 	.byte	0x04, 0x0a
        /*0092*/ 	.short	(.L_268 - .L_267)
	.align		4
.L_267:
        /*0094*/ 	.word	index@(.nv.constant0._ZN5flash44flash_bwd_dq_dk_dv_loop_seqk_parallel_kernelI23Flash_bwd_kernel_traitsILi96ELi64ELi128ELi8ELi2ELi4ELi4ELb1ELb0EN7cutlass10bfloat16_tE19Flash_kernel_traitsILi96ELi64ELi128ELi8ES3_EELb1ELb1ELb0ELb0ELb1ELb1ELb0EEEvNS_16Flash_bwd_paramsE)
        /*0098*/ 	.short	0x0380
        /*009a*/ 	.short	0x0280


	//----- nvinfo : EIATTR_SW_WAR
	.align		4
.L_268:
        /*009c*/ 	.byte	0x04, 0x36
        /*009e*/ 	.short	(.L_270 - .L_269)
.L_269:
        /*00a0*/ 	.word	0x00000008
.L_270:


//--------------------- .nv.info._ZN5flash44flash_bwd_dq_dk_dv_loop_seqk_parallel_kernelI23Flash_bwd_kernel_traitsILi96ELi64ELi128ELi8ELi2ELi4ELi4ELb1ELb0EN7cutlass10bfloat16_tE19Flash_kernel_traitsILi96ELi64ELi128ELi8ES3_EELb0ELb1ELb0ELb0ELb1ELb1ELb1EEEvNS_16Flash_bwd_paramsE --------------------------
	.section	.nv.info._ZN5flash44flash_bwd_dq_dk_dv_loop_seqk_parallel_kernelI23Flash_bwd_kernel_traitsILi96ELi64ELi128ELi8ELi2ELi4ELi4ELb1ELb0EN7cutlass10bfloat16_tE19Flash_kernel_traitsILi96ELi64ELi128ELi8ES3_EELb0ELb1ELb0ELb0ELb1ELb1ELb1EEEvNS_16Flash_bwd_paramsE,"",@"SHT_CUDA_INFO"
	.sectionflags	@""
	.align	4


	//----- nvinfo : EIATTR_CUDA_API_VERSION
	.align		4
        /*0000*/ 	.byte	0x04, 0x37
        /*0002*/ 	.short	(.L_272 - .L_271)
.L_271:
        /*0004*/ 	.word	0x00000082


	//----- nvinfo : EIATTR_KPARAM_INFO
	.align		4
.L_272:
        /*0008*/ 	.byte	0x04, 0x17
        /*000a*/ 	.short	(.L_274 - .L_273)
.L_273:
        /*000c*/ 	.word	0x00000000
        /*0010*/ 	.short	0x0000
        /*0012*/ 	.short	0x0000
        /*0014*/ 	.byte	0x00, 0xf0, 0x01, 0x0a


	//----- nvinfo : EIATTR_SPARSE_MMA_MASK
	.align		4
.L_274:
        /*0018*/ 	.byte	0x03, 0x50
        /*001a*/ 	.short	0x0000


	//----- nvinfo : EIATTR_MAXREG_COUNT
	.align		4
        /*001c*/ 	.byte	0x03, 0x1b
        /*001e*/ 	.short	0x00ff


	//----- nvinfo : EIATTR_NUM_BARRIERS
	.align		4
        /*0020*/ 	.byte	0x02, 0x4c
        /*0022*/ 	.byte	0x01
	.zero		1


	//----- nvinfo : EIATTR_ANNOTATIONS
	.align		4
        /*0024*/ 	.byte	0x04, 0x55
        /*0026*/ 	.short	(.L_276 - .L_275)


	//   ....[0]....
.L_275:
        /* <DEDUP_REMOVED lines=36> */


	//----- nvinfo : EIATTR_MERCURY_ISA_VERSION
	.align		4
.L_276:
        /*0258*/ 	.byte	0x03, 0x5f
        /*025a*/ 	.short	0x0101


	//----- nvinfo : EIATTR_VRC_CTA_INIT_COUNT
	.align		4
        /*025c*/ 	.byte	0x02, 0x4a
	.zero		1
	.zero		1


	//----- nvinfo : EIATTR_EXIT_INSTR_OFFSETS
	.align		4
        /*0260*/ 	.byte	0x04, 0x1c
        /*0262*/ 	.short	(.L_278 - .L_277)


	//   ....[0]....
.L_277:
        /*0264*/ 	.word	0x00000090


	//   ....[1]....
        /*0268*/ 	.word	0x000071e0


	//----- nvinfo : EIATTR_CBANK_PARAM_SIZE
	.align		4
.L_278:
        /*026c*/ 	.byte	0x03, 0x19
        /*026e*/ 	.short	0x0280


	//----- nvinfo : EIATTR_PARAM_CBANK
	.align		4
        /*0270*/ 	.byte	0x04, 0x0a
        /*0272*/ 	.short	(.L_280 - .L_279)
	.align		4
.L_279:
        /*0274*/ 	.word	index@(.nv.constant0._ZN5flash44flash_bwd_dq_dk_dv_loop_seqk_parallel_kernelI23Flash_bwd_kernel_traitsILi96ELi64ELi128ELi8ELi2ELi4ELi4ELb1ELb0EN7cutlass10bfloat16_tE19Flash_kernel_traitsILi96ELi64ELi128ELi8ES3_EELb0ELb1ELb0ELb0ELb1ELb1ELb1EEEvNS_16Flash_bwd_paramsE)
        /*0278*/ 	.short	0x0380
        /*027a*/ 	.short	0x0280


	//----- nvinfo : EIATTR_SW_WAR
	.align		4
.L_280:
        /*027c*/ 	.byte	0x04, 0x36
        /*027e*/ 	.short	(.L_282 - .L_281)
.L_281:
        /*0280*/ 	.word	0x00000008
.L_282:


//--------------------- .nv.info._ZN5flash44flash_bwd_dq_dk_dv_loop_seqk_parallel_kernelI23Flash_bwd_kernel_traitsILi96ELi64ELi128ELi8ELi2ELi4ELi4ELb1ELb0EN7cutlass10bfloat16_tE19Flash_kernel_traitsILi96ELi64ELi128ELi8ES3_EELb1ELb1ELb0ELb0ELb0ELb1ELb0EEEvNS_16Flash_bwd_paramsE --------------------------
	.section	.nv.info._ZN5flash44flash_bwd_dq_dk_dv_loop_seqk_parallel_kernelI23Flash_bwd_kernel_traitsILi96ELi64ELi128ELi8ELi2ELi4ELi4ELb1ELb0EN7cutlass10bfloat16_tE19Flash_kernel_traitsILi96ELi64ELi128ELi8ES3_EELb1ELb1ELb0ELb0ELb0ELb1ELb0EEEvNS_16Flash_bwd_paramsE,"",@"SHT_CUDA_INFO"
	.sectionflags	@""
	.align	4


	//----- nvinfo : EIATTR_CUDA_API_VERSION
	.align		4
        /*0000*/ 	.byte	0x04, 0x37
        /*0002*/ 	.short	(.L_284 - .L_283)
.L_283:
        /*0004*/ 	.word	0x00000082


	//----- nvinfo : EIATTR_KPARAM_INFO
	.align		4
.L_284:
        /*0008*/ 	.byte	0x04, 0x17
        /*000a*/ 	.short	(.L_286 - .L_285)
.L_285:
        /*000c*/ 	.word	0x00000000
        /*0010*/ 	.short	0x0000
        /*0012*/ 	.short	0x0000
        /*0014*/ 	.byte	0x00, 0xf0, 0x01, 0x0a


	//----- nvinfo : EIATTR_SPARSE_MMA_MASK
	.align		4
.L_286:
        /*0018*/ 	.byte	0x03, 0x50
        /*001a*/ 	.short	0x0000


	//----- nvinfo : EIATTR_MAXREG_COUNT
	.align		4
        /*001c*/ 	.byte	0x03, 0x1b
        /*001e*/ 	.short	0x00ff


	//----- nvinfo : EIATTR_NUM_BARRIERS
	.align		4
        /*0020*/ 	.byte	0x02, 0x4c
        /*0022*/ 	.byte	0x01
	.zero		1


	//----- nvinfo : EIATTR_ANNOTATIONS
	.align		4
        /*0024*/ 	.byte	0x04, 0x55
        /*0026*/ 	.short	(.L_288 - .L_287)


	//   ....[0]....
.L_287:
        /*0028*/ 	.word	0x00000001
        /*002c*/ 	.byte	0x00, 0x02, 0x00, 0x00, 0x01, 0x00, 0x00, 0x00, 0x50, 0x03, 0x00, 0x00, 0x01, 0x00, 0x00, 0x00
        /*003c*/ 	.byte	0xc0, 0x2d, 0x00, 0x00, 0x01, 0x00, 0x00, 0x00, 0x80, 0x2f, 0x00, 0x00, 0x01, 0x00, 0x00, 0x00
        /*004c*/ 	.byte	0x00, 0x54, 0x00, 0x00


	//----- nvinfo : EIATTR_MERCURY_ISA_VERSION
	.align		4
.L_288:
        /*0050*/ 	.byte	0x03, 0x5f
        /*0052*/ 	.short	0x0101


	//----- nvinfo : EIATTR_VRC_CTA_INIT_COUNT
	.align		4
        /*0054*/ 	.byte	0x02, 0x4a
	.zero		1
	.zero		1


	//----- nvinfo : EIATTR_EXIT_INSTR_OFFSETS
	.align		4
        /*0058*/ 	.byte	0x04, 0x1c
        /*005a*/ 	.short	(.L_290 - .L_289)


	//   ....[0]....
.L_289:
        /*005c*/ 	.word	0x00000090


	//   ....[1]....
        /*0060*/ 	.word	0x00008890


	//----- nvinfo : EIATTR_CRS_STACK_SIZE
	.align		4
.L_290:
        /*0064*/ 	.byte	0x04, 0x1e
        /*0066*/ 	.short	(.L_292 - .L_291)
.L_291:
        /*0068*/ 	.word	0x00000000


	//----- nvinfo : EIATTR_CBANK_PARAM_SIZE
	.align		4
.L_292:
        /*006c*/ 	.byte	0x03, 0x19
        /*006e*/ 	.short	0x0280


	//----- nvinfo : EIATTR_PARAM_CBANK
	.align		4
        /*0070*/ 	.byte	0x04, 0x0a
        /*0072*/ 	.short	(.L_294 - .L_293)
	.align		4
.L_293:
        /*0074*/ 	.word	index@(.nv.constant0._ZN5flash44flash_bwd_dq_dk_dv_loop_seqk_parallel_kernelI23Flash_bwd_kernel_traitsILi96ELi64ELi128ELi8ELi2ELi4ELi4ELb1ELb0EN7cutlass10bfloat16_tE19Flash_kernel_traitsILi96ELi64ELi128ELi8ES3_EELb1ELb1ELb0ELb0ELb0ELb1ELb0EEEvNS_16Flash_bwd_paramsE)
        /*0078*/ 	.short	0x0380
        /*007a*/ 	.short	0x0280


	//----- nvinfo : EIATTR_SW_WAR
	.align		4
.L_294:
        /*007c*/ 	.byte	0x04, 0x36
        /*007e*/ 	.short	(.L_296 - .L_295)
.L_295:
        /*0080*/ 	.word	0x00000008
.L_296:


//--------------------- .nv.info._ZN5flash44flash_bwd_dq_dk_dv_loop_seqk_parallel_kernelI23Flash_bwd_kernel_traitsILi96ELi64ELi128ELi8ELi2ELi4ELi4ELb1ELb0EN7cutlass10bfloat16_tE19Flash_kernel_traitsILi96ELi64ELi128ELi8ES3_EELb0ELb1ELb0ELb0ELb0ELb1ELb1EEEvNS_16Flash_bwd_paramsE --------------------------
	.section	.nv.info._ZN5flash44flash_bwd_dq_dk_dv_loop_seqk_parallel_kernelI23Flash_bwd_kernel_traitsILi96ELi64ELi128ELi8ELi2ELi4ELi4ELb1ELb0EN7cutlass10bfloat16_tE19Flash_kernel_traitsILi96ELi64ELi128ELi8ES3_EELb0ELb1ELb0ELb0ELb0ELb1ELb1EEEvNS_16Flash_bwd_paramsE,"",@"SHT_CUDA_INFO"
	.sectionflags	@""
	.align	4


	//----- nvinfo : EIATTR_CUDA_API_VERSION
	.align		4
        /*0000*/ 	.byte	0x04, 0x37
        /*0002*/ 	.short	(.L_298 - .L_297)
.L_297:
        /*0004*/ 	.word	0x00000082


	//----- nvinfo : EIATTR_KPARAM_INFO
	.align		4
.L_298:
        /*0008*/ 	.byte	0x04, 0x17
        /*000a*/ 	.short	(.L_300 - .L_299)
.L_299:
        /*000c*/ 	.word	0x00000000
        /*0010*/ 	.short	0x0000
        /*0012*/ 	.short	0x0000
        /*0014*/ 	.byte	0x00, 0xf0, 0x01, 0x0a


	//----- nvinfo : EIATTR_SPARSE_MMA_MASK
	.align		4
.L_300:
        /*0018*/ 	.byte	0x03, 0x50
        /*001a*/ 	.short	0x0000


	//----- nvinfo : EIATTR_MAXREG_COUNT
	.align		4
        /*001c*/ 	.byte	0x03, 0x1b
        /*001e*/ 	.short	0x00ff


	//----- nvinfo : EIATTR_NUM_BARRIERS
	.align		4
        /*0020*/ 	.byte	0x02, 0x4c
        /*0022*/ 	.byte	0x01
	.zero		1


	//----- nvinfo : EIATTR_ANNOTATIONS
	.align		4
        /*0024*/ 	.byte	0x04, 0x55
        /*0026*/ 	.short	(.L_302 - .L_301)


	//   ....[0]....
.L_301:
        /* <DEDUP_REMOVED lines=36> */


	//----- nvinfo : EIATTR_MERCURY_ISA_VERSION
	.align		4
.L_302:
        /*0258*/ 	.byte	0x03, 0x5f
        /*025a*/ 	.short	0x0101


	//----- nvinfo : EIATTR_VRC_CTA_INIT_COUNT
	.align		4
        /*025c*/ 	.byte	0x02, 0x4a
	.zero		1
	.zero		1


	//----- nvinfo : EIATTR_EXIT_INSTR_OFFSETS
	.align		4
        /*0260*/ 	.byte	0x04, 0x1c
        /*0262*/ 	.short	(.L_304 - .L_303)


	//   ....[0]....
.L_303:
        /*0264*/ 	.word	0x00000090


	//   ....[1]....
        /*0268*/ 	.word	0x00008660


	//----- nvinfo : EIATTR_CRS_STACK_SIZE
	.align		4
.L_304:
        /*026c*/ 	.byte	0x04, 0x1e
        /*026e*/ 	.short	(.L_306 - .L_305)
.L_305:
        /*0270*/ 	.word	0x00000000


	//----- nvinfo : EIATTR_CBANK_PARAM_SIZE
	.align		4
.L_306:
        /*0274*/ 	.byte	0x03, 0x19
        /*0276*/ 	.short	0x0280


	//----- nvinfo : EIATTR_PARAM_CBANK
	.align		4
        /*0278*/ 	.byte	0x04, 0x0a
        /*027a*/ 	.short	(.L_308 - .L_307)
	.align		4
.L_307:
        /*027c*/ 	.word	index@(.nv.constant0._ZN5flash44flash_bwd_dq_dk_dv_loop_seqk_parallel_kernelI23Flash_bwd_kernel_traitsILi96ELi64ELi128ELi8ELi2ELi4ELi4ELb1ELb0EN7cutlass10bfloat16_tE19Flash_kernel_traitsILi96ELi64ELi128ELi8ES3_EELb0ELb1ELb0ELb0ELb0ELb1ELb1EEEvNS_16Flash_bwd_paramsE)
        /*0280*/ 	.short	0x0380
        /*0282*/ 	.short	0x0280


	//----- nvinfo : EIATTR_SW_WAR
	.align		4
.L_308:
        /*0284*/ 	.byte	0x04, 0x36
        /*0286*/ 	.short	(.L_310 - .L_309)
.L_309:
        /*0288*/ 	.word	0x00000008
.L_310:


//--------------------- .nv.info._ZN5flash44flash_bwd_dq_dk_dv_loop_seqk_parallel_kernelI23Flash_bwd_kernel_traitsILi96ELi64ELi128ELi8ELi2ELi4ELi4ELb1ELb0EN7cutlass10bfloat16_tE19Flash_kernel_traitsILi96ELi64ELi128ELi8ES3_EELb1ELb1ELb0ELb1ELb0ELb0ELb0EEEvNS_16Flash_bwd_paramsE --------------------------
	.section	.nv.info._ZN5flash44flash_bwd_dq_dk_dv_loop_seqk_parallel_kernelI23Flash_bwd_kernel_traitsILi96ELi64ELi128ELi8ELi2ELi4ELi4ELb1ELb0EN7cutlass10bfloat16_tE19Flash_kernel_traitsILi96ELi64ELi128ELi8ES3_EELb1ELb1ELb0ELb1ELb0ELb0ELb0EEEvNS_16Flash_bwd_paramsE,"",@"SHT_CUDA_INFO"
	.sectionflags	@""
	.align	4


	//----- nvinfo : EIATTR_CUDA_API_VERSION
	.align		4
        /*0000*/ 	.byte	0x04, 0x37
        /*0002*/ 	.short	(.L_312 - .L_311)
.L_311:
        /*0004*/ 	.word	0x00000082


	//----- nvinfo : EIATTR_KPARAM_INFO
	.align		4
.L_312:
        /*0008*/ 	.byte	0x04, 0x17
        /*000a*/ 	.short	(.L_314 - .L_313)
.L_313:
        /*000c*/ 	.word	0x00000000
        /*0010*/ 	.short	0x0000
        /*0012*/ 	.short	0x0000
        /*0014*/ 	.byte	0x00, 0xf0, 0x01, 0x0a


	//----- nvinfo : EIATTR_SPARSE_MMA_MASK
	.align		4
.L_314:
        /*0018*/ 	.byte	0x03, 0x50
        /*001a*/ 	.short	0x0000


	//----- nvinfo : EIATTR_MAXREG_COUNT
	.align		4
        /*001c*/ 	.byte	0x03, 0x1b
        /*001e*/ 	.short	0x00ff


	//----- nvinfo : EIATTR_NUM_BARRIERS
	.align		4
        /*0020*/ 	.byte	0x02, 0x4c
        /*0022*/ 	.byte	0x01
	.zero		1


	//----- nvinfo : EIATTR_ANNOTATIONS
	.align		4
        /*0024*/ 	.byte	0x04, 0x55
        /*0026*/ 	.short	(.L_316 - .L_315)


	//   ....[0]....
.L_315:
        /* <DEDUP_REMOVED lines=14> */


	//----- nvinfo : EIATTR_MERCURY_ISA_VERSION
	.align		4
.L_316:
        /*00f8*/ 	.byte	0x03, 0x5f
        /*00fa*/ 	.short	0x0101


	//----- nvinfo : EIATTR_VRC_CTA_INIT_COUNT
	.align		4
        /*00fc*/ 	.byte	0x02, 0x4a
	.zero		1
	.zero		1


	//----- nvinfo : EIATTR_EXIT_INSTR_OFFSETS
	.align		4
        /*0100*/ 	.byte	0x04, 0x1c
        /*0102*/ 	.short	(.L_318 - .L_317)


	//   ....[0]....
.L_317:
        /*0104*/ 	.word	0x00000090


	//   ....[1]....
        /*0108*/ 	.word	0x00009b00


	//----- nvinfo : EIATTR_CRS_STACK_SIZE
	.align		4
.L_318:
        /*010c*/ 	.byte	0x04, 0x1e
        /*010e*/ 	.short	(.L_320 - .L_319)
.L_319:
        /*0110*/ 	.word	0x00000000


	//----- nvinfo : EIATTR_CBANK_PARAM_SIZE
	.align		4
.L_320:
        /*0114*/ 	.byte	0x03, 0x19
        /*0116*/ 	.short	0x0280


	//----- nvinfo : EIATTR_PARAM_CBANK
	.align		4
        /*0118*/ 	.byte	0x04, 0x0a
        /*011a*/ 	.short	(.L_322 - .L_321)
	.align		4
.L_321:
        /*011c*/ 	.word	index@(.nv.constant0._ZN5flash44flash_bwd_dq_dk_dv_loop_seqk_parallel_kernelI23Flash_bwd_kernel_traitsILi96ELi64ELi128ELi8ELi2ELi4ELi4ELb1ELb0EN7cutlass10bfloat16_tE19Flash_kernel_traitsILi96ELi64ELi128ELi8ES3_EELb1ELb1ELb0ELb1ELb0ELb0ELb0EEEvNS_16Flash_bwd_paramsE)
        /*0120*/ 	.short	0x0380
        /*0122*/ 	.short	0x0280


	//----- nvinfo : EIATTR_SW_WAR
	.align		4
.L_322:
        /*0124*/ 	.byte	0x04, 0x36
        /*0126*/ 	.short	(.L_324 - .L_323)
.L_323:
        /*0128*/ 	.word	0x00000008
.L_324:


//--------------------- .nv.info._ZN5flash44flash_bwd_dq_dk_dv_loop_seqk_parallel_kernelI23Flash_bwd_kernel_traitsILi96ELi64ELi128ELi8ELi2ELi4ELi4ELb1ELb0EN7cutlass10bfloat16_tE19Flash_kernel_traitsILi96ELi64ELi128ELi8ES3_EELb0ELb1ELb0ELb1ELb0ELb0ELb1EEEvNS_16Flash_bwd_paramsE --------------------------
	.section	.nv.info._ZN5flash44flash_bwd_dq_dk_dv_loop_seqk_parallel_kernelI23Flash_bwd_kernel_traitsILi96ELi64ELi128ELi8ELi2ELi4ELi4ELb1ELb0EN7cutlass10bfloat16_tE19Flash_kernel_traitsILi96ELi64ELi128ELi8ES3_EELb0ELb1ELb0ELb1ELb0ELb0ELb1EEEvNS_16Flash_bwd_paramsE,"",@"SHT_CUDA_INFO"
	.sectionflags	@""
	.align	4


	//----- nvinfo : EIATTR_CUDA_API_VERSION
	.align		4
        /*0000*/ 	.byte	0x04, 0x37
        /*0002*/ 	.short	(.L_326 - .L_325)
.L_325:
        /*0004*/ 	.word	0x00000082


	//----- nvinfo : EIATTR_KPARAM_INFO
	.align		4
.L_326:
        /*0008*/ 	.byte	0x04, 0x17
        /*000a*/ 	.short	(.L_328 - .L_327)
.L_327:
        /*000c*/ 	.word	0x00000000
        /*0010*/ 	.short	0x0000
        /*0012*/ 	.short	0x0000
        /*0014*/ 	.byte	0x00, 0xf0, 0x01, 0x0a


	//----- nvinfo : EIATTR_SPARSE_MMA_MASK
	.align		4
.L_328:
        /*0018*/ 	.byte	0x03, 0x50
        /*001a*/ 	.short	0x0000


	//----- nvinfo : EIATTR_MAXREG_COUNT
	.align		4
        /*001c*/ 	.byte	0x03, 0x1b
        /*001e*/ 	.short	0x00ff


	//----- nvinfo : EIATTR_NUM_BARRIERS
	.align		4
        /*0020*/ 	.byte	0x02, 0x4c
        /*0022*/ 	.byte	0x01
	.zero		1


	//----- nvinfo : EIATTR_ANNOTATIONS
	.align		4
        /*0024*/ 	.byte	0x04, 0x55
        /*0026*/ 	.short	(.L_330 - .L_329)


	//   ....[0]....
.L_329:
        /* <DEDUP_REMOVED lines=40> */


	//----- nvinfo : EIATTR_MERCURY_ISA_VERSION
	.align		4
.L_330:
        /*0290*/ 	.byte	0x03, 0x5f
        /*0292*/ 	.short	0x0101


	//----- nvinfo : EIATTR_VRC_CTA_INIT_COUNT
	.align		4
        /*0294*/ 	.byte	0x02, 0x4a
	.zero		1
	.zero		1


	//----- nvinfo : EIATTR_EXIT_INSTR_OFFSETS
	.align		4
        /*0298*/ 	.byte	0x04, 0x1c
        /*029a*/ 	.short	(.L_332 - .L_331)


	//   ....[0]....
.L_331:
        /*029c*/ 	.word	0x00000090


	//   ....[1]....
        /*02a0*/ 	.word	0x00009630


	//----- nvinfo : EIATTR_CRS_STACK_SIZE
	.align		4
.L_332:
        /*02a4*/ 	.byte	0x04, 0x1e
        /*02a6*/ 	.short	(.L_334 - .L_333)
.L_333:
        /*02a8*/ 	.word	0x00000000


	//----- nvinfo : EIATTR_CBANK_PARAM_SIZE
	.align		4
.L_334:
        /*02ac*/ 	.byte	0x03, 0x19
        /*02ae*/ 	.short	0x0280


	//----- nvinfo : EIATTR_PARAM_CBANK
	.align		4
        /*02b0*/ 	.byte	0x04, 0x0a
        /*02b2*/ 	.short	(.L_336 - .L_335)
	.align		4
.L_335:
        /*02b4*/ 	.word	index@(.nv.constant0._ZN5flash44flash_bwd_dq_dk_dv_loop_seqk_parallel_kernelI23Flash_bwd_kernel_traitsILi96ELi64ELi128ELi8ELi2ELi4ELi4ELb1ELb0EN7cutlass10bfloat16_tE19Flash_kernel_traitsILi96ELi64ELi128ELi8ES3_EELb0ELb1ELb0ELb1ELb0ELb0ELb1EEEvNS_16Flash_bwd_paramsE)
        /*02b8*/ 	.short	0x0380
        /*02ba*/ 	.short	0x0280


	//----- nvinfo : EIATTR_SW_WAR
	.align		4
.L_336:
        /*02bc*/ 	.byte	0x04, 0x36
        /*02be*/ 	.short	(.L_338 - .L_337)
.L_337:
        /*02c0*/ 	.word	0x00000008
.L_338:


//--------------------- .nv.info._ZN5flash25flash_bwd_dot_do_o_kernelILb0E23Flash_bwd_kernel_traitsILi96ELi64ELi128ELi8ELi2ELi4ELi4ELb1ELb0EN7cutlass10bfloat16_tE19Flash_kernel_traitsILi96ELi64ELi128ELi8ES3_EEEEvNS_16Flash_bwd_paramsE --------------------------
	.section	.nv.info._ZN5flash25flash_bwd_dot_do_o_kernelILb0E23Flash_bwd_kernel_traitsILi96ELi64ELi128ELi8ELi2ELi4ELi4ELb1ELb0EN7cutlass10bfloat16_tE19Flash_kernel_traitsILi96ELi64ELi128ELi8ES3_EEEEvNS_16Flash_bwd_paramsE,"",@"SHT_CUDA_INFO"
	.sectionflags	@""
	.align	4


	//----- nvinfo : EIATTR_CUDA_API_VERSION
	.align		4
        /*0000*/ 	.byte	0x04, 0x37
        /*0002*/ 	.short	(.L_340 - .L_339)
.L_339:
        /*0004*/ 	.word	0x00000082


	//----- nvinfo : EIATTR_KPARAM_INFO
	.align		4
.L_340:
        /*0008*/ 	.byte	0x04, 0x17
        /*000a*/ 	.short	(.L_342 - .L_341)
.L_341:
        /*000c*/ 	.word	0x00000000
        /*0010*/ 	.short	0x0000
        /*0012*/ 	.short	0x0000
        /*0014*/ 	.byte	0x00, 0xf0, 0x01, 0x0a


	//----- nvinfo : EIATTR_SPARSE_MMA_MASK
	.align		4
.L_342:
        /*0018*/ 	.byte	0x03, 0x50
        /*001a*/ 	.short	0x0000


	//----- nvinfo : EIATTR_MAXREG_COUNT
	.align		4
        /*001c*/ 	.byte	0x03, 0x1b
        /*001e*/ 	.short	0x00ff


	//----- nvinfo : EIATTR_MERCURY_ISA_VERSION
	.align		4
        /*0020*/ 	.byte	0x03, 0x5f
        /*0022*/ 	.short	0x0101


	//----- nvinfo : EIATTR_COOP_GROUP_MASK_REGIDS
	.align		4
        /*0024*/ 	.byte	0x04, 0x29
        /*0026*/ 	.short	(.L_344 - .L_343)


	//   ....[0]....
.L_343:
        /*0028*/ 	.word	0xffffffff


	//   ....[1]....
        /*002c*/ 	.word	0xffffffff


	//----- nvinfo : EIATTR_COOP_GROUP_INSTR_OFFSETS
	.align		4
.L_344:
        /*0030*/ 	.byte	0x04, 0x28
        /*0032*/ 	.short	(.L_346 - .L_345)


	//   ....[0]....
.L_345:
        /*0034*/ 	.word	0x00000c60


	//   ....[1]....
        /*0038*/ 	.word	0x00000c80


	//----- nvinfo : EIATTR_VRC_CTA_INIT_COUNT
	.align		4
.L_346:
        /*003c*/ 	.byte	0x02, 0x4a
	.zero		1
	.zero		1


	//----- nvinfo : EIATTR_EXIT_INSTR_OFFSETS
	.align		4
        /*0040*/ 	.byte	0x04, 0x1c
        /*0042*/ 	.short	(.L_348 - .L_347)


	//   ....[0]....
.L_347:
        /*0044*/ 	.word	0x00000140


	//   ....[1]....
        /*0048*/ 	.word	0x00000cb0


	//   ....[2]....
        /*004c*/ 	.word	0x00000d20


	//----- nvinfo : EIATTR_CRS_STACK_SIZE
	.align		4
.L_348:
        /*0050*/ 	.byte	0x04, 0x1e
        /*0052*/ 	.short	(.L_350 - .L_349)
.L_349:
        /*0054*/ 	.word	0x00000000


	//----- nvinfo : EIATTR_CBANK_PARAM_SIZE
	.align		4
.L_350:
        /*0058*/ 	.byte	0x03, 0x19
        /*005a*/ 	.short	0x0280


	//----- nvinfo : EIATTR_PARAM_CBANK
	.align		4
        /*005c*/ 	.byte	0x04, 0x0a
        /*005e*/ 	.short	(.L_352 - .L_351)
	.align		4
.L_351:
        /*0060*/ 	.word	index@(.nv.constant0._ZN5flash25flash_bwd_dot_do_o_kernelILb0E23Flash_bwd_kernel_traitsILi96ELi64ELi128ELi8ELi2ELi4ELi4ELb1ELb0EN7cutlass10bfloat16_tE19Flash_kernel_traitsILi96ELi64ELi128ELi8ES3_EEEEvNS_16Flash_bwd_paramsE)
        /*0064*/ 	.short	0x0380
        /*0066*/ 	.short	0x0280


	//----- nvinfo : EIATTR_SW_WAR
	.align		4
.L_352:
        /*0068*/ 	.byte	0x04, 0x36
        /*006a*/ 	.short	(.L_354 - .L_353)
.L_353:
        /*006c*/ 	.word	0x00000008
.L_354:


//--------------------- .nv.info._ZN5flash25flash_bwd_dot_do_o_kernelILb1E23Flash_bwd_kernel_traitsILi96ELi64ELi128ELi8ELi2ELi4ELi4ELb1ELb0EN7cutlass10bfloat16_tE19Flash_kernel_traitsILi96ELi64ELi128ELi8ES3_EEEEvNS_16Flash_bwd_paramsE --------------------------
	.section	.nv.info._ZN5flash25flash_bwd_dot_do_o_kernelILb1E23Flash_bwd_kernel_traitsILi96ELi64ELi128ELi8ELi2ELi4ELi4ELb1ELb0EN7cutlass10bfloat16_tE19Flash_kernel_traitsILi96ELi64ELi128ELi8ES3_EEEEvNS_16Flash_bwd_paramsE,"",@"SHT_CUDA_INFO"
	.sectionflags	@""
	.align	4


	//----- nvinfo : EIATTR_CUDA_API_VERSION
	.align		4
        /*0000*/ 	.byte	0x04, 0x37
        /*0002*/ 	.short	(.L_356 - .L_355)
.L_355:
        /*0004*/ 	.word	0x00000082


	//----- nvinfo : EIATTR_KPARAM_INFO
	.align		4
.L_356:
        /*0008*/ 	.byte	0x04, 0x17
        /*000a*/ 	.short	(.L_358 - .L_357)
.L_357:
        /*000c*/ 	.word	0x00000000
        /*0010*/ 	.short	0x0000
        /*0012*/ 	.short	0x0000
        /*0014*/ 	.byte	0x00, 0xf0, 0x01, 0x0a


	//----- nvinfo : EIATTR_SPARSE_MMA_MASK
	.align		4
.L_358:
        /*0018*/ 	.byte	0x03, 0x50
        /*001a*/ 	.short	0x0000


	//----- nvinfo : EIATTR_MAXREG_COUNT
	.align		4
        /*001c*/ 	.byte	0x03, 0x1b
        /*001e*/ 	.short	0x00ff


	//----- nvinfo : EIATTR_MERCURY_ISA_VERSION
	.align		4
        /*0020*/ 	.byte	0x03, 0x5f
        /*0022*/ 	.short	0x0101


	//----- nvinfo : EIATTR_COOP_GROUP_MASK_REGIDS
	.align		4
        /*0024*/ 	.byte	0x04, 0x29
        /*0026*/ 	.short	(.L_360 - .L_359)


	//   ....[0]....
.L_359:
        /*0028*/ 	.word	0xffffffff


	//   ....[1]....
        /*002c*/ 	.word	0xffffffff


	//----- nvinfo : EIATTR_COOP_GROUP_INSTR_OFFSETS
	.align		4
.L_360:
        /*0030*/ 	.byte	0x04, 0x28
        /*0032*/ 	.short	(.L_362 - .L_361)


	//   ....[0]....
.L_361:
        /*0034*/ 	.word	0x00000f10


	//   ....[1]....
        /*0038*/ 	.word	0x00000f60


	//----- nvinfo : EIATTR_VRC_CTA_INIT_COUNT
	.align		4
.L_362:
        /*003c*/ 	.byte	0x02, 0x4a
	.zero		1
	.zero		1


	//----- nvinfo : EIATTR_EXIT_INSTR_OFFSETS
	.align		4
        /*0040*/ 	.byte	0x04, 0x1c
        /*0042*/ 	.short	(.L_364 - .L_363)


	//   ....[0]....
.L_363:
        /*0044*/ 	.word	0x00000140


	//   ....[1]....
        /*0048*/ 	.word	0x00001050


	//----- nvinfo : EIATTR_CRS_STACK_SIZE
	.align		4
.L_364:
        /*004c*/ 	.byte	0x04, 0x1e
        /*004e*/ 	.short	(.L_366 - .L_365)
.L_365:
        /*0050*/ 	.word	0x00000000


	//----- nvinfo : EIATTR_CBANK_PARAM_SIZE
	.align		4
.L_366:
        /*0054*/ 	.byte	0x03, 0x19
        /*0056*/ 	.short	0x0280


	//----- nvinfo : EIATTR_PARAM_CBANK
	.align		4
        /*0058*/ 	.byte	0x04, 0x0a
        /*005a*/ 	.short	(.L_368 - .L_367)
	.align		4
.L_367:
        /*005c*/ 	.word	index@(.nv.constant0._ZN5flash25flash_bwd_dot_do_o_kernelILb1E23Flash_bwd_kernel_traitsILi96ELi64ELi128ELi8ELi2ELi4ELi4ELb1ELb0EN7cutlass10bfloat16_tE19Flash_kernel_traitsILi96ELi64ELi128ELi8ES3_EEEEvNS_16Flash_bwd_paramsE)
        /*0060*/ 	.short	0x0380
        /*0062*/ 	.short	0x0280


	//----- nvinfo : EIATTR_SW_WAR
	.align		4
.L_368:
        /*0064*/ 	.byte	0x04, 0x36
        /*0066*/ 	.short	(.L_370 - .L_369)
.L_369:
        /*0068*/ 	.word	0x00000008
.L_370:


//--------------------- .nv.info._ZN5flash27flash_bwd_convert_dq_kernelI23Flash_bwd_kernel_traitsILi96ELi64ELi128ELi8ELi2ELi4ELi4ELb0ELb0EN7cutlass10bfloat16_tE19Flash_kernel_traitsILi96ELi64ELi128ELi8ES3_EEEEvNS_16Flash_bwd_paramsEi --------------------------
	.section	.nv.info._ZN5flash27flash_bwd_convert_dq_kernelI23Flash_bwd_kernel_traitsILi96ELi64ELi128ELi8ELi2ELi4ELi4ELb0ELb0EN7cutlass10bfloat16_tE19Flash_kernel_traitsILi96ELi64ELi128ELi8ES3_EEEEvNS_16Flash_bwd_paramsEi,"",@"SHT_CUDA_INFO"
	.sectionflags	@""
	.align	4


	//----- nvinfo : EIATTR_CUDA_API_VERSION
	.align		4
        /*0000*/ 	.byte	0x04, 0x37
        /*0002*/ 	.short	(.L_372 - .L_371)
.L_371:
        /*0004*/ 	.word	0x00000082


	//----- nvinfo : EIATTR_KPARAM_INFO
	.align		4
.L_372:
        /*0008*/ 	.byte	0x04, 0x17
        /*000a*/ 	.short	(.L_374 - .L_373)
.L_373:
        /*000c*/ 	.word	0x00000000
        /*0010*/ 	.short	0x0001
        /*0012*/ 	.short	0x0280
        /*0014*/ 	.byte	0x00, 0xf0, 0x11, 0x00


	//----- nvinfo : EIATTR_KPARAM_INFO
	.align		4
.L_374:
        /*0018*/ 	.byte	0x04, 0x17
        /*001a*/ 	.short	(.L_376 - .L_375)
.L_375:
        /*001c*/ 	.word	0x00000000
        /*0020*/ 	.short	0x0000
        /*0022*/ 	.short	0x0000
        /*0024*/ 	.byte	0x00, 0xf0, 0x01, 0x0a


	//----- nvinfo : EIATTR_SPARSE_MMA_MASK
	.align		4
.L_376:
        /*0028*/ 	.byte	0x03, 0x50
        /*002a*/ 	.short	0x0000


	//----- nvinfo : EIATTR_MAXREG_COUNT
	.align		4
        /*002c*/ 	.byte	0x03, 0x1b
        /*002e*/ 	.short	0x00ff


	//----- nvinfo : EIATTR_NUM_BARRIERS
	.align		4
        /*0030*/ 	.byte	0x02, 0x4c
        /*0032*/ 	.byte	0x01
	.zero		1


	//----- nvinfo : EIATTR_MERCURY_ISA_VERSION
	.align		4
        /*0034*/ 	.byte	0x03, 0x5f
        /*0036*/ 	.short	0x0101


	//----- nvinfo : EIATTR_VRC_CTA_INIT_COUNT
	.align		4
        /*0038*/ 	.byte	0x02, 0x4a
	.zero		1
	.zero		1


	//----- nvinfo : EIATTR_EXIT_INSTR_OFFSETS
	.align		4
        /*003c*/ 	.byte	0x04, 0x1c
        /*003e*/ 	.short	(.L_378 - .L_377)


	//   ....[0]....
.L_377:
        /*0040*/ 	.word	0x00000190


	//   ....[1]....
        /*0044*/ 	.word	0x00000fe0


	//   ....[2]....
        /*0048*/ 	.word	0x00001180


	//   ....[3]....
        /*004c*/ 	.word	0x000011b0


	//----- nvinfo : EIATTR_CBANK_PARAM_SIZE
	.align		4
.L_378:
        /*0050*/ 	.byte	0x03, 0x19
        /*0052*/ 	.short	0x0284


	//----- nvinfo : EIATTR_PARAM_CBANK
	.align		4
        /*0054*/ 	.byte	0x04, 0x0a
        /*0056*/ 	.short	(.L_380 - .L_379)
	.align		4
.L_379:
        /*0058*/ 	.word	index@(.nv.constant0._ZN5flash27flash_bwd_convert_dq_kernelI23Flash_bwd_kernel_traitsILi96ELi64ELi128ELi8ELi2ELi4ELi4ELb0ELb0EN7cutlass10bfloat16_tE19Flash_kernel_traitsILi96ELi64ELi128ELi8ES3_EEEEvNS_16Flash_bwd_paramsEi)
        /*005c*/ 	.short	0x0380
        /*005e*/ 	.short	0x0284


	//----- nvinfo : EIATTR_SW_WAR
	.align		4
.L_380:
        /*0060*/ 	.byte	0x04, 0x36
        /*0062*/ 	.short	(.L_382 - .L_381)
.L_381:
        /*0064*/ 	.word	0x00000008
.L_382:


//--------------------- .nv.info._ZN5flash44flash_bwd_dq_dk_dv_loop_seqk_parallel_kernelI23Flash_bwd_kernel_traitsILi96ELi64ELi128ELi8ELi2ELi4ELi4ELb0ELb0EN7cutlass10bfloat16_tE19Flash_kernel_traitsILi96ELi64ELi128ELi8ES3_EELb1ELb1ELb0ELb0ELb0ELb0ELb0EEEvNS_16Flash_bwd_paramsE --------------------------
	.section	.nv.info._ZN5flash44flash_bwd_dq_dk_dv_loop_seqk_parallel_kernelI23Flash_bwd_kernel_traitsILi96ELi64ELi128ELi8ELi2ELi4ELi4ELb0ELb0EN7cutlass10bfloat16_tE19Flash_kernel_traitsILi96ELi64ELi128ELi8ES3_EELb1ELb1ELb0ELb0ELb0ELb0ELb0EEEvNS_16Flash_bwd_paramsE,"",@"SHT_CUDA_INFO"
	.sectionflags	@""
	.align	4


	//----- nvinfo : EIATTR_CUDA_API_VERSION
	.align		4
        /*0000*/ 	.byte	0x04, 0x37
        /*0002*/ 	.short	(.L_384 - .L_383)
.L_383:
        /*0004*/ 	.word	0x00000082


	//----- nvinfo : EIATTR_KPARAM_INFO
	.align		4
.L_384:
        /*0008*/ 	.byte	0x04, 0x17
        /*000a*/ 	.short	(.L_386 - .L_385)
.L_385:
        /*000c*/ 	.word	0x00000000
        /*0010*/ 	.short	0x0000
        /*0012*/ 	.short	0x0000
        /*0014*/ 	.byte	0x00, 0xf0, 0x01, 0x0a


	//----- nvinfo : EIATTR_SPARSE_MMA_MASK
	.align		4
.L_386:
        /*0018*/ 	.byte	0x03, 0x50
        /*001a*/ 	.short	0x0000


	//----- nvinfo : EIATTR_MAXREG_COUNT
	.align		4
        /*001c*/ 	.byte	0x03, 0x1b
        /*001e*/ 	.short	0x00ff


	//----- nvinfo : EIATTR_NUM_BARRIERS
	.align		4
        /*0020*/ 	.byte	0x02, 0x4c
        /*0022*/ 	.byte	0x01
	.zero		1


	//----- nvinfo : EIATTR_MERCURY_ISA_VERSION
	.align		4
        /*0024*/ 	.byte	0x03, 0x5f
        /*0026*/ 	.short	0x0101


	//----- nvinfo : EIATTR_VRC_CTA_INIT_COUNT
	.align		4
        /*0028*/ 	.byte	0x02, 0x4a
	.zero		1
	.zero		1


	//----- nvinfo : EIATTR_EXIT_INSTR_OFFSETS
	.align		4
        /*002c*/ 	.byte	0x04, 0x1c
        /*002e*/ 	.short	(.L_388 - .L_387)


	//   ....[0]....
.L_387:
        /*0030*/ 	.word	0x00000080


	//   ....[1]....
        /*0034*/ 	.word	0x00008e80


	//----- nvinfo : EIATTR_CRS_STACK_SIZE
	.align		4
.L_388:
        /*0038*/ 	.byte	0x04, 0x1e
        /*003a*/ 	.short	(.L_390 - .L_389)
.L_389:
        /*003c*/ 	.word	0x00000000


	//----- nvinfo : EIATTR_CBANK_PARAM_SIZE
	.align		4
.L_390:
        /*0040*/ 	.byte	0x03, 0x19
        /*0042*/ 	.short	0x0280


	//----- nvinfo : EIATTR_PARAM_CBANK
	.align		4
        /*0044*/ 	.byte	0x04, 0x0a
        /*0046*/ 	.short	(.L_392 - .L_391)
	.align		4
.L_391:
        /*0048*/ 	.word	index@(.nv.constant0._ZN5flash44flash_bwd_dq_dk_dv_loop_seqk_parallel_kernelI23Flash_bwd_kernel_traitsILi96ELi64ELi128ELi8ELi2ELi4ELi4ELb0ELb0EN7cutlass10bfloat16_tE19Flash_kernel_traitsILi96ELi64ELi128ELi8ES3_EELb1ELb1ELb0ELb0ELb0ELb0ELb0EEEvNS_16Flash_bwd_paramsE)
        /*004c*/ 	.short	0x0380
        /*004e*/ 	.short	0x0280


	//----- nvinfo : EIATTR_SW_WAR
	.align		4
.L_392:
        /*0050*/ 	.byte	0x04, 0x36
        /*0052*/ 	.short	(.L_394 - .L_393)
.L_393:
        /*0054*/ 	.word	0x00000008
.L_394:


//--------------------- .nv.info._ZN5flash44flash_bwd_dq_dk_dv_loop_seqk_parallel_kernelI23Flash_bwd_kernel_traitsILi96ELi64ELi128ELi8ELi2ELi4ELi4ELb0ELb0EN7cutlass10bfloat16_tE19Flash_kernel_traitsILi96ELi64ELi128ELi8ES3_EELb0ELb1ELb0ELb0ELb0ELb0ELb1EEEvNS_16Flash_bwd_paramsE --------------------------
	.section	.nv.info._ZN5flash44flash_bwd_dq_dk_dv_loop_seqk_parallel_kernelI23Flash_bwd_kernel_traitsILi96ELi64ELi128ELi8ELi2ELi4ELi4ELb0ELb0EN7cutlass10bfloat16_tE19Flash_kernel_traitsILi96ELi64ELi128ELi8ES3_EELb0ELb1ELb0ELb0ELb0ELb0ELb1EEEvNS_16Flash_bwd_paramsE,"",@"SHT_CUDA_INFO"
	.sectionflags	@""
	.align	4


	//----- nvinfo : EIATTR_CUDA_API_VERSION
	.align		4
        /*0000*/ 	.byte	0x04, 0x37
        /*0002*/ 	.short	(.L_396 - .L_395)
.L_395:
        /*0004*/ 	.word	0x00000082


	//----- nvinfo : EIATTR_KPARAM_INFO
	.align		4
.L_396:
        /*0008*/ 	.byte	0x04, 0x17
        /*000a*/ 	.short	(.L_398 - .L_397)
.L_397:
        /*000c*/ 	.word	0x00000000
        /*0010*/ 	.short	0x0000
        /*0012*/ 	.short	0x0000
        /*0014*/ 	.byte	0x00, 0xf0, 0x01, 0x0a


	//----- nvinfo : EIATTR_SPARSE_MMA_MASK
	.align		4
.L_398:
        /*0018*/ 	.byte	0x03, 0x50
        /*001a*/ 	.short	0x0000


	//----- nvinfo : EIATTR_MAXREG_COUNT
	.align		4
        /*001c*/ 	.byte	0x03, 0x1b
        /*001e*/ 	.short	0x00ff


	//----- nvinfo : EIATTR_NUM_BARRIERS
	.align		4
        /*0020*/ 	.byte	0x02, 0x4c
        /*0022*/ 	.byte	0x01
	.zero		1


	//----- nvinfo : EIATTR_MERCURY_ISA_VERSION
	.align		4
        /*0024*/ 	.byte	0x03, 0x5f
        /*0026*/ 	.short	0x0101


	//----- nvinfo : EIATTR_VRC_CTA_INIT_COUNT
	.align		4
        /*0028*/ 	.byte	0x02, 0x4a
	.zero		1
	.zero		1


	//----- nvinfo : EIATTR_EXIT_INSTR_OFFSETS
	.align		4
        /*002c*/ 	.byte	0x04, 0x1c
        /*002e*/ 	.short	(.L_400 - .L_399)


	//   ....[0]....
.L_399:
        /*0030*/ 	.word	0x00000080


	//   ....[1]....
        /*0034*/ 	.word	0x00008bf0


	//----- nvinfo : EIATTR_CRS_STACK_SIZE
	.align		4
.L_400:
        /*0038*/ 	.byte	0x04, 0x1e
        /*003a*/ 	.short	(.L_402 - .L_401)
.L_401:
        /*003c*/ 	.word	0x00000000


	//----- nvinfo : EIATTR_CBANK_PARAM_SIZE
	.align		4
.L_402:
        /*0040*/ 	.byte	0x03, 0x19
        /*0042*/ 	.short	0x0280


	//----- nvinfo : EIATTR_PARAM_CBANK
	.align		4
        /*0044*/ 	.byte	0x04, 0x0a
        /*0046*/ 	.short	(.L_404 - .L_403)
	.align		4
.L_403:
        /*0048*/ 	.word	index@(.nv.constant0._ZN5flash44flash_bwd_dq_dk_dv_loop_seqk_parallel_kernelI23Flash_bwd_kernel_traitsILi96ELi64ELi128ELi8ELi2ELi4ELi4ELb0ELb0EN7cutlass10bfloat16_tE19Flash_kernel_traitsILi96ELi64ELi128ELi8ES3_EELb0ELb1ELb0ELb0ELb0ELb0ELb1EEEvNS_16Flash_bwd_paramsE)
        /*004c*/ 	.short	0x0380
        /*004e*/ 	.short	0x0280


	//----- nvinfo : EIATTR_SW_WAR
	.align		4
.L_404:
        /*0050*/ 	.byte	0x04, 0x36
        /*0052*/ 	.short	(.L_406 - .L_405)
.L_405:
        /*0054*/ 	.word	0x00000008
.L_406:


//--------------------- .nv.info._ZN5flash44flash_bwd_dq_dk_dv_loop_seqk_parallel_kernelI23Flash_bwd_kernel_traitsILi96ELi64ELi128ELi8ELi2ELi4ELi4ELb0ELb0EN7cutlass10bfloat16_tE19Flash_kernel_traitsILi96ELi64ELi128ELi8ES3_EELb1ELb1ELb0ELb0ELb1ELb1ELb0EEEvNS_16Flash_bwd_paramsE --------------------------
	.section	.nv.info._ZN5flash44flash_bwd_dq_dk_dv_loop_seqk_parallel_kernelI23Flash_bwd_kernel_traitsILi96ELi64ELi128ELi8ELi2ELi4ELi4ELb0ELb0EN7cutlass10bfloat16_tE19Flash_kernel_traitsILi96ELi64ELi128ELi8ES3_EELb1ELb1ELb0ELb0ELb1ELb1ELb0EEEvNS_16Flash_bwd_paramsE,"",@"SHT_CUDA_INFO"
	.sectionflags	@""
	.align	4


	//----- nvinfo : EIATTR_CUDA_API_VERSION
	.align		4
        /*0000*/ 	.byte	0x04, 0x37
        /*0002*/ 	.short	(.L_408 - .L_407)
.L_407:
        /*0004*/ 	.word	0x00000082


	//----- nvinfo : EIATTR_KPARAM_INFO
	.align		4
.L_408:
        /*0008*/ 	.byte	0x04, 0x17
        /*000a*/ 	.short	(.L_410 - .L_409)
.L_409:
        /*000c*/ 	.word	0x00000000
        /*0010*/ 	.short	0x0000
        /*0012*/ 	.short	0x0000
        /*0014*/ 	.byte	0x00, 0xf0, 0x01, 0x0a


	//----- nvinfo : EIATTR_SPARSE_MMA_MASK
	.align		4
.L_410:
        /*0018*/ 	.byte	0x03, 0x50
        /*001a*/ 	.short	0x0000


	//----- nvinfo : EIATTR_MAXREG_COUNT
	.align		4
        /*001c*/ 	.byte	0x03, 0x1b
        /*001e*/ 	.short	0x00ff


	//----- nvinfo : EIATTR_NUM_BARRIERS
	.align		4
        /*0020*/ 	.byte	0x02, 0x4c
        /*0022*/ 	.byte	0x01
	.zero		1


	//----- nvinfo : EIATTR_MERCURY_ISA_VERSION
	.align		4
        /*0024*/ 	.byte	0x03, 0x5f
        /*0026*/ 	.short	0x0101


	//----- nvinfo : EIATTR_VRC_CTA_INIT_COUNT
	.align		4
        /*0028*/ 	.byte	0x02, 0x4a
	.zero		1
	.zero		1


	//----- nvinfo : EIATTR_EXIT_INSTR_OFFSETS
	.align		4
        /*002c*/ 	.byte	0x04, 0x1c
        /*002e*/ 	.short	(.L_412 - .L_411)


	//   ....[0]....
.L_411:
        /*0030*/ 	.word	0x00000080


	//   ....[1]....
        /*0034*/ 	.word	0x00006e10


	//----- nvinfo : EIATTR_CBANK_PARAM_SIZE
	.align		4
.L_412:
        /*0038*/ 	.byte	0x03, 0x19
        /*003a*/ 	.short	0x0280


	//----- nvinfo : EIATTR_PARAM_CBANK
	.align		4
        /*003c*/ 	.byte	0x04, 0x0a
        /*003e*/ 	.short	(.L_414 - .L_413)
	.align		4
.L_413:
        /*0040*/ 	.word	index@(.nv.constant0._ZN5flash44flash_bwd_dq_dk_dv_loop_seqk_parallel_kernelI23Flash_bwd_kernel_traitsILi96ELi64ELi128ELi8ELi2ELi4ELi4ELb0ELb0EN7cutlass10bfloat16_tE19Flash_kernel_traitsILi96ELi64ELi128ELi8ES3_EELb1ELb1ELb0ELb0ELb1ELb1ELb0EEEvNS_16Flash_bwd_paramsE)
        /*0044*/ 	.short	0x0380
        /*0046*/ 	.short	0x0280


	//----- nvinfo : EIATTR_SW_WAR
	.align		4
.L_414:
        /*0048*/ 	.byte	0x04, 0x36
        /*004a*/ 	.short	(.L_416 - .L_415)
.L_415:
        /*004c*/ 	.word	0x00000008
.L_416:


//--------------------- .nv.info._ZN5flash44flash_bwd_dq_dk_dv_loop_seqk_parallel_kernelI23Flash_bwd_kernel_traitsILi96ELi64ELi128ELi8ELi2ELi4ELi4ELb0ELb0EN7cutlass10bfloat16_tE19Flash_kernel_traitsILi96ELi64ELi128ELi8ES3_EELb0ELb1ELb0ELb0ELb1ELb1ELb1EEEvNS_16Flash_bwd_paramsE --------------------------
	.section	.nv.info._ZN5flash44flash_bwd_dq_dk_dv_loop_seqk_parallel_kernelI23Flash_bwd_kernel_traitsILi96ELi64ELi128ELi8ELi2ELi4ELi4ELb0ELb0EN7cutlass10bfloat16_tE19Flash_kernel_traitsILi96ELi64ELi128ELi8ES3_EELb0ELb1ELb0ELb0ELb1ELb1ELb1EEEvNS_16Flash_bwd_paramsE,"",@"SHT_CUDA_INFO"
	.sectionflags	@""
	.align	4


	//----- nvinfo : EIATTR_CUDA_API_VERSION
	.align		4
        /*0000*/ 	.byte	0x04, 0x37
        /*0002*/ 	.short	(.L_418 - .L_417)
.L_417:
        /*0004*/ 	.word	0x00000082


	//----- nvinfo : EIATTR_KPARAM_INFO
	.align		4
.L_418:
        /*0008*/ 	.byte	0x04, 0x17
        /*000a*/ 	.short	(.L_420 - .L_419)
.L_419:
        /*000c*/ 	.word	0x00000000
        /*0010*/ 	.short	0x0000
        /*0012*/ 	.short	0x0000
        /*0014*/ 	.byte	0x00, 0xf0, 0x01, 0x0a


	//----- nvinfo : EIATTR_SPARSE_MMA_MASK
	.align		4
.L_420:
        /*0018*/ 	.byte	0x03, 0x50
        /*001a*/ 	.short	0x0000


	//----- nvinfo : EIATTR_MAXREG_COUNT
	.align		4
        /*001c*/ 	.byte	0x03, 0x1b
        /*001e*/ 	.short	0x00ff


	//----- nvinfo : EIATTR_NUM_BARRIERS
	.align		4
        /*0020*/ 	.byte	0x02, 0x4c
        /*0022*/ 	.byte	0x01
	.zero		1


	//----- nvinfo : EIATTR_MERCURY_ISA_VERSION
	.align		4
        /*0024*/ 	.byte	0x03, 0x5f
        /*0026*/ 	.short	0x0101


	//----- nvinfo : EIATTR_VRC_CTA_INIT_COUNT
	.align		4
        /*0028*/ 	.byte	0x02, 0x4a
	.zero		1
	.zero		1


	//----- nvinfo : EIATTR_EXIT_INSTR_OFFSETS
	.align		4
        /*002c*/ 	.byte	0x04, 0x1c
        /*002e*/ 	.short	(.L_422 - .L_421)


	//   ....[0]....
.L_421:
        /*0030*/ 	.word	0x00000080


	//   ....[1]....
        /*0034*/ 	.word	0x00006ca0


	//----- nvinfo : EIATTR_CBANK_PARAM_SIZE
	.align		4
.L_422:
        /*0038*/ 	.byte	0x03, 0x19
        /*003a*/ 	.short	0x0280


	//----- nvinfo : EIATTR_PARAM_CBANK
	.align		4
        /*003c*/ 	.byte	0x04, 0x0a
        /*003e*/ 	.short	(.L_424 - .L_423)
	.align		4
.L_423:
        /*0040*/ 	.word	index@(.nv.constant0._ZN5flash44flash_bwd_dq_dk_dv_loop_seqk_parallel_kernelI23Flash_bwd_kernel_traitsILi96ELi64ELi128ELi8ELi2ELi4ELi4ELb0ELb0EN7cutlass10bfloat16_tE19Flash_kernel_traitsILi96ELi64ELi128ELi8ES3_EELb0ELb1ELb0ELb0ELb1ELb1ELb1EEEvNS_16Flash_bwd_paramsE)
        /*0044*/ 	.short	0x0380
        /*0046*/ 	.short	0x0280


	//----- nvinfo : EIATTR_SW_WAR
	.align		4
.L_424:
        /*0048*/ 	.byte	0x04, 0x36
        /*004a*/ 	.short	(.L_426 - .L_425)
.L_425:
        /*004c*/ 	.word	0x00000008
.L_426:


//--------------------- .nv.info._ZN5flash44flash_bwd_dq_dk_dv_loop_seqk_parallel_kernelI23Flash_bwd_kernel_traitsILi96ELi64ELi128ELi8ELi2ELi4ELi4ELb0ELb0EN7cutlass10bfloat16_tE19Flash_kernel_traitsILi96ELi64ELi128ELi8ES3_EELb1ELb1ELb0ELb0ELb0ELb1ELb0EEEvNS_16Flash_bwd_paramsE --------------------------
	.section	.nv.info._ZN5flash44flash_bwd_dq_dk_dv_loop_seqk_parallel_kernelI23Flash_bwd_kernel_traitsILi96ELi64ELi128ELi8ELi2ELi4ELi4ELb0ELb0EN7cutlass10bfloat16_tE19Flash_kernel_traitsILi96ELi64ELi128ELi8ES3_EELb1ELb1ELb0ELb0ELb0ELb1ELb0EEEvNS_16Flash_bwd_paramsE,"",@"SHT_CUDA_INFO"
	.sectionflags	@""
	.align	4


	//----- nvinfo : EIATTR_CUDA_API_VERSION
	.align		4
        /*0000*/ 	.byte	0x04, 0x37
        /*0002*/ 	.short	(.L_428 - .L_427)
.L_427:
        /*0004*/ 	.word	0x00000082


	//----- nvinfo : EIATTR_KPARAM_INFO
	.align		4
.L_428:
        /*0008*/ 	.byte	0x04, 0x17
        /*000a*/ 	.short	(.L_430 - .L_429)
.L_429:
        /*000c*/ 	.word	0x00000000
        /*0010*/ 	.short	0x0000
        /*0012*/ 	.short	0x0000
        /*0014*/ 	.byte	0x00, 0xf0, 0x01, 0x0a


	//----- nvinfo : EIATTR_SPARSE_MMA_MASK
	.align		4
.L_430:
        /*0018*/ 	.byte	0x03, 0x50
        /*001a*/ 	.short	0x0000


	//----- nvinfo : EIATTR_MAXREG_COUNT
	.align		4
        /*001c*/ 	.byte	0x03, 0x1b
        /*001e*/ 	.short	0x00ff


	//----- nvinfo : EIATTR_NUM_BARRIERS
	.align		4
        /*0020*/ 	.byte	0x02, 0x4c
        /*0022*/ 	.byte	0x01
	.zero		1


	//----- nvinfo : EIATTR_MERCURY_ISA_VERSION
	.align		4
        /*0024*/ 	.byte	0x03, 0x5f
        /*0026*/ 	.short	0x0101


	//----- nvinfo : EIATTR_VRC_CTA_INIT_COUNT
	.align		4
        /*0028*/ 	.byte	0x02, 0x4a
	.zero		1
	.zero		1


	//----- nvinfo : EIATTR_EXIT_INSTR_OFFSETS
	.align		4
        /*002c*/ 	.byte	0x04, 0x1c
        /*002e*/ 	.short	(.L_432 - .L_431)


	//   ....[0]....
.L_431:
        /*0030*/ 	.word	0x00000080


	//   ....[1]....
        /*0034*/ 	.word	0x00008190


	//----- nvinfo : EIATTR_CRS_STACK_SIZE
	.align		4
.L_432:
        /*0038*/ 	.byte	0x04, 0x1e
        /*003a*/ 	.short	(.L_434 - .L_433)
.L_433:
        /*003c*/ 	.word	0x00000000


	//----- nvinfo : EIATTR_CBANK_PARAM_SIZE
	.align		4
.L_434:
        /*0040*/ 	.byte	0x03, 0x19
        /*0042*/ 	.short	0x0280


	//----- nvinfo : EIATTR_PARAM_CBANK
	.align		4
        /*0044*/ 	.byte	0x04, 0x0a
        /*0046*/ 	.short	(.L_436 - .L_435)
	.align		4
.L_435:
        /*0048*/ 	.word	index@(.nv.constant0._ZN5flash44flash_bwd_dq_dk_dv_loop_seqk_parallel_kernelI23Flash_bwd_kernel_traitsILi96ELi64ELi128ELi8ELi2ELi4ELi4ELb0ELb0EN7cutlass10bfloat16_tE19Flash_kernel_traitsILi96ELi64ELi128ELi8ES3_EELb1ELb1ELb0ELb0ELb0ELb1ELb0EEEvNS_16Flash_bwd_paramsE)
        /*004c*/ 	.short	0x0380
        /*004e*/ 	.short	0x0280


	//----- nvinfo : EIATTR_SW_WAR
	.align		4
.L_436:
        /*0050*/ 	.byte	0x04, 0x36
        /*0052*/ 	.short	(.L_438 - .L_437)
.L_437:
        /*0054*/ 	.word	0x00000008
.L_438:


//--------------------- .nv.info._ZN5flash44flash_bwd_dq_dk_dv_loop_seqk_parallel_kernelI23Flash_bwd_kernel_traitsILi96ELi64ELi128ELi8ELi2ELi4ELi4ELb0ELb0EN7cutlass10bfloat16_tE19Flash_kernel_traitsILi96ELi64ELi128ELi8ES3_EELb0ELb1ELb0ELb0ELb0ELb1ELb1EEEvNS_16Flash_bwd_paramsE --------------------------
	.section	.nv.info._ZN5flash44flash_bwd_dq_dk_dv_loop_seqk_parallel_kernelI23Flash_bwd_kernel_traitsILi96ELi64ELi128ELi8ELi2ELi4ELi4ELb0ELb0EN7cutlass10bfloat16_tE19Flash_kernel_traitsILi96ELi64ELi128ELi8ES3_EELb0ELb1ELb0ELb0ELb0ELb1ELb1EEEvNS_16Flash_bwd_paramsE,"",@"SHT_CUDA_INFO"
	.sectionflags	@""
	.align	4


	//----- nvinfo : EIATTR_CUDA_API_VERSION
	.align		4
        /*0000*/ 	.byte	0x04, 0x37
        /*0002*/ 	.short	(.L_440 - .L_439)
.L_439:
        /*0004*/ 	.word	0x00000082


	//----- nvinfo : EIATTR_KPARAM_INFO
	.align		4
.L_440:
        /*0008*/ 	.byte	0x04, 0x17
        /*000a*/ 	.short	(.L_442 - .L_441)
.L_441:
        /*000c*/ 	.word	0x00000000
        /*0010*/ 	.short	0x0000
        /*0012*/ 	.short	0x0000
        /*0014*/ 	.byte	0x00, 0xf0, 0x01, 0x0a


	//----- nvinfo : EIATTR_SPARSE_MMA_MASK
	.align		4
.L_442:
        /*0018*/ 	.byte	0x03, 0x50
        /*001a*/ 	.short	0x0000


	//----- nvinfo : EIATTR_MAXREG_COUNT
	.align		4
        /*001c*/ 	.byte	0x03, 0x1b
        /*001e*/ 	.short	0x00ff


	//----- nvinfo : EIATTR_NUM_BARRIERS
	.align		4
        /*0020*/ 	.byte	0x02, 0x4c
        /*0022*/ 	.byte	0x01
	.zero		1


	//----- nvinfo : EIATTR_MERCURY_ISA_VERSION
	.align		4
        /*0024*/ 	.byte	0x03, 0x5f
        /*0026*/ 	.short	0x0101


	//----- nvinfo : EIATTR_VRC_CTA_INIT_COUNT
	.align		4
        /*0028*/ 	.byte	0x02, 0x4a
	.zero		1
	.zero		1


	//----- nvinfo : EIATTR_EXIT_INSTR_OFFSETS
	.align		4
        /*002c*/ 	.byte	0x04, 0x1c
        /*002e*/ 	.short	(.L_444 - .L_443)


	//   ....[0]....
.L_443:
        /*0030*/ 	.word	0x00000080


	//   ....[1]....
        /*0034*/ 	.word	0x00008060


	//----- nvinfo : EIATTR_CRS_STACK_SIZE
	.align		4
.L_444:
        /*0038*/ 	.byte	0x04, 0x1e
        /*003a*/ 	.short	(.L_446 - .L_445)
.L_445:
        /*003c*/ 	.word	0x00000000


	//----- nvinfo : EIATTR_CBANK_PARAM_SIZE
	.align		4
.L_446:
        /*0040*/ 	.byte	0x03, 0x19
        /*0042*/ 	.short	0x0280


	//----- nvinfo : EIATTR_PARAM_CBANK
	.align		4
        /*0044*/ 	.byte	0x04, 0x0a
        /*0046*/ 	.short	(.L_448 - .L_447)
	.align		4
.L_447:
        /*0048*/ 	.word	index@(.nv.constant0._ZN5flash44flash_bwd_dq_dk_dv_loop_seqk_parallel_kernelI23Flash_bwd_kernel_traitsILi96ELi64ELi128ELi8ELi2ELi4ELi4ELb0ELb0EN7cutlass10bfloat16_tE19Flash_kernel_traitsILi96ELi64ELi128ELi8ES3_EELb0ELb1ELb0ELb0ELb0ELb1ELb1EEEvNS_16Flash_bwd_paramsE)
        /*004c*/ 	.short	0x0380
        /*004e*/ 	.short	0x0280


	//----- nvinfo : EIATTR_SW_WAR
	.align		4
.L_448:
        /*0050*/ 	.byte	0x04, 0x36
        /*0052*/ 	.short	(.L_450 - .L_449)
.L_449:
        /*0054*/ 	.word	0x00000008
.L_450:


//--------------------- .nv.info._ZN5flash44flash_bwd_dq_dk_dv_loop_seqk_parallel_kernelI23Flash_bwd_kernel_traitsILi96ELi64ELi128ELi8ELi2ELi4ELi4ELb0ELb0EN7cutlass10bfloat16_tE19Flash_kernel_traitsILi96ELi64ELi128ELi8ES3_EELb1ELb1ELb0ELb1ELb0ELb0ELb0EEEvNS_16Flash_bwd_paramsE --------------------------
	.section	.nv.info._ZN5flash44flash_bwd_dq_dk_dv_loop_seqk_parallel_kernelI23Flash_bwd_kernel_traitsILi96ELi64ELi128ELi8ELi2ELi4ELi4ELb0ELb0EN7cutlass10bfloat16_tE19Flash_kernel_traitsILi96ELi64ELi128ELi8ES3_EELb1ELb1ELb0ELb1ELb0ELb0ELb0EEEvNS_16Flash_bwd_paramsE,"",@"SHT_CUDA_INFO"
	.sectionflags	@""
	.align	4


	//----- nvinfo : EIATTR_CUDA_API_VERSION
	.align		4
        /*0000*/ 	.byte	0x04, 0x37
        /*0002*/ 	.short	(.L_452 - .L_451)
.L_451:
        /*0004*/ 	.word	0x00000082


	//----- nvinfo : EIATTR_KPARAM_INFO
	.align		4
.L_452:
        /*0008*/ 	.byte	0x04, 0x17
        /*000a*/ 	.short	(.L_454 - .L_453)
.L_453:
        /*000c*/ 	.word	0x00000000
        /*0010*/ 	.short	0x0000
        /*0012*/ 	.short	0x0000
        /*0014*/ 	.byte	0x00, 0xf0, 0x01, 0x0a


	//----- nvinfo : EIATTR_SPARSE_MMA_MASK
	.align		4
.L_454:
        /*0018*/ 	.byte	0x03, 0x50
        /*001a*/ 	.short	0x0000


	//----- nvinfo : EIATTR_MAXREG_COUNT
	.align		4
        /*001c*/ 	.byte	0x03, 0x1b
        /*001e*/ 	.short	0x00ff


	//----- nvinfo : EIATTR_NUM_BARRIERS
	.align		4
        /*0020*/ 	.byte	0x02, 0x4c
        /*0022*/ 	.byte	0x01
	.zero		1


	//----- nvinfo : EIATTR_MERCURY_ISA_VERSION
	.align		4
        /*0024*/ 	.byte	0x03, 0x5f
        /*0026*/ 	.short	0x0101


	//----- nvinfo : EIATTR_VRC_CTA_INIT_COUNT
	.align		4
        /*0028*/ 	.byte	0x02, 0x4a
	.zero		1
	.zero		1


	//----- nvinfo : EIATTR_EXIT_INSTR_OFFSETS
	.align		4
        /*002c*/ 	.byte	0x04, 0x1c
        /*002e*/ 	.short	(.L_456 - .L_455)


	//   ....[0]....
.L_455:
        /*0030*/ 	.word	0x00000080


	//   ....[1]....
        /*0034*/ 	.word	0x00009490


	//----- nvinfo : EIATTR_CRS_STACK_SIZE
	.align		4
.L_456:
        /*0038*/ 	.byte	0x04, 0x1e
        /*003a*/ 	.short	(.L_458 - .L_457)
.L_457:
        /*003c*/ 	.word	0x00000000


	//----- nvinfo : EIATTR_CBANK_PARAM_SIZE
	.align		4
.L_458:
        /*0040*/ 	.byte	0x03, 0x19
        /*0042*/ 	.short	0x0280


	//----- nvinfo : EIATTR_PARAM_CBANK
	.align		4
        /*0044*/ 	.byte	0x04, 0x0a
        /*0046*/ 	.short	(.L_460 - .L_459)
	.align		4
.L_459:
        /*0048*/ 	.word	index@(.nv.constant0._ZN5flash44flash_bwd_dq_dk_dv_loop_seqk_parallel_kernelI23Flash_bwd_kernel_traitsILi96ELi64ELi128ELi8ELi2ELi4ELi4ELb0ELb0EN7cutlass10bfloat16_tE19Flash_kernel_traitsILi96ELi64ELi128ELi8ES3_EELb1ELb1ELb0ELb1ELb0ELb0ELb0EEEvNS_16Flash_bwd_paramsE)
        /*004c*/ 	.short	0x0380
        /*004e*/ 	.short	0x0280


	//----- nvinfo : EIATTR_SW_WAR
	.align		4
.L_460:
        /*0050*/ 	.byte	0x04, 0x36
        /*0052*/ 	.short	(.L_462 - .L_461)
.L_461:
        /*0054*/ 	.word	0x00000008
.L_462:


//--------------------- .nv.info._ZN5flash44flash_bwd_dq_dk_dv_loop_seqk_parallel_kernelI23Flash_bwd_kernel_traitsILi96ELi64ELi128ELi8ELi2ELi4ELi4ELb0ELb0EN7cutlass10bfloat16_tE19Flash_kernel_traitsILi96ELi64ELi128ELi8ES3_EELb0ELb1ELb0ELb1ELb0ELb0ELb1EEEvNS_16Flash_bwd_paramsE --------------------------
	.section	.nv.info._ZN5flash44flash_bwd_dq_dk_dv_loop_seqk_parallel_kernelI23Flash_bwd_kernel_traitsILi96ELi64ELi128ELi8ELi2ELi4ELi4ELb0ELb0EN7cutlass10bfloat16_tE19Flash_kernel_traitsILi96ELi64ELi128ELi8ES3_EELb0ELb1ELb0ELb1ELb0ELb0ELb1EEEvNS_16Flash_bwd_paramsE,"",@"SHT_CUDA_INFO"
	.sectionflags	@""
	.align	4


	//----- nvinfo : EIATTR_CUDA_API_VERSION
	.align		4
        /*0000*/ 	.byte	0x04, 0x37
        /*0002*/ 	.short	(.L_464 - .L_463)
.L_463:
        /*0004*/ 	.word	0x00000082


	//----- nvinfo : EIATTR_KPARAM_INFO
	.align		4
.L_464:
        /*0008*/ 	.byte	0x04, 0x17
        /*000a*/ 	.short	(.L_466 - .L_465)
.L_465:
        /*000c*/ 	.word	0x00000000
        /*0010*/ 	.short	0x0000
        /*0012*/ 	.short	0x0000
        /*0014*/ 	.byte	0x00, 0xf0, 0x01, 0x0a


	//----- nvinfo : EIATTR_SPARSE_MMA_MASK
	.align		4
.L_466:
        /*0018*/ 	.byte	0x03, 0x50
        /*001a*/ 	.short	0x0000


	//----- nvinfo : EIATTR_MAXREG_COUNT
	.align		4
        /*001c*/ 	.byte	0x03, 0x1b
        /*001e*/ 	.short	0x00ff


	//----- nvinfo : EIATTR_NUM_BARRIERS
	.align		4
        /*0020*/ 	.byte	0x02, 0x4c
        /*0022*/ 	.byte	0x01
	.zero		1


	//----- nvinfo : EIATTR_ANNOTATIONS
	.align		4
        /*0024*/ 	.byte	0x04, 0x55
        /*0026*/ 	.short	(.L_468 - .L_467)


	//   ....[0]....
.L_467:
        /*0028*/ 	.word	0x00000001
        /*002c*/ 	.byte	0x00, 0x34, 0x00, 0x00, 0x01, 0x00, 0x00, 0x00, 0x40, 0x36, 0x00, 0x00, 0x01, 0x00, 0x00, 0x00
        /*003c*/ 	.byte	0x80, 0x3f, 0x00, 0x00, 0x01, 0x00, 0x00, 0x00, 0xd0, 0x42, 0x00, 0x00


	//----- nvinfo : EIATTR_MERCURY_ISA_VERSION
	.align		4
.L_468:
        /*0048*/ 	.byte	0x03, 0x5f
        /*004a*/ 	.short	0x0101


	//----- nvinfo : EIATTR_VRC_CTA_INIT_COUNT
	.align		4
        /*004c*/ 	.byte	0x02, 0x4a
	.zero		1
	.zero		1


	//----- nvinfo : EIATTR_EXIT_INSTR_OFFSETS
	.align		4
        /*0050*/ 	.byte	0x04, 0x1c
        /*0052*/ 	.short	(.L_470 - .L_469)


	//   ....[0]....
.L_469:
        /*0054*/ 	.word	0x00000090


	//   ....[1]....
        /*0058*/ 	.word	0x00008f90


	//----- nvinfo : EIATTR_CRS_STACK_SIZE
	.align		4
.L_470:
        /*005c*/ 	.byte	0x04, 0x1e
        /*005e*/ 	.short	(.L_472 - .L_471)
.L_471:
        /*0060*/ 	.word	0x00000000


	//----- nvinfo : EIATTR_CBANK_PARAM_SIZE
	.align		4
.L_472:
        /*0064*/ 	.byte	0x03, 0x19
        /*0066*/ 	.short	0x0280


	//----- nvinfo : EIATTR_PARAM_CBANK
	.align		4
        /*0068*/ 	.byte	0x04, 0x0a
        /*006a*/ 	.short	(.L_474 - .L_473)
	.align		4
.L_473:
        /*006c*/ 	.word	index@(.nv.constant0._ZN5flash44flash_bwd_dq_dk_dv_loop_seqk_parallel_kernelI23Flash_bwd_kernel_traitsILi96ELi64ELi128ELi8ELi2ELi4ELi4ELb0ELb0EN7cutlass10bfloat16_tE19Flash_kernel_traitsILi96ELi64ELi128ELi8ES3_EELb0ELb1ELb0ELb1ELb0ELb0ELb1EEEvNS_16Flash_bwd_paramsE)
        /*0070*/ 	.short	0x0380
        /*0072*/ 	.short	0x0280


	//----- nvinfo : EIATTR_SW_WAR
	.align		4
.L_474:
        /*0074*/ 	.byte	0x04, 0x36
        /*0076*/ 	.short	(.L_476 - .L_475)
.L_475:
        /*0078*/ 	.word	0x00000008
.L_476:


//--------------------- .nv.info._ZN5flash25flash_bwd_dot_do_o_kernelILb0E23Flash_bwd_kernel_traitsILi96ELi64ELi128ELi8ELi2ELi4ELi4ELb0ELb0EN7cutlass10bfloat16_tE19Flash_kernel_traitsILi96ELi64ELi128ELi8ES3_EEEEvNS_16Flash_bwd_paramsE --------------------------
	.section	.nv.info._ZN5flash25flash_bwd_dot_do_o_kernelILb0E23Flash_bwd_kernel_traitsILi96ELi64ELi128ELi8ELi2ELi4ELi4ELb0ELb0EN7cutlass10bfloat16_tE19Flash_kernel_traitsILi96ELi64ELi128ELi8ES3_EEEEvNS_16Flash_bwd_paramsE,"",@"SHT_CUDA_INFO"
	.sectionflags	@""
	.align	4


	//----- nvinfo : EIATTR_CUDA_API_VERSION
	.align		4
        /*0000*/ 	.byte	0x04, 0x37
        /*0002*/ 	.short	(.L_478 - .L_477)
.L_477:
        /*0004*/ 	.word	0x00000082


	//----- nvinfo : EIATTR_KPARAM_INFO
	.align		4
.L_478:
        /*0008*/ 	.byte	0x04, 0x17
        /*000a*/ 	.short	(.L_480 - .L_479)
.L_479:
        /*000c*/ 	.word	0x00000000
        /*0010*/ 	.short	0x0000
        /*0012*/ 	.short	0x0000
        /*0014*/ 	.byte	0x00, 0xf0, 0x01, 0x0a


	//----- nvinfo : EIATTR_SPARSE_MMA_MASK
	.align		4
.L_480:
        /*0018*/ 	.byte	0x03, 0x50
        /*001a*/ 	.short	0x0000


	//----- nvinfo : EIATTR_MAXREG_COUNT
	.align		4
        /*001c*/ 	.byte	0x03, 0x1b
        /*001e*/ 	.short	0x00ff


	//----- nvinfo : EIATTR_MERCURY_ISA_VERSION
	.align		4
        /*0020*/ 	.byte	0x03, 0x5f
        /*0022*/ 	.short	0x0101


	//----- nvinfo : EIATTR_COOP_GROUP_MASK_REGIDS
	.align		4
        /*0024*/ 	.byte	0x04, 0x29
        /*0026*/ 	.short	(.L_482 - .L_481)


	//   ....[0]....
.L_481:
        /*0028*/ 	.word	0xffffffff


	//   ....[1]....
        /*002c*/ 	.word	0xffffffff


	//----- nvinfo : EIATTR_COOP_GROUP_INSTR_OFFSETS
	.align		4
.L_482:
        /*0030*/ 	.byte	0x04, 0x28
        /*0032*/ 	.short	(.L_484 - .L_483)


	//   ....[0]....
.L_483:
        /*0034*/ 	.word	0x00000c60


	//   ....[1]....
        /*0038*/ 	.word	0x00000c80


	//----- nvinfo : EIATTR_VRC_CTA_INIT_COUNT
	.align		4
.L_484:
        /*003c*/ 	.byte	0x02, 0x4a
	.zero		1
	.zero		1


	//----- nvinfo : EIATTR_EXIT_INSTR_OFFSETS
	.align		4
        /*0040*/ 	.byte	0x04, 0x1c
        /*0042*/ 	.short	(.L_486 - .L_485)


	//   ....[0]....
.L_485:
        /*0044*/ 	.word	0x00000140


	//   ....[1]....
        /*0048*/ 	.word	0x00000cb0


	//   ....[2]....
        /*004c*/ 	.word	0x00000d20


	//----- nvinfo : EIATTR_CRS_STACK_SIZE
	.align		4
.L_486:
        /*0050*/ 	.byte	0x04, 0x1e
        /*0052*/ 	.short	(.L_488 - .L_487)
.L_487:
        /*0054*/ 	.word	0x00000000


	//----- nvinfo : EIATTR_CBANK_PARAM_SIZE
	.align		4
.L_488:
        /*0058*/ 	.byte	0x03, 0x19
        /*005a*/ 	.short	0x0280


	//----- nvinfo : EIATTR_PARAM_CBANK
	.align		4
        /*005c*/ 	.byte	0x04, 0x0a
        /*005e*/ 	.short	(.L_490 - .L_489)
	.align		4
.L_489:
        /*0060*/ 	.word	index@(.nv.constant0._ZN5flash25flash_bwd_dot_do_o_kernelILb0E23Flash_bwd_kernel_traitsILi96ELi64ELi128ELi8ELi2ELi4ELi4ELb0ELb0EN7cutlass10bfloat16_tE19Flash_kernel_traitsILi96ELi64ELi128ELi8ES3_EEEEvNS_16Flash_bwd_paramsE)
        /*0064*/ 	.short	0x0380
        /*0066*/ 	.short	0x0280


	//----- nvinfo : EIATTR_SW_WAR
	.align		4
.L_490:
        /*0068*/ 	.byte	0x04, 0x36
        /*006a*/ 	.short	(.L_492 - .L_491)
.L_491:
        /*006c*/ 	.word	0x00000008
.L_492:


//--------------------- .nv.info._ZN5flash25flash_bwd_dot_do_o_kernelILb1E23Flash_bwd_kernel_traitsILi96ELi64ELi128ELi8ELi2ELi4ELi4ELb0ELb0EN7cutlass10bfloat16_tE19Flash_kernel_traitsILi96ELi64ELi128ELi8ES3_EEEEvNS_16Flash_bwd_paramsE --------------------------
	.section	.nv.info._ZN5flash25flash_bwd_dot_do_o_kernelILb1E23Flash_bwd_kernel_traitsILi96ELi64ELi128ELi8ELi2ELi4ELi4ELb0ELb0EN7cutlass10bfloat16_tE19Flash_kernel_traitsILi96ELi64ELi128ELi8ES3_EEEEvNS_16Flash_bwd_paramsE,"",@"SHT_CUDA_INFO"
	.sectionflags	@""
	.align	4


	//----- nvinfo : EIATTR_CUDA_API_VERSION
	.align		4
        /*0000*/ 	.byte	0x04, 0x37
        /*0002*/ 	.short	(.L_494 - .L_493)
.L_493:
        /*0004*/ 	.word	0x00000082


	//----- nvinfo : EIATTR_KPARAM_INFO
	.align		4
.L_494:
        /*0008*/ 	.byte	0x04, 0x17
        /*000a*/ 	.short	(.L_496 - .L_495)
.L_495:
        /*000c*/ 	.word	0x00000000
        /*0010*/ 	.short	0x0000
        /*0012*/ 	.short	0x0000
        /*0014*/ 	.byte	0x00, 0xf0, 0x01, 0x0a


	//----- nvinfo : EIATTR_SPARSE_MMA_MASK
	.align		4
.L_496:
        /*0018*/ 	.byte	0x03, 0x50
        /*001a*/ 	.short	0x0000


	//----- nvinfo : EIATTR_MAXREG_COUNT
	.align		4
        /*001c*/ 	.byte	0x03, 0x1b
        /*001e*/ 	.short	0x00ff


	//----- nvinfo : EIATTR_MERCURY_ISA_VERSION
	.align		4
        /*0020*/ 	.byte	0x03, 0x5f
        /*0022*/ 	.short	0x0101


	//----- nvinfo : EIATTR_COOP_GROUP_MASK_REGIDS
	.align		4
        /*0024*/ 	.byte	0x04, 0x29
        /*0026*/ 	.short	(.L_498 - .L_497)


	//   ....[0]....
.L_497:
        /*0028*/ 	.word	0xffffffff


	//   ....[1]....
        /*002c*/ 	.word	0xffffffff


	//----- nvinfo : EIATTR_COOP_GROUP_INSTR_OFFSETS
	.align		4
.L_498:
        /*0030*/ 	.byte	0x04, 0x28
        /*0032*/ 	.short	(.L_500 - .L_499)


	//   ....[0]....
.L_499:
        /*0034*/ 	.word	0x00000f10


	//   ....[1]....
        /*0038*/ 	.word	0x00000f60


	//----- nvinfo : EIATTR_VRC_CTA_INIT_COUNT
	.align		4
.L_500:
        /*003c*/ 	.byte	0x02, 0x4a
	.zero		1
	.zero		1


	//----- nvinfo : EIATTR_EXIT_INSTR_OFFSETS
	.align		4
        /*0040*/ 	.byte	0x04, 0x1c
        /*0042*/ 	.short	(.L_502 - .L_501)


	//   ....[0]....
.L_501:
        /*0044*/ 	.word	0x00000140


	//   ....[1]....
        /*0048*/ 	.word	0x00001050


	//----- nvinfo : EIATTR_CRS_STACK_SIZE
	.align		4
.L_502:
        /*004c*/ 	.byte	0x04, 0x1e
        /*004e*/ 	.short	(.L_504 - .L_503)
.L_503:
        /*0050*/ 	.word	0x00000000


	//----- nvinfo : EIATTR_CBANK_PARAM_SIZE
	.align		4
.L_504:
        /*0054*/ 	.byte	0x03, 0x19
        /*0056*/ 	.short	0x0280


	//----- nvinfo : EIATTR_PARAM_CBANK
	.align		4
        /*0058*/ 	.byte	0x04, 0x0a
        /*005a*/ 	.short	(.L_506 - .L_505)
	.align		4
.L_505:
        /*005c*/ 	.word	index@(.nv.constant0._ZN5flash25flash_bwd_dot_do_o_kernelILb1E23Flash_bwd_kernel_traitsILi96ELi64ELi128ELi8ELi2ELi4ELi4ELb0ELb0EN7cutlass10bfloat16_tE19Flash_kernel_traitsILi96ELi64ELi128ELi8ES3_EEEEvNS_16Flash_bwd_paramsE)
        /*0060*/ 	.short	0x0380
        /*0062*/ 	.short	0x0280


	//----- nvinfo : EIATTR_SW_WAR
	.align		4
.L_506:
        /*0064*/ 	.byte	0x04, 0x36
        /*0066*/ 	.short	(.L_508 - .L_507)
.L_507:
        /*0068*/ 	.word	0x00000008
.L_508:


//--------------------- .nv.callgraph             --------------------------
	.section	.nv.callgraph,"",@"SHT_CUDA_CALLGRAPH"
	.align	4
	.sectionentsize	8
	.align		4
        /*0000*/ 	.word	0x00000000
	.align		4
        /*0004*/ 	.word	0xffffffff
	.align		4
        /*0008*/ 	.word	0x00000000
	.align		4
        /*000c*/ 	.word	0xfffffffe
	.align		4
        /*0010*/ 	.word	0x00000000
	.align		4
        /*0014*/ 	.word	0xfffffffd
	.align		4
        /*0018*/ 	.word	0x00000000
	.align		4
        /*001c*/ 	.word	0xfffffffc


//--------------------- .nv.constant4             --------------------------
	.section	.nv.constant4,"a",@progbits
	.align	8
	.align		8
.nv.constant4:
        /*0000*/ 	.dword	_ZN72_INTERNAL_aa30c436_36_flash_bwd_hdim96_bf16_causal_sm80_cu_21e1f8cb_30054cuda3std3__45__cpo5beginE
	.align		8
        /*0008*/ 	.dword	_ZN72_INTERNAL_aa30c436_36_flash_bwd_hdim96_bf16_causal_sm80_cu_21e1f8cb_30054cuda3std3__45__cpo3endE
	.align		8
        /*0010*/ 	.dword	_ZN72_INTERNAL_aa30c436_36_flash_bwd_hdim96_bf16_causal_sm80_cu_21e1f8cb_30054cuda3std3__45__cpo6cbeginE
	.align		8
        /*0018*/ 	.dword	_ZN72_INTERNAL_aa30c436_36_flash_bwd_hdim96_bf16_causal_sm80_cu_21e1f8cb_30054cuda3std3__45__cpo4cendE
	.align		8
        /*0020*/ 	.dword	_ZN72_INTERNAL_aa30c436_36_flash_bwd_hdim96_bf16_causal_sm80_cu_21e1f8cb_30054cuda3std3__474_GLOBAL__N__aa30c436_36_flash_bwd_hdim96_bf16_causal_sm80_cu_21e1f8cb_30056ignoreE
	.align		8
        /*0028*/ 	.dword	_ZN72_INTERNAL_aa30c436_36_flash_bwd_hdim96_bf16_causal_sm80_cu_21e1f8cb_30054cuda3std3__419piecewise_constructE
	.align		8
        /*0030*/ 	.dword	_ZN72_INTERNAL_aa30c436_36_flash_bwd_hdim96_bf16_causal_sm80_cu_21e1f8cb_30054cuda3std3__48in_placeE
	.align		8
        /*0038*/ 	.dword	_ZN72_INTERNAL_aa30c436_36_flash_bwd_hdim96_bf16_causal_sm80_cu_21e1f8cb_30054cuda3std6ranges3__45__cpo4swapE
	.align		8
        /*0040*/ 	.dword	_ZN72_INTERNAL_aa30c436_36_flash_bwd_hdim96_bf16_causal_sm80_cu_21e1f8cb_30054cuda3std6ranges3__45__cpo9iter_moveE
	.align		8
        /*0048*/ 	.dword	_ZN72_INTERNAL_aa30c436_36_flash_bwd_hdim96_bf16_causal_sm80_cu_21e1f8cb_30054cute7productE
	.align		8
        /*0050*/ 	.dword	_ZN72_INTERNAL_aa30c436_36_flash_bwd_hdim96_bf16_causal_sm80_cu_21e1f8cb_30054cute1_E


//--------------------- .text._ZN5flash44flash_bwd_dq_dk_dv_loop_seqk_parallel_kernelI23Flash_bwd_kernel_traitsILi96ELi64ELi128ELi8ELi2ELi4ELi4ELb1ELb0EN7cutlass10bfloat16_tE19Flash_kernel_traitsILi96ELi64ELi128ELi8ES3_EELb0ELb1ELb0ELb0ELb0ELb0ELb0EEEvNS_16Flash_bwd_paramsE --------------------------
	.section	.text._ZN5flash44flash_bwd_dq_dk_dv_loop_seqk_parallel_kernelI23Flash_bwd_kernel_traitsILi96ELi64ELi128ELi8ELi2ELi4ELi4ELb1ELb0EN7cutlass10bfloat16_tE19Flash_kernel_traitsILi96ELi64ELi128ELi8ES3_EELb0ELb1ELb0ELb0ELb0ELb0ELb0EEEvNS_16Flash_bwd_paramsE,"ax",@progbits
	.align	128
        .global         _ZN5flash44flash_bwd_dq_dk_dv_loop_seqk_parallel_kernelI23Flash_bwd_kernel_traitsILi96ELi64ELi128ELi8ELi2ELi4ELi4ELb1ELb0EN7cutlass10bfloat16_tE19Flash_kernel_traitsILi96ELi64ELi128ELi8ES3_EELb0ELb1ELb0ELb0ELb0ELb0ELb0EEEvNS_16Flash_bwd_paramsE
        .type           _ZN5flash44flash_bwd_dq_dk_dv_loop_seqk_parallel_kernelI23Flash_bwd_kernel_traitsILi96ELi64ELi128ELi8ELi2ELi4ELi4ELb1ELb0EN7cutlass10bfloat16_tE19Flash_kernel_traitsILi96ELi64ELi128ELi8ES3_EELb0ELb1ELb0ELb0ELb0ELb0ELb0EEEvNS_16Flash_bwd_paramsE,@function
        .size           _ZN5flash44flash_bwd_dq_dk_dv_loop_seqk_parallel_kernelI23Flash_bwd_kernel_traitsILi96ELi64ELi128ELi8ELi2ELi4ELi4ELb1ELb0EN7cutlass10bfloat16_tE19Flash_kernel_traitsILi96ELi64ELi128ELi8ES3_EELb0ELb1ELb0ELb0ELb0ELb0ELb0EEEvNS_16Flash_bwd_paramsE,(.L_x_875 - _ZN5flash44flash_bwd_dq_dk_dv_loop_seqk_parallel_kernelI23Flash_bwd_kernel_traitsILi96ELi64ELi128ELi8ELi2ELi4ELi4ELb1ELb0EN7cutlass10bfloat16_tE19Flash_kernel_traitsILi96ELi64ELi128ELi8ES3_EELb0ELb1ELb0ELb0ELb0ELb0ELb0EEEvNS_16Flash_bwd_paramsE)
        .other          _ZN5flash44flash_bwd_dq_dk_dv_loop_seqk_parallel_kernelI23Flash_bwd_kernel_traitsILi96ELi64ELi128ELi8ELi2ELi4ELi4ELb1ELb0EN7cutlass10bfloat16_tE19Flash_kernel_traitsILi96ELi64ELi128ELi8ES3_EELb0ELb1ELb0ELb0ELb0ELb0ELb0EEEvNS_16Flash_bwd_paramsE,@"STO_CUDA_ENTRY STV_DEFAULT"
_ZN5flash44flash_bwd_dq_dk_dv_loop_seqk_parallel_kernelI23Flash_bwd_kernel_traitsILi96ELi64ELi128ELi8ELi2ELi4ELi4ELb1ELb0EN7cutlass10bfloat16_tE19Flash_kernel_traitsILi96ELi64ELi128ELi8ES3_EELb0ELb1ELb0ELb0ELb0ELb0ELb0EEEvNS_16Flash_bwd_paramsE:
.text._ZN5flash44flash_bwd_dq_dk_dv_loop_seqk_parallel_kernelI23Flash_bwd_kernel_traitsILi96ELi64ELi128ELi8ELi2ELi4ELi4ELb1ELb0EN7cutlass10bfloat16_tE19Flash_kernel_traitsILi96ELi64ELi128ELi8ES3_EELb0ELb1ELb0ELb0ELb0ELb0ELb0EEEvNS_16Flash_bwd_paramsE:
[----:B------:R-:W-:Y:S08]  /*0000*/  LDC R1, c[0x0][0x37c] ;  /* 0x0000df00ff017b82 */ /* 0x000ff00000000800 */
[----:B------:R-:W1:Y:S08]  /*0010*/  LDC R0, c[0x0][0x438] ;  /* 0x00010e00ff007b82 */ /* 0x000e700000000800 */
[----:B------:R-:W2:Y:S01]  /*0020*/  S2UR UR45, SR_CTAID.X ;  /* 0x00000000002d79c3 */ /* 0x000ea20000002500 */
[----:B-1----:R-:W-:-:S05]  /*0030*/  VIADD R0, R0, 0x7f ;  /* 0x0000007f00007836 */ /* 0x002fca0000000000 */
[----:B------:R-:W-:-:S04]  /*0040*/  SHF.R.S32.HI R2, RZ, 0x1f, R0 ;  /* 0x0000001fff027819 */ /* 0x000fc80000011400 */
[----:B------:R-:W-:-:S04]  /*0050*/  LEA.HI R0, R2, R0, RZ, 0x7 ;  /* 0x0000000002007211 */ /* 0x000fc800078f38ff */
[----:B------:R-:W-:-:S04]  /*0060*/  SHF.R.S32.HI R0, RZ, 0x7, R0 ;  /* 0x00000007ff007819 */ /* 0x000fc80000011400 */
[----:B--2---:R-:W-:-:S13]  /*0070*/  ISETP.LE.AND P0, PT, R0, UR45, PT ;  /* 0x0000002d00007c0c */ /* 0x004fda000bf03270 */
[----:B------:R-:W-:Y:S05]  /*0080*/  @P0 EXIT ;  /* 0x000000000000094d */ /* 0x000fea0003800000 */
[----:B------:R-:W1:Y:S01]  /*0090*/  S2UR UR51, SR_CTAID.Y ;  /* 0x00000000003379c3 */ /* 0x000e620000002600 */
[----:B------:R-:W1:Y:S01]  /*00a0*/  LDCU.64 UR10, c[0x0][0x468] ;  /* 0x00008d00ff0a77ac */ /* 0x000e620008000a00 */
[----:B------:R-:W2:Y:S06]  /*00b0*/  LDCU.64 UR4, c[0x0][0x468] ;  /* 0x00008d00ff0477ac */ /* 0x000eac0008000a00 */
[----:B------:R-:W-:Y:S01]  /*00c0*/  S2UR UR27, SR_CTAID.Z ;  /* 0x00000000001b79c3 */ /* 0x000fe20000002700 */
[----:B------:R-:W3:Y:S01]  /*00d0*/  LDCU.64 UR6, c[0x0][0x460] ;  /* 0x00008c00ff0677ac */ /* 0x000ee20008000a00 */
[----:B------:R-:W4:Y:S06]  /*00e0*/  LDCU.U8 UR12, c[0x0][0x532] ;  /* 0x0000a640ff0c77ac */ /* 0x000f2c0008000000 */
[----:B------:R-:W-:Y:S01]  /*00f0*/  S2UR UR25, SR_CTAID.X ;  /* 0x00000000001979c3 */ /* 0x000fe20000002500 */
[----:B------:R-:W4:Y:S01]  /*0100*/  LDCU.64 UR36, c[0x0][0x358] ;  /* 0x00006b00ff2477ac */ /* 0x000f220008000a00 */
[----:B------:R-:W4:Y:S06]  /*0110*/  LDCU.64 UR30, c[0x0][0x460] ;  /* 0x00008c00ff1e77ac */ /* 0x000f2c0008000a00 */
[----:B------:R-:W-:Y:S01]  /*0120*/  S2UR UR22, SR_CTAID.Y ;  /* 0x00000000001679c3 */ /* 0x000fe20000002600 */
[----:B-1----:R-:W-:-:S02]  /*0130*/  ULEA UR9, UP0, UR51, UR10, 0x2 ;  /* 0x0000000a33097291 */ /* 0x002fc4000f8010ff */
[----:B--2---:R-:W-:Y:S02]  /*0140*/  UISETP.EQ.U32.AND UP2, UPT, UR4, URZ, UPT ;  /* 0x000000ff0400728c */ /* 0x004fe4000bf42070 */
[----:B------:R-:W-:Y:S02]  /*0150*/  UISETP.NE.U32.AND UP6, UPT, UR4, URZ, UPT ;  /* 0x000000ff0400728c */ /* 0x000fe4000bfc5070 */
[----:B------:R-:W-:Y:S01]  /*0160*/  ULEA.HI.X UR8, UR51, UR11, URZ, 0x2, UP0 ;  /* 0x0000000b33087291 */ /* 0x000fe200080f14ff */
[----:B------:R-:W1:Y:S01]  /*0170*/  S2UR UR4, SR_CgaCtaId ;  /* 0x00000000000479c3 */ /* 0x000e620000008800 */
[----:B---3--:R-:W-:Y:S01]  /*0180*/  UISETP.NE.U32.AND UP1, UPT, UR6, URZ, UPT ;  /* 0x000000ff0600728c */ /* 0x008fe2000bf25070 */
[----:B------:R-:W-:Y:S01]  /*0190*/  MOV R250, UR9 ;  /* 0x0000000900fa7c02 */ /* 0x000fe20008000f00 */
[----:B------:R-:W-:Y:S02]  /*01a0*/  UISETP.NE.U32.AND UP0, UPT, UR6, URZ, UPT ;  /* 0x000000ff0600728c */ /* 0x000fe4000bf05070 */
[----:B------:R-:W-:Y:S01]  /*01b0*/  UISETP.NE.AND.EX UP5, UPT, UR7, URZ, UPT, UP1 ;  /* 0x000000ff0700728c */ /* 0x000fe2000bfa5310 */
[----:B------:R-:W-:Y:S01]  /*01c0*/  MOV R251, UR8 ;  /* 0x0000000800fb7c02 */ /* 0x000fe20008000f00 */
[----:B------:R-:W-:Y:S01]  /*01d0*/  UISETP.NE.AND.EX UP4, UPT, UR7, URZ, UPT, UP0 ;  /* 0x000000ff0700728c */ /* 0x000fe2000bf85300 */
[----:B------:R-:W2:Y:S01]  /*01e0*/  S2UR UR11, SR_CgaCtaId ;  /* 0x00000000000b79c3 */ /* 0x000ea20000008800 */
[----:B------:R-:W3:Y:S01]  /*01f0*/  LDCU.64 UR6, c[0x0][0x470] ;  /* 0x00008e00ff0677ac */ /* 0x000ee20008000a00 */
[----:B----4-:R-:W-:-:S02]  /*0200*/  UISETP.NE.AND UP3, UPT, UR12, URZ, UPT ;  /* 0x000000ff0c00728c */ /* 0x010fc4000bf65270 */
[----:B------:R-:W-:-:S04]  /*0210*/  UISETP.NE.AND.EX UP6, UPT, UR5, URZ, UPT, UP6 ;  /* 0x000000ff0500728c */ /* 0x000fc8000bfc5360 */
[----:B------:R-:W4:Y:S01]  /*0220*/  S2UR UR24, SR_CTAID.Z ;  /* 0x00000000001879c3 */ /* 0x000f220000002700 */
[----:B------:R-:W-:Y:S01]  /*0230*/  UISETP.EQ.OR.EX UP0, UPT, UR5, URZ, !UP3, UP2 ;  /* 0x000000ff0500728c */ /* 0x000fe2000df02720 */
[----:B------:R-:W-:Y:S02]  /*0240*/  UMOV UR12, 0x400 ;  /* 0x00000400000c7882 */ /* 0x000fe40000000000 */
[----:B------:R-:W-:Y:S01]  /*0250*/  UMOV UR5, 0x400 ;  /* 0x0000040000057882 */ /* 0x000fe20000000000 */
[----:B------:R-:W-:Y:S02]  /*0260*/  UP2UR UR29, UPR, URZ, 0x1 ;  /* 0x00000001ff1d7883 */ /* 0x000fe40008000000 */
[----:B------:R-:W-:Y:S02]  /*0270*/  UP2UR UR28, UPR, URZ, 0x8 ;  /* 0x00000008ff1c7883 */ /* 0x000fe40008000000 */
[----:B-1----:R-:W-:Y:S02]  /*0280*/  ULEA UR4, UR4, UR5, 0x18 ;  /* 0x0000000504047291 */ /* 0x002fe4000f8ec0ff */
[----:B---3--:R-:W-:Y:S01]  /*0290*/  UISETP.NE.U32.AND UP0, UPT, UR6, URZ, UPT ;  /* 0x000000ff0600728c */ /* 0x008fe2000bf05070 */
[----:B------:R-:W1:Y:S01]  /*02a0*/  LDCU UR10, c[0x0][0x438] ;  /* 0x00008700ff0a77ac */ /* 0x000e620008000800 */
[----:B------:R-:W3:Y:S01]  /*02b0*/  LDCU UR23, c[0x0][0x438] ;  /* 0x00008700ff1777ac */ /* 0x000ee20008000800 */
[----:B------:R-:W1:Y:S01]  /*02c0*/  @!UP4 LDCU UR26, c[0x0][0x434] ;  /* 0x00008680ff1ac7ac */ /* 0x000e620008000800 */
[----:B--2---:R-:W-:-:S02]  /*02d0*/  ULEA UR5, UR11, UR12, 0x18 ;  /* 0x0000000c0b057291 */ /* 0x004fc4000f8ec0ff */
[----:B------:R-:W-:Y:S02]  /*02e0*/  UIADD3 UR38, UPT, UPT, UR4, 0x13000, URZ ;  /* 0x0001300004267890 */ /* 0x000fe4000fffe0ff */
[----:B------:R-:W-:Y:S01]  /*02f0*/  UISETP.NE.AND.EX UP3, UPT, UR7, URZ, UPT, UP0 ;  /* 0x000000ff0700728c */ /* 0x000fe2000bf65300 */
[----:B------:R-:W-:Y:S01]  /*0300*/  UMOV UR33, 0xffffd000 ;  /* 0xffffd00000217882 */ /* 0x000fe20000000000 */
[----:B------:R-:W-:Y:S01]  /*0310*/  UMOV UR34, URZ ;  /* 0x000000ff00227c82 */ /* 0x000fe20008000000 */
[----:B------:R-:W-:-:S08]  /*0320*/  UMOV UR35, URZ ;  /* 0x000000ff00237c82 */ /* 0x000fd00008000000 */
.L_x_58:
[----:B--2---:R-:W2:Y:S01]  /*0330*/  LDCU.64 UR8, c[0x0][0x478] ;  /* 0x00008f00ff0877ac */ /* 0x004ea20008000a00 */
[----:B------:R-:W-:Y:S02]  /*0340*/  PLOP3.LUT P1, PT, PT, PT, UP3, 0x80, 0x8 ;  /* 0x000000000008781c */ /* 0x000fe40003f2f038 */
[----:B------:R-:W-:Y:S01]  /*0350*/  PLOP3.LUT P4, PT, PT, PT, UP5, 0x80, 0x8 ;  /* 0x000000000008781c */ /* 0x000fe20003f8f058 */
[----:B------:R-:W-:Y:S01]  /*0360*/  @UP3 ULEA UR12, UP0, UR51, UR6, 0x2 ;  /* 0x00000006330c3291 */ /* 0x000fe2000f8010ff */
[----:B------:R-:W-:Y:S01]  /*0370*/  PLOP3.LUT P2, PT, PT, PT, UP4, 0x80, 0x8 ;  /* 0x000000000008781c */ /* 0x000fe20003f4f048 */
[----:B------:R-:W-:Y:S02]  /*0380*/  UISETP.NE.AND UP2, UPT, UR29, URZ, UPT ;  /* 0x000000ff1d00728c */ /* 0x000fe4000bf45270 */
[----:B------:R-:W-:Y:S02]  /*0390*/  @UP3 ULEA.HI.X UR13, UR51, UR7, URZ, 0x2, UP0 ;  /* 0x00000007330d3291 */ /* 0x000fe400080f14ff */
[----:B------:R-:W-:-:S02]  /*03a0*/  IMAD.U32 R4, RZ, RZ, UR12 ;  /* 0x0000000cff047e24 */ /* 0x000fc4000f8e00ff */
[----:B------:R-:W-:Y:S02]  /*03b0*/  PLOP3.LUT P3, PT, PT, PT, UP2, 0x80, 0x8 ;  /* 0x000000000008781c */ /* 0x000fe40003f6f028 */
[----:B------:R-:W-:Y:S01]  /*03c0*/  IMAD.U32 R5, RZ, RZ, UR13 ;  /* 0x0000000dff057e24 */ /* 0x000fe2000f8e00ff */
[----:B------:R-:W-:Y:S02]  /*03d0*/  UIMAD.WIDE.U32 UR12, UR51, 0x4, UR30 ;  /* 0x00000004330c78a5 */ /* 0x000fe4000f8e001e */
[----:B--2---:R-:W-:Y:S02]  /*03e0*/  UISETP.NE.U32.AND UP0, UPT, UR8, URZ, UPT ;  /* 0x000000ff0800728c */ /* 0x004fe4000bf05070 */
[----:B------:R-:W2:Y:S02]  /*03f0*/  @P1 LDG.E R6, desc[UR36][R4.64] ;  /* 0x0000002404061981 */ /* 0x000ea4000c1e1900 */
[----:B------:R-:W-:-:S04]  /*0400*/  UISETP.NE.AND.EX UP0, UPT, UR9, URZ, UPT, UP0 ;  /* 0x000000ff0900728c */ /* 0x000fc8000bf05300 */
[----:B-----5:R-:W5:Y:S02]  /*0410*/  @!P3 LDG.E R0, desc[UR36][R250.64] ;  /* 0x00000024fa00b981 */ /* 0x020f64000c1e1900 */
[----:B------:R-:W-:-:S05]  /*0420*/  PLOP3.LUT P0, PT, PT, PT, UP0, 0x80, 0x8 ;  /* 0x000000000008781c */ /* 0x000fca0003f0f008 */
[----:B------:R-:W-:Y:S01]  /*0430*/  @UP0 ULEA UR14, UP1, UR51, UR8, 0x2 ;  /* 0x00000008330e0291 */ /* 0x000fe2000f8210ff */
[----:B---3--:R-:W3:Y:S03]  /*0440*/  @!UP0 LDCU UR11, c[0x0][0x43c] ;  /* 0x00008780ff0b87ac */ /* 0x008ee60008000800 */
[----:B------:R-:W-:Y:S02]  /*0450*/  @UP0 ULEA.HI.X UR15, UR51, UR9, URZ, 0x2, UP1 ;  /* 0x00000009330f0291 */ /* 0x000fe400088f14ff */
[----:B------:R-:W-:Y:S01]  /*0460*/  IMAD.U32 R2, RZ, RZ, UR14 ;  /* 0x0000000eff027e24 */ /* 0x000fe2000f8e00ff */
[----:B------:R-:W4:Y:S03]  /*0470*/  @!UP0 LDCU.64 UR8, c[0x0][0x488] ;  /* 0x00009100ff0887ac */ /* 0x000f260008000a00 */
[----:B------:R-:W-:-:S05]  /*0480*/  IMAD.U32 R3, RZ, RZ, UR15 ;  /* 0x0000000fff037e24 */ /* 0x000fca000f8e00ff */
[----:B------:R1:W5:Y:S01]  /*0490*/  @P0 LDG.E R4, desc[UR36][R2.64] ;  /* 0x0000002402040981 */ /* 0x000362000c1e1900 */
[----:B------:R-:W-:Y:S01]  /*04a0*/  UMOV UR42, URZ ;  /* 0x000000ff002a7c82 */ /* 0x000fe20008000000 */
[----:B------:R-:W-:Y:S01]  /*04b0*/  UMOV UR44, 0xffffffff ;  /* 0xffffffff002c7882 */ /* 0x000fe20000000000 */
[----:B----4-:R-:W-:-:S04]  /*04c0*/  @!UP0 UISETP.NE.U32.AND UP1, UPT, UR8, URZ, UPT ;  /* 0x000000ff0800828c */ /* 0x010fc8000bf25070 */
[----:B------:R-:W-:Y:S02]  /*04d0*/  @!UP0 UISETP.NE.AND.EX UP1, UPT, UR9, URZ, UPT, UP1 ;  /* 0x000000ff0900828c */ /* 0x000fe4000bf25310 */
[----:B------:R-:W-:Y:S02]  /*04e0*/  USHF.L.U32 UR32, UR45, 0x7, URZ ;  /* 0x000000072d207899 */ /* 0x000fe400080006ff */
[----:B---3--:R-:W-:Y:S01]  /*04f0*/  @!UP0 USEL UR9, UR11, URZ, UP1 ;  /* 0x000000ff0b098287 */ /* 0x008fe20008800000 */
[----:B-1----:R-:W-:Y:S02]  /*0500*/  IMAD.U32 R2, RZ, RZ, UR12 ;  /* 0x0000000cff027e24 */ /* 0x002fe4000f8e00ff */
[----:B------:R-:W-:-:S05]  /*0510*/  IMAD.U32 R3, RZ, RZ, UR13 ;  /* 0x0000000dff037e24 */ /* 0x000fca000f8e00ff */
[----:B------:R-:W3:Y:S04]  /*0520*/  @P4 LDG.E R5, desc[UR36][R2.64] ;  /* 0x0000002402054981 */ /* 0x000ee8000c1e1900 */
[----:B------:R-:W4:Y:S01]  /*0530*/  @P2 LDG.E R2, desc[UR36][R2.64+0x4] ;  /* 0x0000042402022981 */ /* 0x000f22000c1e1900 */
[----:B------:R-:W-:Y:S01]  /*0540*/  UMOV UR12, 0xffffffff ;  /* 0xffffffff000c7882 */ /* 0x000fe20000000000 */
[----:B--2---:R-:W-:Y:S02]  /*0550*/  @P1 R2UR UR42, R6 ;  /* 0x00000000062a12ca */ /* 0x004fe400000e0000 */
[----:B-----5:R-:W-:Y:S02]  /*0560*/  @!P3 R2UR UR44, R0 ;  /* 0x00000000002cb2ca */ /* 0x020fe400000e0000 */
[----:B------:R-:W-:-:S13]  /*0570*/  @P0 R2UR UR41, R4 ;  /* 0x00000000042902ca */ /* 0x000fda00000e0000 */
[----:B------:R-:W-:Y:S01]  /*0580*/  @UP0 UIADD3 UR41, UPT, UPT, UR41, -UR42, URZ ;  /* 0x8000002a29290290 */ /* 0x000fe2000fffe0ff */
[----:B---3--:R-:W-:Y:S02]  /*0590*/  @P4 R2UR UR12, R5 ;  /* 0x00000000050c42ca */ /* 0x008fe400000e0000 */
[----:B----4-:R-:W-:Y:S01]  /*05a0*/  @P2 R2UR UR8, R2 ;  /* 0x00000000020822ca */ /* 0x010fe200000e0000 */
[----:B------:R-:W-:-:S14]  /*05b0*/  BRA.U !UP6, `(.L_x_0) ;  /* 0x000000010e1c7547 */ /* 0x000fdc000b800000 */
[----:B------:R-:W-:-:S06]  /*05c0*/  UISETP.NE.AND UP1, UPT, UR28, URZ, UPT ;  /* 0x000000ff1c00728c */ /* 0x000fcc000bf25270 */
[----:B------:R-:W-:-:S13]  /*05d0*/  PLOP3.LUT P0, PT, PT, PT, UP1, 0x80, 0x8 ;  /* 0x000000000008781c */ /* 0x000fda0003f0f018 */
[----:B------:R-:W2:Y:S04]  /*05e0*/  @P0 LDG.E R0, desc[UR36][R250.64+0x4] ;  /* 0x00000424fa000981 */ /* 0x000ea8000c1e1900 */
[----:B------:R-:W3:Y:S01]  /*05f0*/  @!P0 LDG.E R2, desc[UR36][R250.64] ;  /* 0x00000024fa028981 */ /* 0x000ee2000c1e1900 */
[----:B--2---:R-:W-:-:S13]  /*0600*/  @P0 R2UR UR10, R0 ;  /* 0x00000000000a02ca */ /* 0x004fda00000e0000 */
[----:B------:R-:W-:-:S07]  /*0610*/  @UP1 UIADD3 UR10, UPT, UPT, UR10, -UR44, URZ ;  /* 0x8000002c0a0a1290 */ /* 0x000fce000fffe0ff */
[----:B---3--:R-:W-:-:S15]  /*0620*/  @!P0 R2UR UR10, R2 ;  /* 0x00000000020a82ca */ /* 0x008fde00000e0000 */
.L_x_0:
[----:B------:R-:W-:Y:S01]  /*0630*/  @!UP0 UIADD3 UR41, UPT, UPT, UR9, UR10, -UR42 ;  /* 0x0000000a09298290 */ /* 0x000fe2000fffe82a */
[----:B------:R-:W-:Y:S01]  /*0640*/  @!UP4 UMOV UR43, UR26 ;  /* 0x0000001a002bcc82 */ /* 0x000fe20008000000 */
[----:B------:R-:W-:Y:S02]  /*0650*/  @UP4 UIADD3 UR43, UPT, UPT, UR8, -UR12, URZ ;  /* 0x8000000c082b4290 */ /* 0x000fe4000fffe0ff */
[----:B------:R-:W-:-:S09]  /*0660*/  UISETP.GT.AND UP0, UPT, UR41, UR32, UPT ;  /* 0x000000202900728c */ /* 0x000fd2000bf04270 */
[----:B------:R-:W-:Y:S05]  /*0670*/  BRA.U !UP0, `(.L_x_1) ;  /* 0x0000007908947547 */ /* 0x000fea000b800000 */
[----:B------:R-:W-:Y:S02]  /*0680*/  UISETP.NE.AND UP1, UPT, UR12, -0x1, UPT ;  /* 0xffffffff0c00788c */ /* 0x000fe4000bf25270 */
[----:B------:R-:W-:Y:S02]  /*0690*/  UIADD3 UR13, UPT, UPT, UR43, 0x3f, URZ ;  /* 0x0000003f2b0d7890 */ /* 0x000fe4000fffe0ff */
[----:B------:R-:W-:Y:S02]  /*06a0*/  UISETP.NE.AND UP2, UPT, UR44, -0x1, UPT ;  /* 0xffffffff2c00788c */ /* 0x000fe4000bf45270 */
[----:B------:R-:W-:-:S04]  /*06b0*/  USHF.R.S32.HI UR40, URZ, 0x1f, UR13 ;  /* 0x0000001fff287899 */ /* 0x000fc8000801140d */
[----:B------:R-:W-:Y:S01]  /*06c0*/  ULEA.HI UR40, UR40, UR13, URZ, 0x6 ;  /* 0x0000000d28287291 */ /* 0x000fe2000f8f30ff */
[----:B------:R-:W1:Y:S01]  /*06d0*/  @!UP1 LDCU.64 UR10, c[0x0][0x398] ;  /* 0x00007300ff0a97ac */ /* 0x000e620008000a00 */
[----:B------:R-:W2:Y:S02]  /*06e0*/  @UP1 LDCU.64 UR8, c[0x0][0x3b0] ;  /* 0x00007600ff0817ac */ /* 0x000ea40008000a00 */
[----:B------:R-:W-:-:S04]  /*06f0*/  USHF.R.S32.HI UR40, URZ, 0x6, UR40 ;  /* 0x00000006ff287899 */ /* 0x000fc80008011428 */
[----:B------:R-:W-:-:S04]  /*0700*/  USHF.L.U32 UR39, UR40, 0x6, URZ ;  /* 0x0000000628277899 */ /* 0x000fc800080006ff */
[----:B------:R-:W-:Y:S02]  /*0710*/  UIADD3 UR20, UPT, UPT, UR39, -0x40, URZ ;  /* 0xffffffc027147890 */ /* 0x000fe4000fffe0ff */
[----:B-1----:R-:W-:Y:S02]  /*0720*/  @!UP1 UIMAD.WIDE.U32 UR16, UR51, UR10, URZ ;  /* 0x0000000a331092a5 */ /* 0x002fe4000f8e00ff */
[----:B------:R-:W-:Y:S02]  /*0730*/  USHF.R.S32.HI UR53, URZ, 0x1f, UR20 ;  /* 0x0000001fff357899 */ /* 0x000fe40008011414 */
[----:B--2---:R-:W-:Y:S02]  /*0740*/  @UP1 UIMAD.WIDE.U32 UR14, UR12, UR8, URZ ;  /* 0x000000080c0e12a5 */ /* 0x004fe4000f8e00ff */
[----:B------:R-:W-:Y:S01]  /*0750*/  @!UP1 UIMAD UR21, UR51, UR11, UR17 ;  /* 0x0000000b331592a4 */ /* 0x000fe2000f8e0211 */
[----:B------:R-:W-:Y:S01]  /*0760*/  @!UP1 UMOV UR50, UR16 ;  /* 0x0000001000329c82 */ /* 0x000fe20008000000 */
[----:B------:R-:W-:-:S03]  /*0770*/  @UP1 UIMAD UR21, UR12, UR9, UR15 ;  /* 0x000000090c1512a4 */ /* 0x000fc6000f8e020f */
[----:B------:R-:W-:Y:S01]  /*0780*/  @UP1 UMOV UR50, UR14 ;  /* 0x0000000e00321c82 */ /* 0x000fe20008000000 */
[----:B------:R-:W-:Y:S08]  /*0790*/  BRA.U UP2, `(.L_x_2) ;  /* 0x0000000102307547 */ /* 0x000ff0000b800000 */
[----:B------:R-:W1:Y:S01]  /*07a0*/  LDCU.64 UR16, c[0x0][0x3b8] ;  /* 0x00007700ff1077ac */ /* 0x000e620008000a00 */
[----:B------:R-:W2:Y:S01]  /*07b0*/  LDCU.64 UR8, c[0x0][0x3a0] ;  /* 0x00007400ff0877ac */ /* 0x000ea20008000a00 */
[----:B------:R-:W-:-:S04]  /*07c0*/  USHF.R.S32.HI UR10, URZ, 0x1f, UR42 ;  /* 0x0000001fff0a7899 */ /* 0x000fc8000801142a */
[----:B-1----:R-:W-:Y:S02]  /*07d0*/  UIMAD UR10, UR10, UR16, URZ ;  /* 0x000000100a0a72a4 */ /* 0x002fe4000f8e02ff */
[----:B------:R-:W-:Y:S02]  /*07e0*/  UIMAD.WIDE.U32 UR14, UR42, UR16, URZ ;  /* 0x000000102a0e72a5 */ /* 0x000fe4000f8e00ff */
[----:B------:R-:W-:-:S04]  /*07f0*/  UIMAD UR10, UR42, UR17, UR10 ;  /* 0x000000112a0a72a4 */ /* 0x000fc8000f8e020a */
[----:B------:R-:W-:-:S03]  /*0800*/  UIADD3 UR11, UPT, UPT, UR15, UR10, URZ ;  /* 0x0000000a0f0b7290 */ /* 0x000fc6000fffe0ff */
[----:B------:R-:W-:Y:S02]  /*0810*/  UMOV UR10, UR14 ;  /* 0x0000000e000a7c82 */ /* 0x000fe40008000000 */
[----:B--2---:R-:W-:-:S04]  /*0820*/  UIMAD.WIDE.U32 UR48, UR51, UR8, UR10 ;  /* 0x00000008333072a5 */ /* 0x004fc8000f8e000a */
[----:B------:R-:W-:-:S06]  /*0830*/  UIMAD UR9, UR51, UR9, UR49 ;  /* 0x00000009330972a4 */ /* 0x000fcc000f8e0231 */
[----:B------:R-:W-:Y:S01]  /*0840*/  MOV R18, UR9 ;  /* 0x0000000900127c02 */ /* 0x000fe20008000f00 */
[----:B------:R-:W-:Y:S05]  /*0850*/  BRA `(.L_x_3) ;  /* 0x0000000000187947 */ /* 0x000fea0003800000 */
.L_x_2:
[----:B------:R-:W1:Y:S01]  /*0860*/  LDCU.64 UR16, c[0x0][0x3b8] ;  /* 0x00007700ff1077ac */ /* 0x000e620008000a00 */
[----:B------:R-:W-:-:S04]  /*0870*/  UIADD3 UR8, UPT, UPT, UR42, UR44, URZ ;  /* 0x0000002c2a087290 */ /* 0x000fc8000fffe0ff */
[----:B-1----:R-:W-:Y:S02]  /*0880*/  UIMAD.WIDE.U32 UR48, UR8, UR16, URZ ;  /* 0x00000010083072a5 */ /* 0x002fe4000f8e00ff */
[----:B------:R-:W-:-:S04]  /*0890*/  UIMAD UR8, UR8, UR17, URZ ;  /* 0x00000011080872a4 */ /* 0x000fc8000f8e02ff */
[----:B------:R-:W-:-:S06]  /*08a0*/  UIADD3 UR8, UPT, UPT, UR49, UR8, URZ ;  /* 0x0000000831087290 */ /* 0x000fcc000fffe0ff */
[----:B------:R-:W-:Y:S02]  /*08b0*/  MOV R18, UR8 ;  /* 0x0000000800127c02 */ /* 0x000fe40008000f00 */
.L_x_3:
[----:B------:R-:W1:Y:S01]  /*08c0*/  LDC R5, c[0x0][0x3e8] ;  /* 0x0000fa00ff057b82 */ /* 0x000e620000000800 */
[----:B------:R-:W2:Y:S01]  /*08d0*/  S2R R6, SR_CTAID.Z ;  /* 0x0000000000067919 */ /* 0x000ea20000002700 */
[----:B------:R-:W-:Y:S01]  /*08e0*/  USHF.R.S32.HI UR46, URZ, 0x1f, UR32 ;  /* 0x0000001fff2e7899 */ /* 0x000fe20008011420 */
[----:B-1----:R-:W-:-:S05]  /*08f0*/  IABS R0, R5 ;  /* 0x0000000500007213 */ /* 0x002fca0000000000 */
[----:B------:R-:W-:-:S04]  /*0900*/  IMAD.MOV.U32 R4, RZ, RZ, R0 ;  /* 0x000000ffff047224 */ /* 0x000fc800078e0000 */
[----:B------:R-:W1:Y:S01]  /*0910*/  I2F.RP R2, R4 ;  /* 0x0000000400027306 */ /* 0x000e620000209400 */
[----:B--2---:R-:W-:-:S07]  /*0920*/  IABS R6, R6 ;  /* 0x0000000600067213 */ /* 0x004fce0000000000 */
[----:B-1----:R-:W1:Y:S02]  /*0930*/  MUFU.RCP R2, R2 ;  /* 0x0000000200027308 */ /* 0x002e640000001000 */
[----:B-1----:R-:W-:-:S06]  /*0940*/  VIADD R2, R2, 0xffffffe ;  /* 0x0ffffffe02027836 */ /* 0x002fcc0000000000 */
[----:B------:R-:W1:Y:S02]  /*0950*/  F2I.FTZ.U32.TRUNC.NTZ R3, R2 ;  /* 0x0000000200037305 */ /* 0x000e64000021f000 */
[----:B-1----:R-:W-:Y:S01]  /*0960*/  IADD3 R0, PT, PT, RZ, -R3, RZ ;  /* 0x80000003ff007210 */ /* 0x002fe20007ffe0ff */
[----:B------:R-:W-:-:S04]  /*0970*/  IMAD.MOV.U32 R2, RZ, RZ, RZ ;  /* 0x000000ffff027224 */ /* 0x000fc800078e00ff */
[----:B------:R-:W-:-:S04]  /*0980*/  IMAD R0, R0, R4, RZ ;  /* 0x0000000400007224 */ /* 0x000fc800078e02ff */
[----:B------:R-:W-:-:S04]  /*0990*/  IMAD.HI.U32 R2, R3, R0, R2 ;  /* 0x0000000003027227 */ /* 0x000fc800078e0002 */
[----:B------:R-:W-:-:S04]  /*09a0*/  IMAD.MOV.U32 R3, RZ, RZ, R6 ;  /* 0x000000ffff037224 */ /* 0x000fc800078e0006 */
[----:B------:R-:W-:-:S05]  /*09b0*/  IMAD.HI.U32 R2, R2, R3, RZ ;  /* 0x0000000302027227 */ /* 0x000fca00078e00ff */
[----:B------:R-:W-:-:S05]  /*09c0*/  IADD3 R0, PT, PT, -R2, RZ, RZ ;  /* 0x000000ff02007210 */ /* 0x000fca0007ffe1ff */
[----:B------:R-:W-:-:S05]  /*09d0*/  IMAD R0, R4, R0, R3 ;  /* 0x0000000004007224 */ /* 0x000fca00078e0203 */
[----:B------:R-:W-:-:S13]  /*09e0*/  ISETP.GT.U32.AND P1, PT, R4, R0, PT ;  /* 0x000000000400720c */ /* 0x000fda0003f24070 */
[----:B------:R-:W-:Y:S02]  /*09f0*/  @!P1 IMAD.IADD R0, R0, 0x1, -R4 ;  /* 0x0000000100009824 */ /* 0x000fe400078e0a04 */
[----:B------:R-:W-:Y:S01]  /*0a00*/  @!P1 VIADD R2, R2, 0x1 ;  /* 0x0000000102029836 */ /* 0x000fe20000000000 */
[C---:B------:R-:W-:Y:S02]  /*0a10*/  ISETP.NE.AND P1, PT, R5.reuse, RZ, PT ;  /* 0x000000ff0500720c */ /* 0x040fe40003f25270 */
[----:B------:R-:W-:Y:S02]  /*0a20*/  ISETP.GE.U32.AND P2, PT, R0, R4, PT ;  /* 0x000000040000720c */ /* 0x000fe40003f46070 */
[----:B------:R-:W-:-:S04]  /*0a30*/  LOP3.LUT R0, R5, UR27, RZ, 0x3c, !PT ;  /* 0x0000001b05007c12 */ /* 0x000fc8000f8e3cff */
[----:B------:R-:W-:-:S07]  /*0a40*/  ISETP.GE.AND P0, PT, R0, RZ, PT ;  /* 0x000000ff0000720c */ /* 0x000fce0003f06270 */
[----:B------:R-:W-:-:S05]  /*0a50*/  @P2 IADD3 R2, PT, PT, R2, 0x1, RZ ;  /* 0x0000000102022810 */ /* 0x000fca0007ffe0ff */
[----:B------:R-:W-:-:S05]  /*0a60*/  IMAD.MOV.U32 R13, RZ, RZ, R2 ;  /* 0x000000ffff0d7224 */ /* 0x000fca00078e0002 */
[----:B------:R-:W-:Y:S02]  /*0a70*/  @!P0 IADD3 R13, PT, PT, -R13, RZ, RZ ;  /* 0x000000ff0d0d8210 */ /* 0x000fe40007ffe1ff */
[----:B------:R-:W-:-:S04]  /*0a80*/  @!P1 LOP3.LUT R13, RZ, R5, RZ, 0x33, !PT ;  /* 0x00000005ff0d9212 */ /* 0x000fc800078e33ff */
[----:B------:R-:W-:Y:S01]  /*0a90*/  SHF.R.S32.HI R17, RZ, 0x1f, R13 ;  /* 0x0000001fff117819 */ /* 0x000fe2000001140d */
[----:B------:R-:W-:Y:S05]  /*0aa0*/  BRA.U UP2, `(.L_x_4) ;  /* 0x0000000102307547 */ /* 0x000fea000b800000 */
        /* <DEDUP_REMOVED lines=11> */
[----:B------:R-:W-:Y:S06]  /*0b60*/  BRA `(.L_x_5) ;  /* 0x0000000000187947 */ /* 0x000fec0003800000 */
.L_x_4:
[----:B------:R-:W1:Y:S01]  /*0b70*/  LDCU.64 UR14, c[0x0][0x3c0] ;  /* 0x00007800ff0e77ac */ /* 0x000e620008000a00 */
[----:B------:R-:W-:-:S04]  /*0b80*/  UIADD3 UR8, UPT, UPT, UR42, UR44, URZ ;  /* 0x0000002c2a087290 */ /* 0x000fc8000fffe0ff */
[----:B-1----:R-:W-:Y:S02]  /*0b90*/  UIMAD.WIDE.U32 UR54, UR8, UR14, URZ ;  /* 0x0000000e083672a5 */ /* 0x002fe4000f8e00ff */
[----:B------:R-:W-:-:S04]  /*0ba0*/  UIMAD UR8, UR8, UR15, URZ ;  /* 0x0000000f080872a4 */ /* 0x000fc8000f8e02ff */
[----:B------:R-:W-:-:S06]  /*0bb0*/  UIADD3 UR8, UPT, UPT, UR55, UR8, URZ ;  /* 0x0000000837087290 */ /* 0x000fcc000fffe0ff */
[----:B------:R-:W-:-:S07]  /*0bc0*/  MOV R16, UR8 ;  /* 0x0000000800107c02 */ /* 0x000fce0008000f00 */
.L_x_5:
[----:B------:R-:W1:Y:S01]  /*0bd0*/  @!UP1 LDCU.64 UR10, c[0x0][0x588] ;  /* 0x0000b100ff0a97ac */ /* 0x000e620008000a00 */
[----:B------:R-:W2:Y:S01]  /*0be0*/  @UP1 LDCU.64 UR8, c[0x0][0x590] ;  /* 0x0000b200ff0817ac */ /* 0x000ea20008000a00 */
[----:B------:R-:W3:Y:S01]  /*0bf0*/  LDCU UR61, c[0x0][0x3e0] ;  /* 0x00007c00ff3d77ac */ /* 0x000ee20008000800 */
[----:B------:R-:W3:Y:S01]  /*0c00*/  LDCU UR60, c[0x0][0x44c] ;  /* 0x00008980ff3c77ac */ /* 0x000ee20008000800 */
[----:B-1----:R-:W-:-:S04]  /*0c10*/  @!UP1 UIMAD.WIDE.U32 UR64, UR51, UR10, URZ ;  /* 0x0000000a334092a5 */ /* 0x002fc8000f8e00ff */
[----:B------:R-:W-:Y:S02]  /*0c20*/  @!UP1 UIMAD UR62, UR51, UR11, UR65 ;  /* 0x0000000b333e92a4 */ /* 0x000fe4000f8e0241 */
[----:B--2---:R-:W-:-:S04]  /*0c30*/  @UP1 UIMAD.WIDE.U32 UR10, UR12, UR8, URZ ;  /* 0x000000080c0a12a5 */ /* 0x004fc8000f8e00ff */
[----:B------:R-:W-:Y:S02]  /*0c40*/  @UP1 UIMAD UR62, UR12, UR9, UR11 ;  /* 0x000000090c3e12a4 */ /* 0x000fe4000f8e020b */
[----:B---3--:R-:W-:Y:S01]  /*0c50*/  UIMAD.WIDE UR66, UR61, UR60, URZ ;  /* 0x0000003c3d4272a5 */ /* 0x008fe2000f8e02ff */
[----:B------:R-:W-:Y:S01]  /*0c60*/  @UP1 UMOV UR64, UR10 ;  /* 0x0000000a00401c82 */ /* 0x000fe20008000000 */
[----:B------:R-:W-:Y:S10]  /*0c70*/  BRA.U UP1, `(.L_x_6) ;  /* 0x0000000101407547 */ /* 0x000ff4000b800000 */
[----:B------:R-:W1:Y:S01]  /*0c80*/  LDCU UR18, c[0x0][0x444] ;  /* 0x00008880ff1277ac */ /* 0x000e620008000800 */
[----:B------:R-:W-:Y:S02]  /*0c90*/  USHF.R.S32.HI UR9, URZ, 0x1f, UR61 ;  /* 0x0000001fff097899 */ /* 0x000fe4000801143d */
[----:B-1----:R-:W-:Y:S02]  /*0ca0*/  USHF.R.S32.HI UR8, URZ, 0x1f, UR18 ;  /* 0x0000001fff087899 */ /* 0x002fe40008011412 */
[----:B------:R-:W-:Y:S02]  /*0cb0*/  UIMAD.WIDE.U32 UR18, UR51, UR18, URZ ;  /* 0x00000012331272a5 */ /* 0x000fe4000f8e00ff */
[----:B------:R-:W-:Y:S02]  /*0cc0*/  UIMAD UR8, UR8, UR51, URZ ;  /* 0x00000033080872a4 */ /* 0x000fe4000f8e02ff */
[----:B------:R-:W-:Y:S02]  /*0cd0*/  UIMAD.WIDE.U32 UR10, UR18, UR61, URZ ;  /* 0x0000003d120a72a5 */ /* 0x000fe4000f8e00ff */
[----:B------:R-:W-:-:S02]  /*0ce0*/  UIADD3 UR8, UPT, UPT, UR19, UR8, URZ ;  /* 0x0000000813087290 */ /* 0x000fc4000fffe0ff */
[----:B------:R-:W-:Y:S02]  /*0cf0*/  UIMAD.WIDE.U32 UR56, UR10, UR60, URZ ;  /* 0x0000003c0a3872a5 */ /* 0x000fe4000f8e00ff */
[----:B------:R-:W-:-:S04]  /*0d00*/  UIMAD UR8, UR8, UR61, URZ ;  /* 0x0000003d080872a4 */ /* 0x000fc8000f8e02ff */
[----:B------:R-:W-:Y:S02]  /*0d10*/  UIMAD UR8, UR9, UR18, UR8 ;  /* 0x00000012090872a4 */ /* 0x000fe4000f8e0208 */
[----:B------:R-:W-:Y:S02]  /*0d20*/  USHF.R.S32.HI UR9, URZ, 0x1f, UR60 ;  /* 0x0000001fff097899 */ /* 0x000fe4000801143c */
[----:B------:R-:W-:-:S04]  /*0d30*/  UIADD3 UR8, UPT, UPT, UR11, UR8, URZ ;  /* 0x000000080b087290 */ /* 0x000fc8000fffe0ff */
[----:B------:R-:W-:-:S04]  /*0d40*/  UIMAD UR8, UR8, UR60, URZ ;  /* 0x0000003c080872a4 */ /* 0x000fc8000f8e02ff */
[----:B------:R-:W-:-:S04]  /*0d50*/  UIMAD UR8, UR9, UR10, UR8 ;  /* 0x0000000a090872a4 */ /* 0x000fc8000f8e0208 */
[----:B------:R-:W-:Y:S01]  /*0d60*/  UIADD3 UR8, UPT, UPT, UR57, UR8, URZ ;  /* 0x0000000839087290 */ /* 0x000fe2000fffe0ff */
[----:B------:R-:W-:Y:S11]  /*0d70*/  BRA `(.L_x_7) ;  /* 0x00000000000c7947 */ /* 0x000ff60003800000 */
.L_x_6:
[----:B------:R-:W-:Y:S02]  /*0d80*/  UIMAD.WIDE.U32 UR56, UR66, UR12, URZ ;  /* 0x0000000c423872a5 */ /* 0x000fe4000f8e00ff */
[----:B------:R-:W-:-:S04]  /*0d90*/  UIMAD UR8, UR67, UR12, URZ ;  /* 0x0000000c430872a4 */ /* 0x000fc8000f8e02ff */
[----:B------:R-:W-:Y:S02]  /*0da0*/  UIADD3 UR8, UPT, UPT, UR57, UR8, URZ ;  /* 0x0000000839087290 */ /* 0x000fe4000fffe0ff */
.L_x_7:
[----:B------:R-:W1:Y:S01]  /*0db0*/  LDCU.U8 UR10, c[0x0][0x548] ;  /* 0x0000a900ff0a77ac */ /* 0x000e620008000000 */
[----:B------:R-:W-:Y:S01]  /*0dc0*/  USHF.L.U32 UR13, UR51, 0x7, URZ ;  /* 0x00000007330d7899 */ /* 0x000fe200080006ff */
[----:B------:R-:W2:Y:S03]  /*0dd0*/  LDCU.U8 UR59, c[0x0][0x5f0] ;  /* 0x0000be00ff3b77ac */ /* 0x000ea60008000000 */
[----:B------:R-:W-:-:S04]  /*0de0*/  USEL UR9, UR13, URZ, UP5 ;  /* 0x000000ff0d097287 */ /* 0x000fc8000a800000 */
[----:B------:R-:W-:Y:S02]  /*0df0*/  UIADD3 UR9, UP0, UPT, UR20, UR9, URZ ;  /* 0x0000000914097290 */ /* 0x000fe4000ff1e0ff */
[----:B-1----:R-:W-:Y:S02]  /*0e00*/  UISETP.NE.AND UP1, UPT, UR10, URZ, UPT ;  /* 0x000000ff0a00728c */ /* 0x002fe4000bf25270 */
[----:B------:R-:W-:Y:S02]  /*0e10*/  UIADD3.X UR55, UPT, UPT, URZ, UR53, URZ, UP0, !UPT ;  /* 0x00000035ff377290 */ /* 0x000fe400087fe4ff */
[----:B------:R-:W-:Y:S02]  /*0e20*/  UIMAD.WIDE.U32 UR18, UR9, UR66, URZ ;  /* 0x00000042091272a5 */ /* 0x000fe4000f8e00ff */
[----:B------:R-:W-:-:S04]  /*0e30*/  UIMAD UR55, UR55, UR66, URZ ;  /* 0x00000042373772a4 */ /* 0x000fc8000f8e02ff */
[----:B------:R-:W-:Y:S02]  /*0e40*/  UIMAD UR55, UR67, UR9, UR55 ;  /* 0x00000009433772a4 */ /* 0x000fe4000f8e0237 */
[----:B------:R-:W-:Y:S02]  /*0e50*/  UIMAD UR9, UR27, UR60, URZ ;  /* 0x0000003c1b0972a4 */ /* 0x000fe4000f8e02ff */
[----:B------:R-:W-:Y:S01]  /*0e60*/  UIADD3 UR55, UPT, UPT, UR19, UR55, URZ ;  /* 0x0000003713377290 */ /* 0x000fe2000fffe0ff */
[----:B--2---:R-:W-:Y:S11]  /*0e70*/  BRA.U !UP1, `(.L_x_8) ;  /* 0x00000001091c7547 */ /* 0x004ff6000b800000 */
[----:B------:R-:W1:Y:S01]  /*0e80*/  LDCU UR10, c[0x0][0x434] ;  /* 0x00008680ff0a77ac */ /* 0x000e620008000800 */
[----:B------:R-:W2:Y:S01]  /*0e90*/  LDCU UR58, c[0x0][0x454] ;  /* 0x00008a80ff3a77ac */ /* 0x000ea20008000800 */
[----:B------:R-:W-:Y:S02]  /*0ea0*/  UISETP.NE.AND UP0, UPT, UR12, -0x1, UPT ;  /* 0xffffffff0c00788c */ /* 0x000fe4000bf05270 */
[----:B-1----:R-:W-:-:S04]  /*0eb0*/  UIMAD UR10, UR51, UR10, URZ ;  /* 0x0000000a330a72a4 */ /* 0x002fc8000f8e02ff */
[----:B------:R-:W-:-:S04]  /*0ec0*/  USEL UR10, UR10, UR12, !UP0 ;  /* 0x0000000c0a0a7287 */ /* 0x000fc8000c000000 */
[----:B--2---:R-:W-:Y:S01]  /*0ed0*/  UIMAD UR58, UR27, UR58, UR10 ;  /* 0x0000003a1b3a72a4 */ /* 0x004fe2000f8e020a */
[----:B------:R-:W-:Y:S05]  /*0ee0*/  BRA `(.L_x_9) ;  /* 0x00000000000c7947 */ /* 0x000fea0003800000 */
.L_x_8:
[----:B------:R-:W1:Y:S01]  /*0ef0*/  LDCU UR58, c[0x0][0x434] ;  /* 0x00008680ff3a77ac */ /* 0x000e620008000800 */
[----:B------:R-:W-:-:S04]  /*0f00*/  UIMAD UR10, UR51, UR61, UR27 ;  /* 0x0000003d330a72a4 */ /* 0x000fc8000f8e021b */
[----:B-1----:R-:W-:Y:S02]  /*0f10*/  UIMAD UR58, UR10, UR58, URZ ;  /* 0x0000003a0a3a72a4 */ /* 0x002fe4000f8e02ff */
.L_x_9:
[----:B------:R-:W-:Y:S01]  /*0f20*/  UIADD3 UR52, UPT, UPT, UR40, -0x1, URZ ;  /* 0xffffffff28347890 */ /* 0x000fe2000fffe0ff */
[----:B------:R-:W-:Y:S09]  /*0f30*/  BRA.U !UP1, `(.L_x_10) ;  /* 0x0000000109247547 */ /* 0x000ff2000b800000 */
[----:B------:R-:W1:Y:S01]  /*0f40*/  LDCU UR10, c[0x0][0x444] ;  /* 0x00008880ff0a77ac */ /* 0x000e620008000800 */
[----:B------:R-:W-:Y:S01]  /*0f50*/  UISETP.NE.AND UP0, UPT, UR12, -0x1, UPT ;  /* 0xffffffff0c00788c */ /* 0x000fe2000bf05270 */
[----:B------:R-:W2:Y:S10]  /*0f60*/  LDCU UR11, c[0x0][0x430] ;  /* 0x00008600ff0b77ac */ /* 0x000eb40008000800 */
[----:B-1----:R-:W-:Y:S01]  /*0f70*/  @!UP0 UIMAD UR12, UR51, UR10, URZ ;  /* 0x0000000a330c82a4 */ /* 0x002fe2000f8e02ff */
[----:B------:R-:W2:Y:S03]  /*0f80*/  LDCU UR10, c[0x0][0x454] ;  /* 0x00008a80ff0a77ac */ /* 0x000ea60008000800 */
[----:B------:R-:W-:-:S02]  /*0f90*/  UIADD3 UR12, UPT, UPT, UR13, UR12, URZ ;  /* 0x0000000c0d0c7290 */ /* 0x000fc4000fffe0ff */
[----:B--2---:R-:W-:-:S04]  /*0fa0*/  ULEA UR10, UR11, UR10, 0x7 ;  /* 0x0000000a0b0a7291 */ /* 0x004fc8000f8e38ff */
[----:B------:R-:W-:Y:S01]  /*0fb0*/  UIMAD UR57, UR10, UR27, UR12 ;  /* 0x0000001b0a3972a4 */ /* 0x000fe2000f8e020c */
[----:B------:R-:W-:Y:S11]  /*0fc0*/  BRA `(.L_x_11) ;  /* 0x00000000000c7947 */ /* 0x000ff60003800000 */
.L_x_10:
[----:B------:R-:W1:Y:S01]  /*0fd0*/  LDCU UR57, c[0x0][0x444] ;  /* 0x00008880ff3977ac */ /* 0x000e620008000800 */
[----:B------:R-:W-:-:S04]  /*0fe0*/  UIMAD UR10, UR51, UR61, UR27 ;  /* 0x0000003d330a72a4 */ /* 0x000fc8000f8e021b */
[----:B-1----:R-:W-:-:S12]  /*0ff0*/  UIMAD UR57, UR10, UR57, URZ ;  /* 0x000000390a3972a4 */ /* 0x002fd8000f8e02ff */
.L_x_11:
[----:B------:R-:W-:Y:S01]  /*1000*/  USHF.R.S32.HI UR10, URZ, 0x1f, UR9 ;  /* 0x0000001fff0a7899 */ /* 0x000fe20008011409 */
[----:B------:R-:W1:Y:S01]  /*1010*/  S2R R21, SR_TID.X ;  /* 0x0000000000157919 */ /* 0x000e620000002100 */
[----:B------:R-:W-:Y:S01]  /*1020*/  UIADD3 UR56, UP1, UP0, UR18, UR56, UR9 ;  /* 0x0000003812387290 */ /* 0x000fe2000f83e009 */
[----:B------:R-:W-:Y:S01]  /*1030*/  IMAD.MOV.U32 R9, RZ, RZ, RZ ;  /* 0x000000ffff097224 */ /* 0x000fe200078e00ff */
[----:B------:R-:W2:Y:S01]  /*1040*/  LDCU UR9, c[0x0][0x508] ;  /* 0x0000a100ff0977ac */ /* 0x000ea20008000800 */
[----:B------:R-:W3:Y:S01]  /*1050*/  LDC.64 R14, c[0x0][0x5f8] ;  /* 0x00017e00ff0e7b82 */ /* 0x000ee20000000a00 */
[----:B------:R-:W-:Y:S01]  /*1060*/  ISETP.NE.AND P3, PT, RZ, UR59, PT ;  /* 0x0000003bff007c0c */ /* 0x000fe2000bf65270 */
[----:B------:R-:W-:Y:S01]  /*1070*/  BSSY.RECONVERGENT B1, `(.L_x_1) ;  /* 0x0000705000017945 */ /* 0x000fe20003800200 */
[----:B------:R-:W-:Y:S02]  /*1080*/  UIADD3 UR49, UPT, UPT, UR32, UR43, URZ ;  /* 0x0000002b20317290 */ /* 0x000fe4000fffe0ff */
[----:B------:R-:W-:Y:S01]  /*1090*/  UIADD3.X UR55, UPT, UPT, UR55, UR8, UR10, UP1, UP0 ;  /* 0x0000000837377290 */ /* 0x000fe20008fe040a */
[----:B------:R-:W4:Y:S01]  /*10a0*/  LDCU.64 UR12, c[0x0][0x3b0] ;  /* 0x00007600ff0c77ac */ /* 0x000f220008000a00 */
[----:B------:R-:W5:Y:S01]  /*10b0*/  LDCU.64 UR18, c[0x0][0x3c8] ;  /* 0x00007900ff1277ac */ /* 0x000f620008000a00 */
[----:B------:R-:W-:-:S02]  /*10c0*/  ULEA UR57, UR52, UR57, 0x6 ;  /* 0x0000003934397291 */ /* 0x000fc4000f8e30ff */
[----:B--2---:R-:W-:Y:S02]  /*10d0*/  UIADD3 UR9, UPT, UPT, UR49, -UR9, -UR41 ;  /* 0x8000000931097290 */ /* 0x004fe4000fffe829 */
[----:B------:R-:W-:Y:S02]  /*10e0*/  ULEA UR58, UR52, UR58, 0x6 ;  /* 0x0000003a343a7291 */ /* 0x000fe4000f8e30ff */
[----:B------:R-:W-:-:S04]  /*10f0*/  USHF.R.S32.HI UR8, URZ, 0x1f, UR9 ;  /* 0x0000001fff087899 */ /* 0x000fc80008011409 */
[----:B------:R-:W-:Y:S01]  /*1100*/  ULEA.HI UR8, UR8, UR9, URZ, 0x6 ;  /* 0x0000000908087291 */ /* 0x000fe2000f8f30ff */
[----:B----4-:R-:W-:Y:S01]  /*1110*/  IMAD.U32 R4, RZ, RZ, UR12 ;  /* 0x0000000cff047e24 */ /* 0x010fe2000f8e00ff */
[----:B------:R-:W-:Y:S01]  /*1120*/  UIMAD UR63, UR53, UR12, URZ ;  /* 0x0000000c353f72a4 */ /* 0x000fe2000f8e02ff */
[C---:B-1----:R-:W-:Y:S01]  /*1130*/  IMAD.SHL.U32 R22, R21.reuse, 0x8, RZ ;  /* 0x0000000815167824 */ /* 0x042fe200078e00ff */
[----:B------:R-:W-:Y:S01]  /*1140*/  USHF.R.S32.HI UR47, URZ, 0x6, UR8 ;  /* 0x00000006ff2f7899 */ /* 0x000fe20008011408 */
[----:B-----5:R-:W-:Y:S01]  /*1150*/  IMAD.U32 R6, RZ, RZ, UR18 ;  /* 0x00000012ff067e24 */ /* 0x020fe2000f8e00ff */
[----:B------:R-:W-:Y:S01]  /*1160*/  UIMAD UR63, UR20, UR13, UR63 ;  /* 0x0000000d143f72a4 */ /* 0x000fe2000f8e023f */
[----:B------:R-:W-:Y:S01]  /*1170*/  LOP3.LUT R11, R21, 0x1f, RZ, 0xc0, !PT ;  /* 0x0000001f150b7812 */ /* 0x000fe200078ec0ff */
[----:B------:R-:W-:Y:S01]  /*1180*/  UISETP.LT.AND UP0, UPT, URZ, UR47, UPT ;  /* 0x0000002fff00728c */ /* 0x000fe2000bf01270 */
[----:B------:R-:W-:Y:S02]  /*1190*/  LOP3.LUT R8, R22, 0x18, RZ, 0xc0, !PT ;  /* 0x0000001816087812 */ /* 0x000fe400078ec0ff */
[----:B------:R-:W1:Y:S01]  /*11a0*/  LDCU.128 UR8, c[0x0][0x590] ;  /* 0x0000b200ff0877ac */ /* 0x000e620008000c00 */
[----:B------:R-:W-:Y:S01]  /*11b0*/  IMAD.U32 R0, RZ, RZ, UR63 ;  /* 0x0000003fff007e24 */ /* 0x000fe2000f8e00ff */
[----:B------:R-:W-:Y:S01]  /*11c0*/  IADD3 R2, P0, PT, R8, UR64, RZ ;  /* 0x0000004008027c10 */ /* 0x000fe2000ff1e0ff */
[----:B------:R-:W-:Y:S01]  /*11d0*/  IMAD.WIDE.U32 R4, R4, UR20, R8 ;  /* 0x0000001404047c25 */ /* 0x000fe2000f8e0008 */
[----:B------:R-:W-:Y:S01]  /*11e0*/  SHF.R.U32.HI R19, RZ, 0x2, R21 ;  /* 0x00000002ff137819 */ /* 0x000fe20000011615 */
[----:B------:R-:W-:-:S02]  /*11f0*/  USEL UR47, URZ, UR47, !UP0 ;  /* 0x0000002fff2f7287 */ /* 0x000fc4000c000000 */
[----:B------:R-:W-:Y:S01]  /*1200*/  IMAD.X R3, RZ, RZ, UR62, P0 ;  /* 0x0000003eff037e24 */ /* 0x000fe200080e06ff */
[----:B------:R-:W-:Y:S01]  /*1210*/  IADD3 R4, P1, PT, R4, UR50, RZ ;  /* 0x0000003204047c10 */ /* 0x000fe2000ff3e0ff */
[----:B------:R-:W-:Y:S01]  /*1220*/  UIMAD UR50, UR61, UR60, URZ ;  /* 0x0000003c3d3272a4 */ /* 0x000fe2000f8e02ff */
[----:B------:R-:W-:Y:S01]  /*1230*/  IADD3 R20, PT, PT, R19, 0x40, RZ ;  /* 0x0000004013147810 */ /* 0x000fe20007ffe0ff */
[----:B------:R-:W2:Y:S01]  /*1240*/  LDCU.64 UR60, c[0x0][0x5e8] ;  /* 0x0000bd00ff3c77ac */ /* 0x000ea20008000a00 */
[----:B------:R-:W-:Y:S01]  /*1250*/  IADD3.X R5, PT, PT, R5, UR21, R0, P1, !PT ;  /* 0x0000001505057c10 */ /* 0x000fe20008ffe400 */
[----:B------:R-:W-:Y:S01]  /*1260*/  IMAD.U32 R0, RZ, RZ, UR19 ;  /* 0x00000013ff007e24 */ /* 0x000fe2000f8e00ff */
[----:B------:R-:W4:Y:S01]  /*1270*/  LDCU.64 UR18, c[0x0][0x550] ;  /* 0x0000aa00ff1277ac */ /* 0x000f220008000a00 */
[----:B-1----:R-:W-:Y:S01]  /*1280*/  MOV R7, UR8 ;  /* 0x0000000800077c02 */ /* 0x002fe20008000f00 */
[----:B------:R-:W-:Y:S01]  /*1290*/  UIMAD UR53, UR53, UR8, URZ ;  /* 0x00000008353572a4 */ /* 0x000fe2000f8e02ff */
[----:B------:R-:W1:Y:S03]  /*12a0*/  LDCU.64 UR62, c[0x0][0x420] ;  /* 0x00008400ff3e77ac */ /* 0x000e660008000a00 */
[----:B------:R-:W-:Y:S01]  /*12b0*/  IMAD.WIDE.U32 R2, R7, UR20, R2 ;  /* 0x0000001407027c25 */ /* 0x000fe2000f8e0002 */
[----:B------:R-:W-:-:S03]  /*12c0*/  UIMAD UR20, UR20, UR9, UR53 ;  /* 0x00000009141472a4 */ /* 0x000fc6000f8e0235 */
[----:B------:R-:W-:Y:S01]  /*12d0*/  IMAD.WIDE.U32 R6, R6, UR27, R4 ;  /* 0x0000001b06067c25 */ /* 0x000fe2000f8e0004 */
[----:B------:R-:W-:Y:S01]  /*12e0*/  SHF.R.U32.HI R5, RZ, 0x5, R21 ;  /* 0x00000005ff057819 */ /* 0x000fe20000011615 */
[----:B------:R-:W-:Y:S01]  /*12f0*/  USHF.L.U32 UR53, UR50, 0x6, URZ ;  /* 0x0000000632357899 */ /* 0x000fe200080006ff */
[----:B------:R-:W-:Y:S01]  /*1300*/  MOV R4, UR10 ;  /* 0x0000000a00047c02 */ /* 0x000fe20008000f00 */
[----:B------:R-:W-:Y:S01]  /*1310*/  VIADD R3, R3, UR20 ;  /* 0x0000001403037c36 */ /* 0x000fe20008000000 */
[----:B------:R-:W-:Y:S01]  /*1320*/  UISETP.GT.AND UP0, UPT, UR40, UR47, UPT ;  /* 0x0000002f2800728c */ /* 0x000fe2000bf04270 */
[----:B------:R-:W-:Y:S01]  /*1330*/  IMAD R11, R5, UR50, R11 ;  /* 0x00000032050b7c24 */ /* 0x000fe2000f8e020b */
[----:B--2---:R-:W-:Y:S01]  /*1340*/  UIMAD.WIDE UR60, UR57, 0x4, UR60 ;  /* 0x00000004393c78a5 */ /* 0x004fe2000f8e023c */
[----:B------:R-:W-:Y:S01]  /*1350*/  IMAD.WIDE.U32 R4, R4, UR27, R2 ;  /* 0x0000001b04047c25 */ /* 0x000fe2000f8e0002 */
[----:B------:R-:W2:Y:S03]  /*1360*/  LDCU.64 UR20, c[0x0][0x380] ;  /* 0x00007000ff1477ac */ /* 0x000ea60008000a00 */
[----:B---3--:R-:W-:Y:S01]  /*1370*/  IMAD.WIDE.U32 R2, R14, UR25, RZ ;  /* 0x000000190e027c25 */ /* 0x008fe2000f8e00ff */
[----:B-1----:R-:W-:-:S03]  /*1380*/  UIMAD.WIDE UR62, UR58, 0x4, UR62 ;  /* 0x000000043a3e78a5 */ /* 0x002fc6000f8e023e */
[----:B------:R-:W-:Y:S01]  /*1390*/  IMAD R7, R0, UR27, R7 ;  /* 0x0000001b00077c24 */ /* 0x000fe2000f8e0207 */
[----:B------:R-:W-:Y:S01]  /*13a0*/  SEL R10, R2, RZ, P3 ;  /* 0x000000ff020a7207 */ /* 0x000fe20001800000 */
[----:B------:R-:W-:Y:S01]  /*13b0*/  IMAD.U32 R0, RZ, RZ, UR11 ;  /* 0x0000000bff007e24 */ /* 0x000fe2000f8e00ff */
[----:B------:R-:W1:Y:S01]  /*13c0*/  LDCU.64 UR10, c[0x0][0x570] ;  /* 0x0000ae00ff0a77ac */ /* 0x000e620008000a00 */
[----:B------:R-:W-:Y:S01]  /*13d0*/  IMAD R2, R15, UR25, R3 ;  /* 0x000000190f027c24 */ /* 0x000fe2000f8e0203 */
[----:B------:R-:W-:Y:S01]  /*13e0*/  IADD3 R12, P1, P0, R11, UR56, R10 ;  /* 0x000000380b0c7c10 */ /* 0x000fe2000f83e00a */
[----:B------:R-:W-:Y:S01]  /*13f0*/  IMAD R3, R0, UR27, R5 ;  /* 0x0000001b00037c24 */ /* 0x000fe2000f8e0205 */
[----:B------:R-:W-:Y:S01]  /*1400*/  SHF.R.S32.HI R5, RZ, 0x1f, R11 ;  /* 0x0000001fff057819 */ /* 0x000fe2000001140b */
[----:B------:R-:W-:Y:S01]  /*1410*/  IMAD.U32 R10, RZ, RZ, UR53 ;  /* 0x00000035ff0a7e24 */ /* 0x000fe2000f8e00ff */
[----:B------:R-:W-:Y:S01]  /*1420*/  SEL R0, R2, RZ, P3 ;  /* 0x000000ff02007207 */ /* 0x000fe20001800000 */
[----:B------:R-:W-:-:S03]  /*1430*/  IMAD.MOV.U32 R2, RZ, RZ, R4 ;  /* 0x000000ffff027224 */ /* 0x000fc600078e0004 */
[----:B------:R-:W-:Y:S01]  /*1440*/  IADD3.X R11, PT, PT, R5, UR55, R0, P1, P0 ;  /* 0x00000037050b7c10 */ /* 0x000fe20008fe0400 */
[C---:B------:R-:W-:Y:S01]  /*1450*/  IMAD.WIDE.U32 R4, R19.reuse, UR12, R6 ;  /* 0x0000000c13047c25 */ /* 0x040fe2000f8e0006 */
[----:B------:R-:W-:Y:S02]  /*1460*/  IADD3 R0, P0, PT, R12, UR53, RZ ;  /* 0x000000350c007c10 */ /* 0x000fe4000ff1e0ff */
[----:B------:R-:W-:Y:S01]  /*1470*/  LOP3.LUT R12, R8, 0x40, RZ, 0xfc, !PT ;  /* 0x00000040080c7812 */ /* 0x000fe200078efcff */
[C---:B------:R-:W-:Y:S01]  /*1480*/  IMAD.WIDE.U32 R2, R19.reuse, UR8, R2 ;  /* 0x0000000813027c25 */ /* 0x040fe2000f8e0002 */
[----:B------:R-:W-:Y:S02]  /*1490*/  LEA.HI.X.SX32 R7, R10, R11, 0x1, P0 ;  /* 0x0000000b0a077211 */ /* 0x000fe400000f0eff */
[----:B-1----:R-:W-:Y:S01]  /*14a0*/  LEA R232, P0, R0, UR10, 0x2 ;  /* 0x0000000a00e87c11 */ /* 0x002fe2000f8010ff */
[C---:B------:R-:W-:Y:S01]  /*14b0*/  IMAD R6, R19.reuse, UR9, R3 ;  /* 0x0000000913067c24 */ /* 0x040fe2000f8e0203 */
[----:B--2---:R-:W-:Y:S01]  /*14c0*/  LEA R236, P2, R4, UR20, 0x1 ;  /* 0x0000001404ec7c11 */ /* 0x004fe2000f8408ff */
[C---:B------:R-:W-:Y:S01]  /*14d0*/  IMAD R3, R19.reuse, UR13, R5 ;  /* 0x0000000d13037c24 */ /* 0x040fe2000f8e0205 */
[----:B------:R-:W-:Y:S01]  /*14e0*/  LEA.HI.X R233, R0, UR11, R7, 0x2, P0 ;  /* 0x0000000b00e97c11 */ /* 0x000fe200080f1407 */
[----:B------:R-:W-:Y:S01]  /*14f0*/  UMOV UR10, UR60 ;  /* 0x0000003c000a7c82 */ /* 0x000fe20008000000 */
[----:B------:R-:W-:Y:S01]  /*1500*/  IADD3 R14, P0, PT, R19, 0x40, RZ ;  /* 0x00000040130e7810 */ /* 0x000fe20007f1e0ff */
[----:B------:R-:W-:Y:S01]  /*1510*/  UMOV UR11, UR61 ;  /* 0x0000003d000b7c82 */ /* 0x000fe20008000000 */
[----:B----4-:R-:W-:-:S02]  /*1520*/  LEA R234, P1, R2, UR18, 0x1 ;  /* 0x0000001202ea7c11 */ /* 0x010fc4000f8208ff */
[----:B------:R-:W-:Y:S01]  /*1530*/  LEA.HI.X R237, R4, UR21, R3, 0x1, P2 ;  /* 0x0000001504ed7c11 */ /* 0x000fe200090f0c03 */
[----:B------:R-:W-:Y:S01]  /*1540*/  IMAD.X R15, RZ, RZ, RZ, P0 ;  /* 0x000000ffff0f7224 */ /* 0x000fe200000e06ff */
[----:B------:R-:W-:Y:S02]  /*1550*/  LEA.HI.X R235, R2, UR19, R6, 0x1, P1 ;  /* 0x0000001302eb7c11 */ /* 0x000fe400088f0c06 */
[----:B------:R-:W-:Y:S01]  /*1560*/  LOP3.LUT R11, R8, 0x20, RZ, 0xfc, !PT ;  /* 0x00000020080b7812 */ /* 0x000fe200078efcff */
[----:B------:R-:W-:Y:S06]  /*1570*/  BRA.U UP0, `(.L_x_12) ;  /* 0x0000000900147547 */ /* 0x000fec000b800000 */
        /* <DEDUP_REMOVED lines=13> */
.L_x_13:
[----:B------:R-:W1:Y:S01]  /*1650*/  LDCU.64 UR10, c[0x0][0x5c0] ;  /* 0x0000b800ff0a77ac */ /* 0x000e620008000a00 */
[----:B------:R-:W-:-:S04]  /*1660*/  UIADD3 UR8, UPT, UPT, UR42, UR44, URZ ;  /* 0x0000002c2a087290 */ /* 0x000fc8000fffe0ff */
[----:B-1----:R-:W-:Y:S02]  /*1670*/  UIMAD.WIDE.U32 UR16, UR8, UR10, URZ ;  /* 0x0000000a081072a5 */ /* 0x002fe4000f8e00ff */
[----:B------:R-:W-:-:S04]  /*1680*/  UIMAD UR8, UR8, UR11, URZ ;  /* 0x0000000b080872a4 */ /* 0x000fc8000f8e02ff */
[----:B------:R-:W-:-:S06]  /*1690*/  UIADD3 UR8, UPT, UPT, UR17, UR8, URZ ;  /* 0x0000000811087290 */ /* 0x000fcc000fffe0ff */
[----:B------:R-:W-:Y:S02]  /*16a0*/  MOV R0, UR8 ;  /* 0x0000000800007c02 */ /* 0x000fe40008000f00 */
.L_x_14:
        /* <DEDUP_REMOVED lines=13> */
.L_x_15:
[----:B------:R-:W1:Y:S01]  /*1780*/  LDCU.64 UR8, c[0x0][0x5c8] ;  /* 0x0000b900ff0877ac */ /* 0x000e620008000a00 */
[----:B------:R-:W-:-:S04]  /*1790*/  UIADD3 UR42, UPT, UPT, UR42, UR44, URZ ;  /* 0x0000002c2a2a7290 */ /* 0x000fc8000fffe0ff */
[----:B-1----:R-:W-:Y:S02]  /*17a0*/  UIMAD.WIDE.U32 UR14, UR42, UR8, URZ ;  /* 0x000000082a0e72a5 */ /* 0x002fe4000f8e00ff */
[----:B------:R-:W-:-:S04]  /*17b0*/  UIMAD UR42, UR42, UR9, URZ ;  /* 0x000000092a2a72a4 */ /* 0x000fc8000f8e02ff */
[----:B------:R-:W-:-:S06]  /*17c0*/  UIADD3 UR42, UPT, UPT, UR15, UR42, URZ ;  /* 0x0000002a0f2a7290 */ /* 0x000fcc000fffe0ff */
[----:B------:R-:W-:-:S07]  /*17d0*/  MOV R10, UR42 ;  /* 0x0000002a000a7c02 */ /* 0x000fce0008000f00 */
.L_x_16:
[----:B------:R-:W1:Y:S01]  /*17e0*/  LDCU.64 UR12, c[0x0][0x5d8] ;  /* 0x0000bb00ff0c77ac */ /* 0x000e620008000a00 */
[----:B------:R-:W-:Y:S01]  /*17f0*/  IMAD.U32 R2, RZ, RZ, UR10 ;  /* 0x0000000aff027e24 */ /* 0x000fe2000f8e00ff */
[----:B------:R-:W-:Y:S01]  /*1800*/  BSSY.RECONVERGENT B0, `(.L_x_17) ;  /* 0x000001c000007945 */ /* 0x000fe20003800200 */
[----:B------:R-:W-:Y:S02]  /*1810*/  UIADD3 UR41, UPT, UPT, -UR32, UR41, URZ ;  /* 0x0000002920297290 */ /* 0x000fe4000fffe1ff */
[----:B------:R-:W-:Y:S01]  /*1820*/  IMAD.WIDE.U32 R2, R2, UR32, R8 ;  /* 0x0000002002027c25 */ /* 0x000fe2000f8e0008 */
[----:B------:R-:W-:-:S04]  /*1830*/  UIMAD UR15, UR46, UR10, URZ ;  /* 0x0000000a2e0f72a4 */ /* 0x000fc8000f8e02ff */
[----:B------:R-:W-:Y:S01]  /*1840*/  UIMAD UR15, UR32, UR11, UR15 ;  /* 0x0000000b200f72a4 */ /* 0x000fe2000f8e020f */
[----:B------:R-:W-:Y:S02]  /*1850*/  ISETP.GE.AND P5, PT, R19, UR41, PT ;  /* 0x0000002913007c0c */ /* 0x000fe4000bfa6270 */
[----:B------:R-:W-:Y:S02]  /*1860*/  IADD3 R2, P0, PT, R2, UR16, RZ ;  /* 0x0000001002027c10 */ /* 0x000fe4000ff1e0ff */
[----:B------:R-:W-:Y:S02]  /*1870*/  ISETP.GE.AND P4, PT, R20, UR41, PT ;  /* 0x0000002914007c0c */ /* 0x000fe4000bf86270 */
[----:B------:R-:W-:Y:S01]  /*1880*/  IADD3.X R3, PT, PT, R0, UR15, R3, P0, !PT ;  /* 0x0000000f00037c10 */ /* 0x000fe200087fe403 */
[----:B-1----:R-:W-:Y:S01]  /*1890*/  IMAD.U32 R0, RZ, RZ, UR13 ;  /* 0x0000000dff007e24 */ /* 0x002fe2000f8e00ff */
[----:B------:R-:W-:-:S05]  /*18a0*/  MOV R4, UR12 ;  /* 0x0000000c00047c02 */ /* 0x000fca0008000f00 */
[----:B------:R-:W-:-:S04]  /*18b0*/  IMAD.WIDE.U32 R4, R4, UR27, R2 ;  /* 0x0000001b04047c25 */ /* 0x000fc8000f8e0002 */
[----:B------:R-:W-:Y:S01]  /*18c0*/  IMAD R0, R0, UR27, R5 ;  /* 0x0000001b00007c24 */ /* 0x000fe2000f8e0205 */
[----:B------:R-:W-:Y:S06]  /*18d0*/  @P5 BRA `(.L_x_18) ;  /* 0x0000000000385947 */ /* 0x000fec0003800000 */
[----:B------:R-:W1:Y:S01]  /*18e0*/  LDCU UR15, c[0x0][0x440] ;  /* 0x00008800ff0f77ac */ /* 0x000e620008000800 */
[----:B------:R-:W-:Y:S02]  /*18f0*/  IMAD.MOV.U32 R2, RZ, RZ, R4 ;  /* 0x000000ffff027224 */ /* 0x000fe400078e0004 */
[----:B------:R-:W-:Y:S01]  /*1900*/  IMAD.MOV.U32 R3, RZ, RZ, R0 ;  /* 0x000000ffff037224 */ /* 0x000fe200078e0000 */
[----:B------:R-:W2:Y:S01]  /*1910*/  LDCU.64 UR12, c[0x0][0x560] ;  /* 0x0000ac00ff0c77ac */ /* 0x000ea20008000a00 */
[----:B------:R-:W-:-:S04]  /*1920*/  IMAD.WIDE.U32 R6, R19, UR10, R2 ;  /* 0x0000000a13067c25 */ /* 0x000fc8000f8e0002 */
[----:B------:R-:W-:Y:S01]  /*1930*/  IMAD R3, R19, UR11, R7 ;  /* 0x0000000b13037c24 */ /* 0x000fe2000f8e0207 */
[----:B-1----:R-:W-:Y:S02]  /*1940*/  ISETP.GE.AND P3, PT, R8, UR15, PT ;  /* 0x0000000f08007c0c */ /* 0x002fe4000bf66270 */
[----:B------:R-:W-:Y:S02]  /*1950*/  ISETP.GE.AND P2, PT, R11, UR15, PT ;  /* 0x0000000f0b007c0c */ /* 0x000fe4000bf46270 */
[----:B------:R-:W-:Y:S02]  /*1960*/  ISETP.GE.AND P1, PT, R12, UR15, PT ;  /* 0x0000000f0c007c0c */ /* 0x000fe4000bf26270 */
[----:B--2---:R-:W-:-:S04]  /*1970*/  LEA R2, P0, R6, UR12, 0x1 ;  /* 0x0000000c06027c11 */ /* 0x004fc8000f8008ff */
[----:B------:R-:W-:-:S05]  /*1980*/  LEA.HI.X R3, R6, UR13, R3, 0x1, P0 ;  /* 0x0000000d06037c11 */ /* 0x000fca00080f0c03 */
[----:B------:R1:W-:Y:S04]  /*1990*/  @!P3 STG.E.128 desc[UR36][R2.64], RZ ;  /* 0x000000ff0200b986 */ /* 0x0003e8000c101d24 */
[----:B------:R1:W-:Y:S04]  /*19a0*/  @!P2 STG.E.128 desc[UR36][R2.64+0x40], RZ ;  /* 0x000040ff0200a986 */ /* 0x0003e8000c101d24 */
[----:B------:R1:W-:Y:S02]  /*19b0*/  @!P1 STG.E.128 desc[UR36][R2.64+0x80], RZ ;  /* 0x000080ff02009986 */ /* 0x0003e4000c101d24 */
.L_x_18:
[----:B------:R-:W-:Y:S05]  /*19c0*/  BSYNC.RECONVERGENT B0 ;  /* 0x0000000000007941 */ /* 0x000fea0003800200 */
.L_x_17:
[----:B------:R-:W-:Y:S04]  /*19d0*/  BSSY.RECONVERGENT B0, `(.L_x_19) ;  /* 0x0000011000007945 */ /* 0x000fe80003800200 */
[----:B------:R-:W-:Y:S05]  /*19e0*/  @P4 BRA `(.L_x_20) ;  /* 0x00000000003c4947 */ /* 0x000fea0003800000 */
[----:B------:R-:W2:Y:S01]  /*19f0*/  LDCU UR15, c[0x0][0x440] ;  /* 0x00008800ff0f77ac */ /* 0x000ea20008000800 */
[----:B-1----:R-:W-:Y:S02]  /*1a00*/  IMAD R2, R15, UR10, RZ ;  /* 0x0000000a0f027c24 */ /* 0x002fe4000f8e02ff */
[----:B------:R-:W-:Y:S01]  /*1a10*/  IMAD.MOV.U32 R5, RZ, RZ, R0 ;  /* 0x000000ffff057224 */ /* 0x000fe200078e0000 */
[----:B------:R-:W1:Y:S01]  /*1a20*/  LDCU.64 UR12, c[0x0][0x560] ;  /* 0x0000ac00ff0c77ac */ /* 0x000e620008000a00 */
[C---:B------:R-:W-:Y:S02]  /*1a30*/  IMAD R0, R14.reuse, UR11, R2 ;  /* 0x0000000b0e007c24 */ /* 0x040fe4000f8e0202 */
[----:B------:R-:W-:-:S04]  /*1a40*/  IMAD.WIDE.U32 R4, R14, UR10, R4 ;  /* 0x0000000a0e047c25 */ /* 0x000fc8000f8e0004 */
[----:B------:R-:W-:Y:S01]  /*1a50*/  IMAD.IADD R0, R5, 0x1, R0 ;  /* 0x0000000105007824 */ /* 0x000fe200078e0200 */
[----:B--2---:R-:W-:Y:S02]  /*1a60*/  ISETP.GE.AND P2, PT, R8, UR15, PT ;  /* 0x0000000f08007c0c */ /* 0x004fe4000bf46270 */
[----:B------:R-:W-:Y:S02]  /*1a70*/  ISETP.GE.AND P1, PT, R11, UR15, PT ;  /* 0x0000000f0b007c0c */ /* 0x000fe4000bf26270 */
[----:B------:R-:W-:Y:S02]  /*1a80*/  ISETP.GE.AND P0, PT, R12, UR15, PT ;  /* 0x0000000f0c007c0c */ /* 0x000fe4000bf06270 */
[----:B-1----:R-:W-:-:S04]  /*1a90*/  LEA R2, P3, R4, UR12, 0x1 ;  /* 0x0000000c04027c11 */ /* 0x002fc8000f8608ff */
[----:B------:R-:W-:-:S05]  /*1aa0*/  LEA.HI.X R3, R4, UR13, R0, 0x1, P3 ;  /* 0x0000000d04037c11 */ /* 0x000fca00098f0c00 */
[----:B------:R2:W-:Y:S04]  /*1ab0*/  @!P2 STG.E.128 desc[UR36][R2.64], RZ ;  /* 0x000000ff0200a986 */ /* 0x0005e8000c101d24 */
[----:B------:R2:W-:Y:S04]  /*1ac0*/  @!P1 STG.E.128 desc[UR36][R2.64+0x40], RZ ;  /* 0x000040ff02009986 */ /* 0x0005e8000c101d24 */
[----:B------:R2:W-:Y:S02]  /*1ad0*/  @!P0 STG.E.128 desc[UR36][R2.64+0x80], RZ ;  /* 0x000080ff02008986 */ /* 0x0005e4000c101d24 */
.L_x_20:
[----:B------:R-:W-:Y:S05]  /*1ae0*/  BSYNC.RECONVERGENT B0 ;  /* 0x0000000000007941 */ /* 0x000fea0003800200 */
.L_x_19:
[----:B------:R-:W3:Y:S01]  /*1af0*/  LDCU.64 UR10, c[0x0][0x5e0] ;  /* 0x0000bc00ff0a77ac */ /* 0x000ee20008000a00 */
[----:B-12---:R-:W-:Y:S01]  /*1b00*/  MOV R2, UR8 ;  /* 0x0000000800027c02 */ /* 0x006fe20008000f00 */
[----:B------:R-:W-:Y:S01]  /*1b10*/  BSSY.RECONVERGENT B0, `(.L_x_21) ;  /* 0x0000019000007945 */ /* 0x000fe20003800200 */
[----:B------:R-:W-:-:S03]  /*1b20*/  UIMAD UR46, UR46, UR8, URZ ;  /* 0x000000082e2e72a4 */ /* 0x000fc6000f8e02ff */
[----:B------:R-:W-:Y:S01]  /*1b30*/  IMAD.WIDE.U32 R2, R2, UR32, R8 ;  /* 0x0000002002027c25 */ /* 0x000fe2000f8e0008 */
[----:B------:R-:W-:Y:S02]  /*1b40*/  UIMAD UR46, UR32, UR9, UR46 ;  /* 0x00000009202e72a4 */ /* 0x000fe4000f8e022e */
[----:B------:R-:W-:-:S04]  /*1b50*/  IADD3 R2, P0, PT, R2, UR14, RZ ;  /* 0x0000000e02027c10 */ /* 0x000fc8000ff1e0ff */
[----:B------:R-:W-:Y:S02]  /*1b60*/  IADD3.X R3, PT, PT, R10, UR46, R3, P0, !PT ;  /* 0x0000002e0a037c10 */ /* 0x000fe400087fe403 */
[----:B---3--:R-:W-:Y:S02]  /*1b70*/  MOV R4, UR10 ;  /* 0x0000000a00047c02 */ /* 0x008fe40008000f00 */
[----:B------:R-:W-:-:S03]  /*1b80*/  MOV R0, UR11 ;  /* 0x0000000b00007c02 */ /* 0x000fc60008000f00 */
        /* <DEDUP_REMOVED lines=17> */
.L_x_22:
[----:B------:R-:W-:Y:S05]  /*1ca0*/  BSYNC.RECONVERGENT B0 ;  /* 0x0000000000007941 */ /* 0x000fea0003800200 */
.L_x_21:
        /* <DEDUP_REMOVED lines=10> */
[----:B-1----:R-:W-:-:S04]  /*1d50*/  LEA R2, P2, R4, UR10, 0x1 ;  /* 0x0000000a04027c11 */ /* 0x002fc8000f8408ff */
[----:B------:R-:W-:-:S05]  /*1d60*/  LEA.HI.X R3, R4, UR11, R0, 0x1, P2 ;  /* 0x0000000b04037c11 */ /* 0x000fca00090f0c00 */
[----:B------:R4:W-:Y:S04]  /*1d70*/  @!P1 STG.E.128 desc[UR36][R2.64], RZ ;  /* 0x000000ff02009986 */ /* 0x0009e8000c101d24 */
[----:B------:R4:W-:Y:S01]  /*1d80*/  @!P0 STG.E.128 desc[UR36][R2.64+0x40], RZ ;  /* 0x000040ff02008986 */ /* 0x0009e2000c101d24 */
[----:B------:R-:W-:-:S13]  /*1d90*/  ISETP.GE.AND P0, PT, R12, UR12, PT ;  /* 0x0000000c0c007c0c */ /* 0x000fda000bf06270 */
[----:B------:R-:W-:Y:S05]  /*1da0*/  @P0 BRA `(.L_x_23) ;  /* 0x0000006000c40947 */ /* 0x000fea0003800000 */
[----:B------:R1:W-:Y:S01]  /*1db0*/  STG.E.128 desc[UR36][R2.64+0x80], RZ ;  /* 0x000080ff02007986 */ /* 0x0003e2000c101d24 */
[----:B------:R-:W-:Y:S05]  /*1dc0*/  BRA `(.L_x_23) ;  /* 0x0000006000bc7947 */ /* 0x000fea0003800000 */
.L_x_12:
[----:B------:R-:W1:Y:S01]  /*1dd0*/  LDCU.64 UR8, c[0x0][0x3d8] ;  /* 0x00007b00ff0877ac */ /* 0x000e620008000a00 */
[----:B------:R-:W-:Y:S01]  /*1de0*/  IMAD.U32 R2, RZ, RZ, UR14 ;  /* 0x0000000eff027e24 */ /* 0x000fe2000f8e00ff */
[----:B------:R-:W-:Y:S01]  /*1df0*/  LOP3.LUT R4, R22, 0xd8, RZ, 0xc0, !PT ;  /* 0x000000d816047812 */ /* 0x000fe200078ec0ff */
[----:B------:R-:W-:Y:S01]  /*1e00*/  BSSY.RECONVERGENT B0, `(.L_x_24) ;  /* 0x0000034000007945 */ /* 0x000fe20003800200 */
[----:B------:R-:W-:Y:S01]  /*1e10*/  UIMAD UR12, UR46, UR14, URZ ;  /* 0x0000000e2e0c72a4 */ /* 0x000fe2000f8e02ff */
[----:B------:R-:W-:Y:S01]  /*1e20*/  IMAD.WIDE.U32 R2, R2, UR32, R8 ;  /* 0x0000002002027c25 */ /* 0x000fe2000f8e0008 */
[----:B------:R-:W-:Y:S01]  /*1e30*/  UIADD3 UR13, UPT, UPT, -UR32, UR41, URZ ;  /* 0x00000029200d7290 */ /* 0x000fe2000fffe1ff */
[----:B------:R-:W-:Y:S01]  /*1e40*/  LOP3.LUT R4, R4, 0x18, R21, 0x78, !PT ;  /* 0x0000001804047812 */ /* 0x000fe200078e7815 */
[----:B------:R-:W-:Y:S01]  /*1e50*/  UIMAD UR12, UR32, UR15, UR12 ;  /* 0x0000000f200c72a4 */ /* 0x000fe2000f8e020c */
[----:B------:R-:W-:Y:S01]  /*1e60*/  @P3 BAR.SYNC.DEFER_BLOCKING 0x0 ;  /* 0x0000000000003b1d */ /* 0x000fe20000010000 */
[----:B------:R-:W-:-:S02]  /*1e70*/  IADD3 R2, P0, PT, R2, UR54, RZ ;  /* 0x0000003602027c10 */ /* 0x000fc4000ff1e0ff */
[----:B------:R-:W-:Y:S02]  /*1e80*/  ISETP.GE.AND P5, PT, R19, UR13, PT ;  /* 0x0000000d13007c0c */ /* 0x000fe4000bfa6270 */
[----:B------:R-:W-:Y:S01]  /*1e90*/  IADD3.X R3, PT, PT, R16, UR12, R3, P0, !PT ;  /* 0x0000000c10037c10 */ /* 0x000fe200087fe403 */
[----:B------:R-:W-:Y:S01]  /*1ea0*/  ULOP3.LUT UR12, UR52, 0x80000001, URZ, 0xc0, !UPT ;  /* 0x80000001340c7892 */ /* 0x000fe2000f8ec0ff */
[----:B------:R-:W-:Y:S01]  /*1eb0*/  LOP3.LUT R6, R4, 0x1f20, R22, 0xf8, !PT ;  /* 0x00001f2004067812 */ /* 0x000fe200078ef816 */
[----:B-1----:R-:W-:Y:S02]  /*1ec0*/  IMAD R0, R17, UR8, RZ ;  /* 0x0000000811007c24 */ /* 0x002fe4000f8e02ff */
[----:B------:R-:W-:Y:S01]  /*1ed0*/  UISETP.NE.AND UP0, UPT, UR12, 0x1, UPT ;  /* 0x000000010c00788c */ /* 0x000fe2000bf05270 */
[----:B------:R-:W-:-:S03]  /*1ee0*/  IMAD.WIDE.U32 R4, R13, UR8, R2 ;  /* 0x000000080d047c25 */ /* 0x000fc6000f8e0002 */
[----:B------:R-:W-:Y:S01]  /*1ef0*/  USEL UR12, URZ, 0x3000, UP0 ;  /* 0x00003000ff0c7887 */ /* 0x000fe20008000000 */
[----:B------:R-:W-:Y:S01]  /*1f00*/  IMAD R10, R13, UR9, R0 ;  /* 0x000000090d0a7c24 */ /* 0x000fe2000f8e0200 */
[----:B------:R-:W-:-:S03]  /*1f10*/  LEA R0, R6, UR5, 0x1 ;  /* 0x0000000506007c11 */ /* 0x000fc6000f8e08ff */
[----:B------:R-:W-:Y:S01]  /*1f20*/  IMAD.IADD R10, R5, 0x1, R10 ;  /* 0x00000001050a7824 */ /* 0x000fe200078e020a */
        /* <DEDUP_REMOVED lines=9> */
[----:B--2---:R-:W-:-:S04]  /*1fc0*/  LEA R2, P2, R6, UR8, 0x1 ;  /* 0x0000000806027c11 */ /* 0x004fc8000f8408ff */
[----:B------:R-:W-:-:S05]  /*1fd0*/  LEA.HI.X R3, R6, UR9, R3, 0x1, P2 ;  /* 0x0000000906037c11 */ /* 0x000fca00090f0c03 */
[----:B------:R-:W-:Y:S01]  /*1fe0*/  @!PT LDS RZ, [RZ] ;  /* 0x00000000fffff984 */ /* 0x000fe20000000800 */
[----:B------:R-:W-:Y:S01]  /*1ff0*/  @!PT LDS RZ, [RZ] ;  /* 0x00000000fffff984 */ /* 0x000fe20000000800 */
[----:B------:R-:W-:Y:S01]  /*2000*/  @!PT LDS RZ, [RZ] ;  /* 0x00000000fffff984 */ /* 0x000fe20000000800 */
[----:B------:R1:W-:Y:S04]  /*2010*/  @!P1 LDGSTS.E.BYPASS.LTC128B.128 [R0+0xf000], desc[UR36][R2.64] ;  /* 0x0f00000002009fae */ /* 0x0003e8000b981a24 */
[----:B------:R1:W-:Y:S04]  /*2020*/  @P1 STS.128 [R0+0xf000], RZ ;  /* 0x00f000ff00001388 */ /* 0x0003e80000000c00 */
[----:B------:R-:W-:Y:S01]  /*2030*/  @!PT LDS RZ, [RZ] ;  /* 0x00000000fffff984 */ /* 0x000fe20000000800 */
[----:B------:R-:W-:Y:S01]  /*2040*/  @!PT LDS RZ, [RZ] ;  /* 0x00000000fffff984 */ /* 0x000fe20000000800 */
[----:B------:R-:W-:Y:S01]  /*2050*/  @!PT LDS RZ, [RZ] ;  /* 0x00000000fffff984 */ /* 0x000fe20000000800 */
[----:B------:R1:W-:Y:S04]  /*2060*/  @!P0 LDGSTS.E.BYPASS.LTC128B.128 [R0+0x11000], desc[UR36][R2.64+0x40] ;  /* 0x1100004002008fae */ /* 0x0003e8000b981a24 */
[----:B------:R1:W-:Y:S01]  /*2070*/  @P0 STS.128 [R0+0x11000], RZ ;  /* 0x011000ff00000388 */ /* 0x0003e20000000c00 */
[----:B------:R-:W-:-:S13]  /*2080*/  ISETP.GE.AND P0, PT, R12, UR18, PT ;  /* 0x000000120c007c0c */ /* 0x000fda000bf06270 */
[----:B------:R-:W-:Y:S05]  /*2090*/  @P0 BRA `(.L_x_26) ;  /* 0x0000000000140947 */ /* 0x000fea0003800000 */
[----:B------:R-:W-:Y:S01]  /*20a0*/  @!PT LDS RZ, [RZ] ;  /* 0x00000000fffff984 */ /* 0x000fe20000000800 */
[----:B------:R-:W-:Y:S01]  /*20b0*/  @!PT LDS RZ, [RZ] ;  /* 0x00000000fffff984 */ /* 0x000fe20000000800 */
[----:B------:R-:W-:Y:S01]  /*20c0*/  @!PT LDS RZ, [RZ] ;  /* 0x00000000fffff984 */ /* 0x000fe20000000800 */
[----:B------:R3:W-:Y:S01]  /*20d0*/  LDGSTS.E.BYPASS.LTC128B.128 [R0+0x13000], desc[UR36][R2.64+0x80] ;  /* 0x1300008002007fae */ /* 0x0007e2000b981a24 */
[----:B------:R-:W-:Y:S05]  /*20e0*/  BRA `(.L_x_27) ;  /* 0x0000000000147947 */ /* 0x000fea0003800000 */
.L_x_26:
[----:B------:R2:W-:Y:S01]  /*20f0*/  STS.128 [R0+0x13000], RZ ;  /* 0x013000ff00007388 */ /* 0x0005e20000000c00 */
[----:B------:R-:W-:Y:S05]  /*2100*/  BRA `(.L_x_27) ;  /* 0x00000000000c7947 */ /* 0x000fea0003800000 */
.L_x_25:
[----:B------:R1:W-:Y:S04]  /*2110*/  STS.128 [R0+0xf000], RZ ;  /* 0x00f000ff00007388 */ /* 0x0003e80000000c00 */
[----:B------:R1:W-:Y:S04]  /*2120*/  STS.128 [R0+0x11000], RZ ;  /* 0x011000ff00007388 */ /* 0x0003e80000000c00 */
[----:B------:R1:W-:Y:S02]  /*2130*/  STS.128 [R0+0x13000], RZ ;  /* 0x013000ff00007388 */ /* 0x0003e40000000c00 */
.L_x_27:
[----:B------:R-:W-:Y:S05]  /*2140*/  BSYNC.RECONVERGENT B0 ;  /* 0x0000000000007941 */ /* 0x000fea0003800200 */
.L_x_24:
[----:B------:R-:W-:Y:S01]  /*2150*/  ISETP.GE.AND P4, PT, R20, UR13, PT ;  /* 0x0000000d14007c0c */ /* 0x000fe2000bf86270 */
[----:B------:R-:W-:-:S12]  /*2160*/  BSSY.RECONVERGENT B0, `(.L_x_28) ;  /* 0x0000022000007945 */ /* 0x000fd80003800200 */
[----:B------:R4:W-:Y:S04]  /*2170*/  @P4 STS.128 [R0+0x10000], RZ ;  /* 0x010000ff00004388 */ /* 0x0009e80000000c00 */
[----:B------:R4:W-:Y:S04]  /*2180*/  @P4 STS.128 [R0+0x12000], RZ ;  /* 0x012000ff00004388 */ /* 0x0009e80000000c00 */
[----:B------:R4:W-:Y:S01]  /*2190*/  @P4 STS.128 [R0+0x14000], RZ ;  /* 0x014000ff00004388 */ /* 0x0009e20000000c00 */
[----:B------:R-:W-:Y:S05]  /*21a0*/  @P4 BRA `(.L_x_29) ;  /* 0x0000000000744947 */ /* 0x000fea0003800000 */
[----:B------:R-:W5:Y:S01]  /*21b0*/  LDCU UR13, c[0x0][0x440] ;  /* 0x00008800ff0d77ac */ /* 0x000f620008000800 */
[----:B-1-3--:R-:W-:Y:S02]  /*21c0*/  IMAD R2, R15, UR14, RZ ;  /* 0x0000000e0f027c24 */ /* 0x00afe4000f8e02ff */
[----:B------:R-:W-:Y:S01]  /*21d0*/  IMAD.MOV.U32 R5, RZ, RZ, R10 ;  /* 0x000000ffff057224 */ /* 0x000fe200078e000a */
[----:B------:R-:W1:Y:S01]  /*21e0*/  LDCU.64 UR8, c[0x0][0x390] ;  /* 0x00007200ff0877ac */ /* 0x000e620008000a00 */
[C---:B------:R-:W-:Y:S02]  /*21f0*/  IMAD R2, R14.reuse, UR15, R2 ;  /* 0x0000000f0e027c24 */ /* 0x040fe4000f8e0202 */
[----:B------:R-:W-:-:S04]  /*2200*/  IMAD.WIDE.U32 R4, R14, UR14, R4 ;  /* 0x0000000e0e047c25 */ /* 0x000fc8000f8e0004 */
[----:B------:R-:W-:Y:S01]  /*2210*/  IMAD.IADD R3, R5, 0x1, R2 ;  /* 0x0000000105037824 */ /* 0x000fe200078e0202 */
[----:B-----5:R-:W-:Y:S02]  /*2220*/  ISETP.GE.AND P1, PT, R8, UR13, PT ;  /* 0x0000000d08007c0c */ /* 0x020fe4000bf26270 */
[----:B------:R-:W-:Y:S02]  /*2230*/  ISETP.GE.AND P0, PT, R11, UR13, PT ;  /* 0x0000000d0b007c0c */ /* 0x000fe4000bf06270 */
[----:B-1----:R-:W-:-:S04]  /*2240*/  LEA R2, P2, R4, UR8, 0x1 ;  /* 0x0000000804027c11 */ /* 0x002fc8000f8408ff */
        /* <DEDUP_REMOVED lines=18> */
.L_x_30:
[----:B------:R3:W-:Y:S02]  /*2370*/  STS.128 [R0+0x14000], RZ ;  /* 0x014000ff00007388 */ /* 0x0007e40000000c00 */
.L_x_29:
[----:B------:R-:W-:Y:S05]  /*2380*/  BSYNC.RECONVERGENT B0 ;  /* 0x0000000000007941 */ /* 0x000fea0003800200 */
.L_x_28:
[----:B------:R-:W-:Y:S01]  /*2390*/  UIMAD UR52, UR52, -0x40, UR43 ;  /* 0xffffffc0343478a4 */ /* 0x000fe2000f8e022b */
[----:B------:R-:W0:Y:S01]  /*23a0*/  LDGDEPBAR ;  /* 0x00000000000079af */ /* 0x000e220000000000 */
[----:B------:R-:W-:Y:S04]  /*23b0*/  BSSY.RECONVERGENT B0, `(.L_x_31) ;  /* 0x000001c000007945 */ /* 0x000fe80003800200 */
[----:B------:R-:W-:-:S13]  /*23c0*/  ISETP.GE.AND P2, PT, R19, UR52, PT ;  /* 0x0000003413007c0c */ /* 0x000fda000bf46270 */
[----:B------:R-:W-:Y:S05]  /*23d0*/  @P2 BRA `(.L_x_32) ;  /* 0x0000000000582947 */ /* 0x000fea0003800000 */
[----:B------:R-:W5:Y:S02]  /*23e0*/  LDCU UR8, c[0x0][0x440] ;  /* 0x00008800ff0877ac */ /* 0x000f640008000800 */
[----:B-----5:R-:W-:Y:S02]  /*23f0*/  ISETP.GE.AND P1, PT, R8, UR8, PT ;  /* 0x0000000808007c0c */ /* 0x020fe4000bf26270 */
[----:B------:R-:W-:-:S11]  /*2400*/  ISETP.GE.AND P0, PT, R11, UR8, PT ;  /* 0x000000080b007c0c */ /* 0x000fd6000bf06270 */
        /* <DEDUP_REMOVED lines=17> */
.L_x_33:
[----:B------:R1:W-:Y:S01]  /*2520*/  STS.128 [R0+0x8000], RZ ;  /* 0x008000ff00007388 */ /* 0x0003e20000000c00 */
[----:B------:R-:W-:Y:S05]  /*2530*/  BRA `(.L_x_34) ;  /* 0x00000000000c7947 */ /* 0x000fea0003800000 */
.L_x_32:
[----:B------:R1:W-:Y:S04]  /*2540*/  STS.128 [R0+0x6000], RZ ;  /* 0x006000ff00007388 */ /* 0x0003e80000000c00 */
[----:B------:R1:W-:Y:S04]  /*2550*/  STS.128 [R0+0x7000], RZ ;  /* 0x007000ff00007388 */ /* 0x0003e80000000c00 */
[----:B------:R1:W-:Y:S02]  /*2560*/  STS.128 [R0+0x8000], RZ ;  /* 0x008000ff00007388 */ /* 0x0003e40000000c00 */
.L_x_34:
[----:B------:R-:W-:Y:S05]  /*2570*/  BSYNC.RECONVERGENT B0 ;  /* 0x0000000000007941 */ /* 0x000fea0003800200 */
.L_x_31:
[----:B------:R-:W-:Y:S01]  /*2580*/  BSSY.RECONVERGENT B0, `(.L_x_35) ;  /* 0x000001c000007945 */ /* 0x000fe20003800200 */
[----:B------:R-:W-:-:S03]  /*2590*/  IADD3 R230, PT, PT, R0, UR12, RZ ;  /* 0x0000000c00e67c10 */ /* 0x000fc6000fffe0ff */
[----:B------:R-:W-:Y:S05]  /*25a0*/  @P2 BRA `(.L_x_36) ;  /* 0x0000000000582947 */ /* 0x000fea0003800000 */
[----:B------:R-:W5:Y:S02]  /*25b0*/  LDCU UR8, c[0x0][0x440] ;  /* 0x00008800ff0877ac */ /* 0x000f640008000800 */
[----:B-----5:R-:W-:Y:S02]  /*25c0*/  ISETP.GE.AND P1, PT, R8, UR8, PT ;  /* 0x0000000808007c0c */ /* 0x020fe4000bf26270 */
[----:B------:R-:W-:-:S11]  /*25d0*/  ISETP.GE.AND P0, PT, R11, UR8, PT ;  /* 0x000000080b007c0c */ /* 0x000fd6000bf06270 */
[----:B------:R-:W-:Y:S01]  /*25e0*/  @!PT LDS RZ, [RZ] ;  /* 0x00000000fffff984 */ /* 0x000fe20000000800 */
[----:B------:R-:W-:Y:S01]  /*25f0*/  @!PT LDS RZ, [RZ] ;  /* 0x00000000fffff984 */ /* 0x000fe20000000800 */
[----:B------:R-:W-:Y:S01]  /*2600*/  @!PT LDS RZ, [RZ] ;  /* 0x00000000fffff984 */ /* 0x000fe20000000800 */
[----:B------:R1:W-:Y:S04]  /*2610*/  @!P1 LDGSTS.E.BYPASS.LTC128B.128 [R230], desc[UR36][R236.64] ;  /* 0x00000000ece69fae */ /* 0x0003e8000b981a24 */
[----:B------:R1:W-:Y:S04]  /*2620*/  @P1 STS.128 [R230], RZ ;  /* 0x000000ffe6001388 */ /* 0x0003e80000000c00 */
        /* <DEDUP_REMOVED lines=12> */
.L_x_37:
[----:B------:R1:W-:Y:S01]  /*26f0*/  STS.128 [R230+0x2000], RZ ;  /* 0x002000ffe6007388 */ /* 0x0003e20000000c00 */
[----:B------:R-:W-:Y:S05]  /*2700*/  BRA `(.L_x_38) ;  /* 0x00000000000c7947 */ /* 0x000fea0003800000 */
.L_x_36:
[----:B------:R1:W-:Y:S04]  /*2710*/  STS.128 [R230], RZ ;  /* 0x000000ffe6007388 */ /* 0x0003e80000000c00 */
[----:B------:R1:W-:Y:S04]  /*2720*/  STS.128 [R230+0x1000], RZ ;  /* 0x001000ffe6007388 */ /* 0x0003e80000000c00 */
[----:B------:R1:W-:Y:S02]  /*2730*/  STS.128 [R230+0x2000], RZ ;  /* 0x002000ffe6007388 */ /* 0x0003e40000000c00 */
.L_x_38:
[----:B------:R-:W-:Y:S05]  /*2740*/  BSYNC.RECONVERGENT B0 ;  /* 0x0000000000007941 */ /* 0x000fea0003800200 */
.L_x_35:
[----:B------:R-:W-:Y:S01]  /*2750*/  SHF.R.U32.HI R16, RZ, 0x1, R21 ;  /* 0x00000001ff107819 */ /* 0x000fe20000011615 */
[----:B------:R-:W-:Y:S01]  /*2760*/  IMAD.MOV.U32 R246, RZ, RZ, 0x7f800000 ;  /* 0x7f800000fff67424 */ /* 0x000fe200078e00ff */
[----:B------:R-:W-:Y:S01]  /*2770*/  MOV R247, 0x7f800000 ;  /* 0x7f80000000f77802 */ /* 0x000fe20000000f00 */
[----:B------:R-:W-:Y:S01]  /*2780*/  IMAD.MOV.U32 R245, RZ, RZ, 0x7f800000 ;  /* 0x7f800000fff57424 */ /* 0x000fe200078e00ff */
[----:B------:R-:W-:Y:S01]  /*2790*/  LOP3.LUT R239, R16, 0x10, RZ, 0xc0, !PT ;  /* 0x0000001010ef7812 */ /* 0x000fe200078ec0ff */
[----:B------:R-:W2:Y:S01]  /*27a0*/  LDCU.64 UR8, c[0x0][0x3d0] ;  /* 0x00007a00ff0877ac */ /* 0x000ea20008000a00 */
[----:B------:R-:W-:Y:S02]  /*27b0*/  MOV R244, 0x7f800000 ;  /* 0x7f80000000f47802 */ /* 0x000fe40000000f00 */
[----:B------:R-:W-:-:S04]  /*27c0*/  LOP3.LUT R239, R239, 0x7, R19, 0xf8, !PT ;  /* 0x00000007efef7812 */ /* 0x000fc800078ef813 */
[C---:B-1-3--:R-:W-:Y:S01]  /*27d0*/  LOP3.LUT R3, R239.reuse, 0x20, RZ, 0xfc, !PT ;  /* 0x00000020ef037812 */ /* 0x04afe200078efcff */
[C---:B------:R-:W-:Y:S01]  /*27e0*/  VIADD R4, R239.reuse, 0x8 ;  /* 0x00000008ef047836 */ /* 0x040fe20000000000 */
[C---:B------:R-:W-:Y:S01]  /*27f0*/  ISETP.GE.AND P3, PT, R239.reuse, UR52, PT ;  /* 0x00000034ef007c0c */ /* 0x040fe2000bf66270 */
[----:B------:R-:W-:Y:S01]  /*2800*/  VIADD R2, R239, 0x28 ;  /* 0x00000028ef027836 */ /* 0x000fe20000000000 */
[----:B------:R-:W-:Y:S02]  /*2810*/  ISETP.GE.AND P1, PT, R3, UR52, PT ;  /* 0x0000003403007c0c */ /* 0x000fe4000bf26270 */
[----:B------:R-:W-:Y:S02]  /*2820*/  ISETP.GE.AND P2, PT, R4, UR52, PT ;  /* 0x0000003404007c0c */ /* 0x000fe4000bf46270 */
[----:B------:R-:W-:Y:S01]  /*2830*/  ISETP.GE.AND P0, PT, R2, UR52, PT ;  /* 0x0000003402007c0c */ /* 0x000fe2000bf06270 */
[----:B------:R-:W-:-:S04]  /*2840*/  IMAD.MOV.U32 R2, RZ, RZ, 0x4 ;  /* 0x00000004ff027424 */ /* 0x000fc800078e00ff */
[----:B------:R-:W-:Y:S01]  /*2850*/  IMAD.WIDE.U32 R2, R239, R2, UR62 ;  /* 0x0000003eef027e25 */ /* 0x000fe2000f8e0002 */
[----:B------:R-:W-:-:S04]  /*2860*/  UIMAD UR46, UR46, UR16, URZ ;  /* 0x000000102e2e72a4 */ /* 0x000fc8000f8e02ff */
[----:B------:R-:W5:Y:S04]  /*2870*/  @!P3 LDG.E R247, desc[UR36][R2.64] ;  /* 0x0000002402f7b981 */ /* 0x000f68000c1e1900 */
[----:B------:R-:W5:Y:S04]  /*2880*/  @!P2 LDG.E R246, desc[UR36][R2.64+0x20] ;  /* 0x0000202402f6a981 */ /* 0x000f68000c1e1900 */
[----:B------:R-:W5:Y:S04]  /*2890*/  @!P1 LDG.E R245, desc[UR36][R2.64+0x80] ;  /* 0x0000802402f59981 */ /* 0x000f68000c1e1900 */
[----:B------:R1:W5:Y:S01]  /*28a0*/  @!P0 LDG.E R244, desc[UR36][R2.64+0xa0] ;  /* 0x0000a02402f48981 */ /* 0x000362000c1e1900 */
[----:B------:R-:W-:Y:S01]  /*28b0*/  UIMAD UR46, UR32, UR17, UR46 ;  /* 0x00000011202e72a4 */ /* 0x000fe2000f8e022e */
[----:B--2---:R-:W-:Y:S01]  /*28c0*/  IMAD R4, R17, UR8, RZ ;  /* 0x0000000811047c24 */ /* 0x004fe2000f8e02ff */
[----:B------:R-:W-:Y:S03]  /*28d0*/  BSSY.RECONVERGENT B0, `(.L_x_39) ;  /* 0x0000029000007945 */ /* 0x000fe60003800200 */
[----:B------:R-:W-:-:S02]  /*28e0*/  IMAD R10, R13, UR9, R4 ;  /* 0x000000090d0a7c24 */ /* 0x000fc4000f8e0204 */
[----:B-1----:R-:W-:-:S04]  /*28f0*/  IMAD.U32 R2, RZ, RZ, UR16 ;  /* 0x00000010ff027e24 */ /* 0x002fc8000f8e00ff */
[----:B------:R-:W-:-:S03]  /*2900*/  IMAD.WIDE.U32 R2, R2, UR32, R8 ;  /* 0x0000002002027c25 */ /* 0x000fc6000f8e0008 */
[----:B------:R-:W-:-:S04]  /*2910*/  IADD3 R2, P0, PT, R2, UR48, RZ ;  /* 0x0000003002027c10 */ /* 0x000fc8000ff1e0ff */
[----:B------:R-:W-:-:S03]  /*2920*/  IADD3.X R3, PT, PT, R18, UR46, R3, P0, !PT ;  /* 0x0000002e12037c10 */ /* 0x000fc600087fe403 */
[----:B------:R-:W-:-:S05]  /*2930*/  IMAD.WIDE.U32 R4, R13, UR8, R2 ;  /* 0x000000080d047c25 */ /* 0x000fca000f8e0002 */
[----:B------:R-:W-:Y:S01]  /*2940*/  IADD3 R10, PT, PT, R5, R10, RZ ;  /* 0x0000000a050a7210 */ /* 0x000fe20007ffe0ff */
        /* <DEDUP_REMOVED lines=28> */
.L_x_41:
[----:B------:R3:W-:Y:S01]  /*2b10*/  STS.128 [R0+0xd000], RZ ;  /* 0x00d000ff00007388 */ /* 0x0007e20000000c00 */
[----:B------:R-:W-:Y:S05]  /*2b20*/  BRA `(.L_x_42) ;  /* 0x00000000000c7947 */ /* 0x000fea0003800000 */
.L_x_40:
[----:B------:R1:W-:Y:S04]  /*2b30*/  STS.128 [R0+0x9000], RZ ;  /* 0x009000ff00007388 */ /* 0x0003e80000000c00 */
[----:B------:R1:W-:Y:S04]  /*2b40*/  STS.128 [R0+0xb000], RZ ;  /* 0x00b000ff00007388 */ /* 0x0003e80000000c00 */
[----:B------:R1:W-:Y:S02]  /*2b50*/  STS.128 [R0+0xd000], RZ ;  /* 0x00d000ff00007388 */ /* 0x0003e40000000c00 */
.L_x_42:
[----:B------:R-:W-:Y:S05]  /*2b60*/  BSYNC.RECONVERGENT B0 ;  /* 0x0000000000007941 */ /* 0x000fea0003800200 */
.L_x_39:
[----:B------:R1:W-:Y:S01]  /*2b70*/  @P4 STS.128 [R0+0xa000], RZ ;  /* 0x00a000ff00004388 */ /* 0x0003e20000000c00 */
[----:B------:R-:W-:Y:S03]  /*2b80*/  BSSY.RECONVERGENT B0, `(.L_x_43) ;  /* 0x0000021000007945 */ /* 0x000fe60003800200 */
[----:B------:R1:W-:Y:S04]  /*2b90*/  @P4 STS.128 [R0+0xc000], RZ ;  /* 0x00c000ff00004388 */ /* 0x0003e80000000c00 */
[----:B------:R1:W-:Y:S01]  /*2ba0*/  @P4 STS.128 [R0+0xe000], RZ ;  /* 0x00e000ff00004388 */ /* 0x0003e20000000c00 */
[----:B------:R-:W-:Y:S05]  /*2bb0*/  @P4 BRA `(.L_x_44) ;  /* 0x0000000000744947 */ /* 0x000fea0003800000 */
[----:B------:R-:W3:Y:S01]  /*2bc0*/  LDCU UR13, c[0x0][0x440] ;  /* 0x00008800ff0d77ac */ /* 0x000ee20008000800 */
[----:B-12---:R-:W-:Y:S02]  /*2bd0*/  IMAD R2, R15, UR16, RZ ;  /* 0x000000100f027c24 */ /* 0x006fe4000f8e02ff */
[----:B------:R-:W-:Y:S01]  /*2be0*/  IMAD.MOV.U32 R5, RZ, RZ, R10 ;  /* 0x000000ffff057224 */ /* 0x000fe200078e000a */
[----:B------:R-:W1:Y:S01]  /*2bf0*/  LDCU.64 UR8, c[0x0][0x388] ;  /* 0x00007100ff0877ac */ /* 0x000e620008000a00 */
[C---:B------:R-:W-:Y:S02]  /*2c00*/  IMAD R2, R14.reuse, UR17, R2 ;  /* 0x000000110e027c24 */ /* 0x040fe4000f8e0202 */
[----:B------:R-:W-:-:S04]  /*2c10*/  IMAD.WIDE.U32 R4, R14, UR16, R4 ;  /* 0x000000100e047c25 */ /* 0x000fc8000f8e0004 */
[----:B------:R-:W-:Y:S01]  /*2c20*/  IMAD.IADD R3, R5, 0x1, R2 ;  /* 0x0000000105037824 */ /* 0x000fe200078e0202 */
[----:B---3--:R-:W-:Y:S02]  /*2c30*/  ISETP.GE.AND P1, PT, R8, UR13, PT ;  /* 0x0000000d08007c0c */ /* 0x008fe4000bf26270 */
        /* <DEDUP_REMOVED lines=20> */
.L_x_45:
[----:B------:R2:W-:Y:S02]  /*2d80*/  STS.128 [R0+0xe000], RZ ;  /* 0x00e000ff00007388 */ /* 0x0005e40000000c00 */
.L_x_44:
[----:B------:R-:W-:Y:S05]  /*2d90*/  BSYNC.RECONVERGENT B0 ;  /* 0x0000000000007941 */ /* 0x000fea0003800200 */
.L_x_43:
[----:B------:R-:W1:Y:S02]  /*2da0*/  S2R R227, SR_TID.X ;  /* 0x0000000000e37919 */ /* 0x000e640000002100 */
[----:B-1234-:R-:W-:Y:S01]  /*2db0*/  IMAD.U32 R0, RZ, RZ, UR39 ;  /* 0x00000027ff007e24 */ /* 0x01efe2000f8e00ff */
[C---:B------:R-:W-:Y:S01]  /*2dc0*/  LOP3.LUT P0, RZ, R21.reuse, 0x4, RZ, 0xc0, !PT ;  /* 0x0000000415ff7812 */ /* 0x040fe2000780c0ff */
[C---:B------:R-:W-:Y:S01]  /*2dd0*/  IMAD.SHL.U32 R8, R21.reuse, 0x20, RZ ;  /* 0x0000002015087824 */ /* 0x040fe200078e00ff */
[----:B------:R-:W0:Y:S01]  /*2de0*/  LDGDEPBAR ;  /* 0x00000000000079af */ /* 0x000e220000000000 */
[----:B------:R-:W-:Y:S01]  /*2df0*/  IMAD.U32 R3, RZ, RZ, UR43 ;  /* 0x0000002bff037e24 */ /* 0x000fe2000f8e00ff */
[----:B------:R-:W-:Y:S01]  /*2e00*/  IADD3 R0, PT, PT, R0, UR41, R239 ;  /* 0x0000002900007c10 */ /* 0x000fe2000fffe0ef */
[C---:B------:R-:W-:Y:S01]  /*2e10*/  IMAD.SHL.U32 R4, R21.reuse, 0x10, RZ ;  /* 0x0000001015047824 */ /* 0x040fe200078e00ff */
[----:B------:R-:W-:Y:S01]  /*2e20*/  LOP3.LUT R2, R8, 0x20, RZ, 0xc0, !PT ;  /* 0x0000002008027812 */ /* 0x000fe200078ec0ff */
[----:B------:R-:W-:Y:S01]  /*2e30*/  IMAD.SHL.U32 R9, R21, 0x4, RZ ;  /* 0x0000000415097824 */ /* 0x000fe200078e00ff */
[----:B------:R-:W-:Y:S01]  /*2e40*/  IADD3 R231, PT, PT, R0, -0x1f, -R3 ;  /* 0xffffffe100e77810 */ /* 0x000fe20007ffe803 */
[----:B------:R-:W1:Y:S01]  /*2e50*/  LDC R243, c[0x0][0x44c] ;  /* 0x00011300fff37b82 */ /* 0x000e620000000800 */
[----:B------:R-:W-:Y:S01]  /*2e60*/  LOP3.LUT R6, R8, 0x120, RZ, 0xc0, !PT ;  /* 0x0000012008067812 */ /* 0x000fe200078ec0ff */
[----:B------:R-:W2:Y:S01]  /*2e70*/  LDCU UR14, c[0x0][0x3b0] ;  /* 0x00007600ff0e77ac */ /* 0x000ea20008000800 */
[----:B------:R-:W-:Y:S01]  /*2e80*/  SHF.R.U32.HI R0, RZ, 0x4, R21 ;  /* 0x00000004ff007819 */ /* 0x000fe20000011615 */
[----:B------:R-:W-:Y:S01]  /*2e90*/  IMAD.MOV.U32 R225, RZ, RZ, 0x20 ;  /* 0x00000020ffe17424 */ /* 0x000fe200078e00ff */
[--C-:B------:R-:W-:Y:S01]  /*2ea0*/  LOP3.LUT R2, R2, 0x3c00, R4.reuse, 0xf8, !PT ;  /* 0x00003c0002027812 */ /* 0x100fe200078ef804 */
[----:B------:R-:W3:Y:S01]  /*2eb0*/  LDCU UR15, c[0x0][0x590] ;  /* 0x0000b200ff0f77ac */ /* 0x000ee20008000800 */
[----:B------:R-:W-:Y:S01]  /*2ec0*/  LOP3.LUT R9, R9, 0x18, RZ, 0xc0, !PT ;  /* 0x0000001809097812 */ /* 0x000fe200078ec0ff */
[----:B------:R-:W-:Y:S01]  /*2ed0*/  IMAD.MOV.U32 R249, RZ, RZ, 0x10 ;  /* 0x00000010fff97424 */ /* 0x000fe200078e00ff */
[----:B------:R-:W-:Y:S01]  /*2ee0*/  LOP3.LUT R6, R6, 0x200, R4, 0xf8, !PT ;  /* 0x0000020006067812 */ /* 0x000fe200078ef804 */
[----:B------:R-:W-:Y:S01]  /*2ef0*/  IMAD.MOV.U32 R224, RZ, RZ, 0x20 ;  /* 0x00000020ffe07424 */ /* 0x000fe200078e00ff */
[----:B------:R-:W-:Y:S01]  /*2f00*/  LOP3.LUT R0, R0, 0x8, RZ, 0xc0, !PT ;  /* 0x0000000800007812 */ /* 0x000fe200078ec0ff */
[----:B------:R-:W-:Y:S01]  /*2f10*/  IMAD.MOV.U32 R238, RZ, RZ, R230 ;  /* 0x000000ffffee7224 */ /* 0x000fe200078e00e6 */
[----:B------:R-:W-:-:S02]  /*2f20*/  LOP3.LUT R4, R2, 0x100, R4, 0xf8, !PT ;  /* 0x0000010002047812 */ /* 0x000fc400078ef804 */
[----:B------:R-:W-:Y:S02]  /*2f30*/  CS2R R126, SRZ ;  /* 0x00000000007e7805 */ /* 0x000fe4000001ff00 */
[----:B------:R-:W-:Y:S02]  /*2f40*/  LOP3.LUT R5, R9, 0xc0, R8, 0xf8, !PT ;  /* 0x000000c009057812 */ /* 0x000fe400078ef808 */
[----:B------:R-:W-:Y:S01]  /*2f50*/  CS2R R124, SRZ ;  /* 0x00000000007c7805 */ /* 0x000fe2000001ff00 */
[----:B------:R-:W-:-:S04]  /*2f60*/  DEPBAR.LE SB0, 0x1 ;  /* 0x000080400000791a */ /* 0x000fc80000000000 */
[C---:B------:R-:W-:Y:S01]  /*2f70*/  IMAD.SHL.U32 R10, R227.reuse, 0x20, RZ ;  /* 0x00000020e30a7824 */ /* 0x040fe200078e00ff */
[--C-:B------:R-:W-:Y:S01]  /*2f80*/  LOP3.LUT R0, R0, 0x10, R21.reuse, 0xf8, !PT ;  /* 0x0000001000007812 */ /* 0x100fe200078ef815 */
[----:B------:R-:W-:Y:S01]  /*2f90*/  IMAD.SHL.U32 R2, R227, 0x4, RZ ;  /* 0x00000004e3027824 */ /* 0x000fe200078e00ff */
[----:B------:R-:W-:Y:S01]  /*2fa0*/  LOP3.LUT R3, R5, 0x8, R21, 0x78, !PT ;  /* 0x0000000805037812 */ /* 0x000fe200078e7815 */
[----:B------:R-:W-:Y:S01]  /*2fb0*/  IMAD.SHL.U32 R11, R227, 0x2, RZ ;  /* 0x00000002e30b7824 */ /* 0x000fe200078e00ff */
[----:B------:R-:W-:Y:S02]  /*2fc0*/  LOP3.LUT R7, R10, 0xc0, RZ, 0xc0, !PT ;  /* 0x000000c00a077812 */ /* 0x000fe400078ec0ff */
[----:B------:R-:W-:Y:S02]  /*2fd0*/  CS2R R130, SRZ ;  /* 0x0000000000827805 */ /* 0x000fe4000001ff00 */
[----:B------:R-:W-:Y:S02]  /*2fe0*/  LOP3.LUT R5, R5, 0x8, R16, 0x78, !PT ;  /* 0x0000000805057812 */ /* 0x000fe400078e7810 */
[----:B------:R-:W-:-:S02]  /*2ff0*/  CS2R R128, SRZ ;  /* 0x0000000000807805 */ /* 0x000fc4000001ff00 */
[----:B------:R-:W-:Y:S02]  /*3000*/  LOP3.LUT R7, R7, 0x18, R2, 0xf8, !PT ;  /* 0x0000001807077812 */ /* 0x000fe400078ef802 */
[----:B------:R-:W-:Y:S02]  /*3010*/  CS2R R122, SRZ ;  /* 0x00000000007a7805 */ /* 0x000fe4000001ff00 */
[----:B------:R-:W-:Y:S02]  /*3020*/  LOP3.LUT R2, R0, 0xc0, R8, 0xf8, !PT ;  /* 0x000000c000027812 */ /* 0x000fe400078ef808 */
[----:B------:R-:W-:Y:S02]  /*3030*/  CS2R R120, SRZ ;  /* 0x0000000000787805 */ /* 0x000fe4000001ff00 */
[----:B------:R-:W-:Y:S01]  /*3040*/  LOP3.LUT R0, R4, R3, RZ, 0xfc, !PT ;  /* 0x0000000304007212 */ /* 0x000fe200078efcff */
[----:B------:R-:W-:Y:S01]  /*3050*/  IMAD.SHL.U32 R3, R227, 0x10, RZ ;  /* 0x00000010e3037824 */ /* 0x000fe200078e00ff */
[----:B------:R-:W-:-:S02]  /*3060*/  LOP3.LUT R2, R2, R9, RZ, 0x3c, !PT ;  /* 0x0000000902027212 */ /* 0x000fc400078e3cff */
[----:B------:R-:W-:Y:S02]  /*3070*/  CS2R R118, SRZ ;  /* 0x0000000000767805 */ /* 0x000fe4000001ff00 */
[----:B------:R-:W-:Y:S02]  /*3080*/  LOP3.LUT R4, R10, 0x120, RZ, 0xc0, !PT ;  /* 0x000001200a047812 */ /* 0x000fe400078ec0ff */
[----:B------:R-:W-:Y:S02]  /*3090*/  CS2R R116, SRZ ;  /* 0x0000000000747805 */ /* 0x000fe4000001ff00 */
[----:B------:R-:W-:Y:S01]  /*30a0*/  LEA R222, R0, UR5, 0x1 ;  /* 0x0000000500de7c11 */ /* 0x000fe2000f8e08ff */
[----:B------:R-:W-:Y:S01]  /*30b0*/  BAR.SYNC.DEFER_BLOCKING 0x0 ;  /* 0x0000000000007b1d */ /* 0x000fe20000010000 */
[----:B------:R-:W-:Y:S02]  /*30c0*/  LOP3.LUT R220, R2, 0x120, R8, 0xf8, !PT ;  /* 0x0000012002dc7812 */ /* 0x000fe400078ef808 */
[----:B------:R-:W-:-:S02]  /*30d0*/  CS2R R110, SRZ ;  /* 0x00000000006e7805 */ /* 0x000fc4000001ff00 */
[----:B------:R-:W-:Y:S01]  /*30e0*/  LOP3.LUT R2, R4, 0x200, R3, 0xf8, !PT ;  /* 0x0000020004027812 */ /* 0x000fe200078ef803 */
[C---:B------:R-:W-:Y:S01]  /*30f0*/  VIADD R4, R222.reuse, 0xf000 ;  /* 0x0000f000de047836 */ /* 0x040fe20000000000 */
[----:B------:R-:W-:Y:S01]  /*3100*/  LOP3.LUT R3, R3, 0x1c0, RZ, 0xc0, !PT ;  /* 0x000001c003037812 */ /* 0x000fe200078ec0ff */
[----:B------:R-:W-:Y:S01]  /*3110*/  VIADD R216, R222, 0xf020 ;  /* 0x0000f020ded87836 */ /* 0x000fe20000000000 */
[----:B------:R-:W-:Y:S01]  /*3120*/  LOP3.LUT R6, R6, R5, RZ, 0xfc, !PT ;  /* 0x0000000506067212 */ /* 0x000fe200078efcff */
[----:B------:R-:W-:Y:S01]  /*3130*/  @P0 VIADD R216, R4, 0xffffffe0 ;  /* 0xffffffe004d80836 */ /* 0x000fe20000000000 */
[----:B------:R-:W-:Y:S02]  /*3140*/  LOP3.LUT R5, R10, 0x7400, RZ, 0xc0, !PT ;  /* 0x000074000a057812 */ /* 0x000fe400078ec0ff */
[----:B------:R-:W-:Y:S02]  /*3150*/  CS2R R108, SRZ ;  /* 0x00000000006c7805 */ /* 0x000fe4000001ff00 */
[----:B------:R-:W-:-:S02]  /*3160*/  SHF.R.U32.HI R252, RZ, 0x1, R227 ;  /* 0x00000001fffc7819 */ /* 0x000fc400000116e3 */
[----:B------:R-:W-:Y:S02]  /*3170*/  CS2R R114, SRZ ;  /* 0x0000000000727805 */ /* 0x000fe4000001ff00 */
[----:B------:R-:W-:Y:S02]  /*3180*/  LOP3.LUT R3, R3, 0x38, R11, 0xf8, !PT ;  /* 0x0000003803037812 */ /* 0x000fe400078ef80b */
[----:B------:R-:W-:Y:S02]  /*3190*/  CS2R R112, SRZ ;  /* 0x0000000000707805 */ /* 0x000fe4000001ff00 */
[----:B------:R-:W-:Y:S02]  /*31a0*/  SEL R225, R225, 0xffffffe0, !P0 ;  /* 0xffffffe0e1e17807 */ /* 0x000fe40004000000 */
[----:B------:R-:W-:Y:S02]  /*31b0*/  CS2R R106, SRZ ;  /* 0x00000000006a7805 */ /* 0x000fe4000001ff00 */
[----:B------:R-:W-:-:S02]  /*31c0*/  LEA R221, R6, UR5, 0x1 ;  /* 0x0000000506dd7c11 */ /* 0x000fc4000f8e08ff */
[----:B------:R-:W-:Y:S02]  /*31d0*/  CS2R R104, SRZ ;  /* 0x0000000000687805 */ /* 0x000fe4000001ff00 */
[----:B------:R-:W-:Y:S02]  /*31e0*/  LEA R220, R220, UR5, 0x1 ;  /* 0x00000005dcdc7c11 */ /* 0x000fe4000f8e08ff */
[----:B------:R-:W-:Y:S02]  /*31f0*/  CS2R R102, SRZ ;  /* 0x0000000000667805 */ /* 0x000fe4000001ff00 */
[----:B------:R-:W-:Y:S02]  /*3200*/  LOP3.LUT R5, R5, 0x6, R11, 0xf8, !PT ;  /* 0x0000000605057812 */ /* 0x000fe400078ef80b */
[----:B------:R-:W-:Y:S02]  /*3210*/  CS2R R100, SRZ ;  /* 0x0000000000647805 */ /* 0x000fe4000001ff00 */
[--C-:B------:R-:W-:Y:S01]  /*3220*/  LOP3.LUT R0, R7, 0x8, R252.reuse, 0x78, !PT ;  /* 0x0000000807007812 */ /* 0x100fe200078e78fc */
[----:B------:R4:W1:Y:S01]  /*3230*/  LDSM.16.M88.4 R180, [R216] ;  /* 0x00000000d8b4783b */ /* 0x0008620000000200 */
[----:B------:R-:W-:-:S02]  /*3240*/  LOP3.LUT R3, R3, 0x20, R252, 0x78, !PT ;  /* 0x0000002003037812 */ /* 0x000fc400078e78fc */
[----:B------:R-:W-:Y:S02]  /*3250*/  CS2R R94, SRZ ;  /* 0x00000000005e7805 */ /* 0x000fe4000001ff00 */
[C---:B------:R-:W-:Y:S01]  /*3260*/  LOP3.LUT P1, RZ, R227.reuse, 0x4, RZ, 0xc0, !PT ;  /* 0x00000004e3ff7812 */ /* 0x040fe2000782c0ff */
[----:B------:R4:W1:Y:S01]  /*3270*/  LDSM.16.M88.4 R184, [R216+0x400] ;  /* 0x00040000d8b8783b */ /* 0x0008620000000200 */
[----:B------:R-:W-:Y:S02]  /*3280*/  LOP3.LUT P0, RZ, R227, 0x2, RZ, 0xc0, !PT ;  /* 0x00000002e3ff7812 */ /* 0x000fe4000780c0ff */
[----:B------:R-:W-:Y:S02]  /*3290*/  CS2R R92, SRZ ;  /* 0x00000000005c7805 */ /* 0x000fe4000001ff00 */
[----:B------:R-:W-:Y:S01]  /*32a0*/  LOP3.LUT R226, R2, R0, RZ, 0xfc, !PT ;  /* 0x0000000002e27212 */ /* 0x000fe200078efcff */
[----:B------:R4:W1:Y:S01]  /*32b0*/  LDSM.16.M88.4 R196, [R216+0x2000] ;  /* 0x00200000d8c4783b */ /* 0x0008620000000200 */
[----:B------:R-:W-:-:S02]  /*32c0*/  LOP3.LUT R248, R5, R3, RZ, 0xfc, !PT ;  /* 0x0000000305f87212 */ /* 0x000fc400078efcff */
[----:B------:R-:W-:Y:S02]  /*32d0*/  CS2R R98, SRZ ;  /* 0x0000000000627805 */ /* 0x000fe4000001ff00 */
[----:B------:R-:W-:Y:S01]  /*32e0*/  CS2R R96, SRZ ;  /* 0x0000000000607805 */ /* 0x000fe2000001ff00 */
[----:B------:R4:W1:Y:S01]  /*32f0*/  LDSM.16.M88.4 R200, [R216+0x2400] ;  /* 0x00240000d8c8783b */ /* 0x0008620000000200 */
[----:B------:R-:W-:Y:S02]  /*3300*/  CS2R R90, SRZ ;  /* 0x00000000005a7805 */ /* 0x000fe4000001ff00 */
[----:B------:R-:W-:Y:S02]  /*3310*/  CS2R R88, SRZ ;  /* 0x0000000000587805 */ /* 0x000fe4000001ff00 */
[----:B------:R-:W-:Y:S01]  /*3320*/  CS2R R86, SRZ ;  /* 0x0000000000567805 */ /* 0x000fe2000001ff00 */
[----:B------:R4:W1:Y:S01]  /*3330*/  LDSM.16.M88.4 R212, [R216+0x4000] ;  /* 0x00400000d8d4783b */ /* 0x0008620000000200 */
[----:B------:R-:W-:-:S02]  /*3340*/  CS2R R84, SRZ ;  /* 0x0000000000547805 */ /* 0x000fc4000001ff00 */
        /* <DEDUP_REMOVED lines=26> */
[----:B------:R-:W1:Y:S01]  /*34f0*/  LDSM.16.M88.4 R216, [R216+0x4400] ;  /* 0x00440000d8d8783b */ /* 0x000e620000000200 */
[----:B------:R-:W-:Y:S02]  /*3500*/  CS2R R42, SRZ ;  /* 0x00000000002a7805 */ /* 0x000fe4000001ff00 */
[----:B------:R-:W-:Y:S02]  /*3510*/  CS2R R40, SRZ ;  /* 0x0000000000287805 */ /* 0x000fe4000001ff00 */
[----:B------:R-:W-:Y:S02]  /*3520*/  CS2R R38, SRZ ;  /* 0x0000000000267805 */ /* 0x000fe4000001ff00 */
[----:B------:R-:W-:-:S02]  /*3530*/  CS2R R36, SRZ ;  /* 0x0000000000247805 */ /* 0x000fc4000001ff00 */
[----:B------:R-:W-:Y:S01]  /*3540*/  LOP3.LUT P2, RZ, R227, 0x8, RZ, 0xc0, !PT ;  /* 0x00000008e3ff7812 */ /* 0x000fe2000784c0ff */
[----:B------:R-:W-:Y:S01]  /*3550*/  VIADD R221, R221, UR12 ;  /* 0x0000000cdddd7c36 */ /* 0x000fe20008000000 */
[----:B------:R-:W-:Y:S01]  /*3560*/  SEL R249, R249, 0xfffffff0, !P1 ;  /* 0xfffffff0f9f97807 */ /* 0x000fe20004800000 */
[----:B------:R-:W-:Y:S01]  /*3570*/  VIADD R220, R220, UR12 ;  /* 0x0000000cdcdc7c36 */ /* 0x000fe20008000000 */
[----:B------:R-:W-:Y:S01]  /*3580*/  SEL R224, R224, 0xffffffe0, !P0 ;  /* 0xffffffe0e0e07807 */ /* 0x000fe20004000000 */
[----:B------:R-:W-:Y:S01]  /*3590*/  IMAD.IADD R223, R222, 0x1, R225 ;  /* 0x00000001dedf7824 */ /* 0x000fe200078e02e1 */
[----:B------:R-:W-:Y:S02]  /*35a0*/  UIADD3 UR49, UPT, UPT, UR49, 0x80, -UR41 ;  /* 0x0000008031317890 */ /* 0x000fe4000fffe829 */
[----:B------:R-:W-:Y:S01]  /*35b0*/  USHF.L.U32 UR50, UR50, 0x3, URZ ;  /* 0x0000000332327899 */ /* 0x000fe200080006ff */
[----:B------:R-:W1:Y:S01]  /*35c0*/  LDCU UR8, c[0x0][0x440] ;  /* 0x00008800ff0877ac */ /* 0x000e620008000800 */
[----:B------:R-:W1:Y:S01]  /*35d0*/  LDCU UR9, c[0x0][0x3e0] ;  /* 0x00007c00ff0977ac */ /* 0x000e620008000800 */
[----:B------:R-:W1:Y:S01]  /*35e0*/  LDCU UR13, c[0x0][0x45c] ;  /* 0x00008b80ff0d77ac */ /* 0x000e620008000800 */
[----:B--2---:R-:W-:-:S02]  /*35f0*/  USHF.L.U32 UR14, UR14, 0x6, URZ ;  /* 0x000000060e0e7899 */ /* 0x004fc400080006ff */
[----:B---34-:R-:W-:-:S12]  /*3600*/  USHF.L.U32 UR15, UR15, 0x6, URZ ;  /* 0x000000060f0f7899 */ /* 0x018fd800080006ff */
.L_x_48:
[----:B------:R-:W0:Y:S01]  /*3610*/  LDGDEPBAR ;  /* 0x00000000000079af */ /* 0x000e220000000000 */
[----:B------:R-:W-:Y:S01]  /*3620*/  IMAD.IADD R0, R221, 0x1, R225 ;  /* 0x00000001dd007824 */ /* 0x000fe200078e02e1 */
[----:B------:R-:W-:Y:S01]  /*3630*/  UIADD3 UR39, UPT, UPT, UR39, -0x40, URZ ;  /* 0xffffffc027277890 */ /* 0x000fe2000fffe0ff */
[----:B------:R-:W-:Y:S01]  /*3640*/  IMAD.SHL.U32 R2, R227, 0x2, RZ ;  /* 0x00000002e3027824 */ /* 0x000fe200078e00ff */
[----:B------:R-:W-:Y:S01]  /*3650*/  USHF.L.U32 UR12, UR45, 0x7, URZ ;  /* 0x000000072d0c7899 */ /* 0x000fe200080006ff */
[----:B------:R-:W-:Y:S01]  /*3660*/  IMAD.U32 R3, RZ, RZ, UR45 ;  /* 0x0000002dff037e24 */ /* 0x000fe2000f8e00ff */
[----:B------:R-:W-:Y:S01]  /*3670*/  UISETP.GE.AND UP0, UPT, UR39, UR49, UPT ;  /* 0x000000312700728c */ /* 0x000fe2000bf06270 */
[----:B------:R-:W-:Y:S01]  /*3680*/  IMAD.MOV.U32 R228, RZ, RZ, 0x20 ;  /* 0x00000020ffe47424 */ /* 0x000fe200078e00ff */
[----:B------:R-:W-:Y:S01]  /*3690*/  UIADD3 UR12, UPT, UPT, UR12, 0x80, URZ ;  /* 0x000000800c0c7890 */ /* 0x000fe2000fffe0ff */
[----:B-----5:R-:W-:Y:S01]  /*36a0*/  FSETP.NEU.FTZ.AND P5, PT, R246, -INF , PT ;  /* 0xff800000f600780b */ /* 0x020fe20003fbd000 */
[----:B------:R-:W-:Y:S01]  /*36b0*/  IMAD.MOV.U32 R229, RZ, RZ, 0x18 ;  /* 0x00000018ffe57424 */ /* 0x000fe200078e00ff */
[----:B------:R-:W-:Y:S01]  /*36c0*/  FSETP.NEU.FTZ.AND P6, PT, R247, -INF , PT ;  /* 0xff800000f700780b */ /* 0x000fe20003fdd000 */
[----:B------:R-:W-:Y:S01]  /*36d0*/  UISETP.LT.AND UP0, UPT, UR12, UR41, UP0 ;  /* 0x000000290c00728c */ /* 0x000fe20008701270 */
[----:B------:R-:W-:Y:S01]  /*36e0*/  FSETP.NEU.FTZ.AND P3, PT, R244, -INF , PT ;  /* 0xff800000f400780b */ /* 0x000fe20003f7d000 */
[----:B------:R-:W-:Y:S01]  /*36f0*/  UIADD3 UR40, UPT, UPT, UR40, -0x1, URZ ;  /* 0xffffffff28287890 */ /* 0x000fe2000fffe0ff */
[----:B------:R-:W-:Y:S03]  /*3700*/  FSETP.NEU.FTZ.AND P4, PT, R245, -INF , PT ;  /* 0xff800000f500780b */ /* 0x000fe60003f9d000 */
[----:B------:R-:W-:Y:S01]  /*3710*/  PLOP3.LUT P0, PT, PT, PT, UP0, 0x80, 0x8 ;  /* 0x000000000008781c */ /* 0x000fe20003f0f008 */
[----:B------:R-:W-:Y:S01]  /*3720*/  UISETP.GT.AND UP0, UPT, UR40, UR47, UPT ;  /* 0x0000002f2800728c */ /* 0x000fe2000bf04270 */
[----:B------:R-:W-:Y:S04]  /*3730*/  DEPBAR.LE SB0, 0x0 ;  /* 0x000080000000791a */ /* 0x000fe80000000000 */
[----:B------:R-:W-:Y:S07]  /*3740*/  BAR.SYNC.DEFER_BLOCKING 0x0 ;  /* 0x0000000000007b1d */ /* 0x000fee0000010000 */
[----:B------:R-:W-:Y:S04]  /*3750*/  @!P0 LOP3.LUT R2, R2, 0x6, RZ, 0xc0, !PT ;  /* 0x0000000602028812 */ /* 0x000fe800078ec0ff */
[----:B------:R-:W-:Y:S01]  /*3760*/  @!P0 LOP3.LUT R2, R2, 0x1e0, R252, 0xf8, !PT ;  /* 0x000001e002028812 */ /* 0x000fe200078ef8fc */
[----:B------:R-:W-:Y:S08]  /*3770*/  LDSM.16.M88.4 R32, [R221] ;  /* 0x00000000dd20783b */ /* 0x000ff00000000200 */
[----:B------:R-:W2:Y:S08]  /*3780*/  LDSM.16.M88.4 R16, [R222+0x9000] ;  /* 0x00900000de10783b */ /* 0x000eb00000000200 */
[----:B------:R-:W3:Y:S08]  /*3790*/  LDSM.16.M88.4 R28, [R221+0x800] ;  /* 0x00080000dd1c783b */ /* 0x000ef00000000200 */
[----:B------:R-:W4:Y:S08]  /*37a0*/  LDSM.16.M88.4 R132, [R222+0x9400] ;  /* 0x00940000de84783b */ /* 0x000f300000000200 */
[----:B------:R-:W-:Y:S08]  /*37b0*/  LDSM.16.M88.4 R136, [R0] ;  /* 0x000000000088783b */ /* 0x000ff00000000200 */
[----:B------:R-:W1:Y:S01]  /*37c0*/  LDSM.16.M88.4 R140, [R223+0x9000] ;  /* 0x00900000df8c783b */ /* 0x000e620000000200 */
[-C--:B--2---:R-:W-:Y:S07]  /*37d0*/  HMMA.16816.F32.BF16 R4, R32, R16.reuse, RZ ;  /* 0x000000102004723c */ /* 0x084fee00000418ff */
[----:B------:R-:W2:Y:S01]  /*37e0*/  LDSM.16.M88.4 R144, [R0+0x800] ;  /* 0x000800000090783b */ /* 0x000ea20000000200 */
[C---:B---3--:R-:W-:Y:S07]  /*37f0*/  HMMA.16816.F32.BF16 R8, R28.reuse, R16, RZ ;  /* 0x000000101c08723c */ /* 0x048fee00000418ff */
[----:B------:R-:W3:Y:S01]  /*3800*/  LDSM.16.M88.4 R148, [R223+0x9400] ;  /* 0x00940000df94783b */ /* 0x000ee20000000200 */
[-C--:B------:R-:W-:Y:S07]  /*3810*/  HMMA.16816.F32.BF16 R12, R28, R18.reuse, RZ ;  /* 0x000000121c0c723c */ /* 0x080fee00000418ff */
[----:B------:R-:W-:Y:S01]  /*3820*/  LDSM.16.M88.4 R152, [R221+0x1000] ;  /* 0x00100000dd98783b */ /* 0x000fe20000000200 */
[C---:B------:R-:W-:Y:S07]  /*3830*/  HMMA.16816.F32.BF16 R16, R32.reuse, R18, RZ ;  /* 0x000000122010723c */ /* 0x040fee00000418ff */
[----:B------:R-:W3:Y:S01]  /*3840*/  LDSM.16.M88.4 R156, [R222+0xb000] ;  /* 0x00b00000de9c783b */ /* 0x000ee20000000200 */
[-C--:B----4-:R-:W-:Y:S07]  /*3850*/  HMMA.16816.F32.BF16 R20, R32, R132.reuse, RZ ;  /* 0x000000842014723c */ /* 0x090fee00000418ff */
[----:B------:R-:W4:Y:S01]  /*3860*/  LDSM.16.M88.4 R160, [R221+0x1800] ;  /* 0x00180000dda0783b */ /* 0x000f220000000200 */
[C---:B------:R-:W-:Y:S07]  /*3870*/  HMMA.16816.F32.BF16 R24, R28.reuse, R132, RZ ;  /* 0x000000841c18723c */ /* 0x040fee00000418ff */
[----:B------:R-:W4:Y:S01]  /*3880*/  LDSM.16.M88.4 R164, [R222+0xb400] ;  /* 0x00b40000dea4783b */ /* 0x000f220000000200 */
[-C--:B------:R-:W-:Y:S07]  /*3890*/  HMMA.16816.F32.BF16 R28, R28, R134.reuse, RZ ;  /* 0x000000861c1c723c */ /* 0x080fee00000418ff */
[----:B------:R-:W-:Y:S01]  /*38a0*/  LDSM.16.M88.4 R168, [R0+0x1800] ;  /* 0x0018000000a8783b */ /* 0x000fe20000000200 */
[----:B------:R-:W-:Y:S07]  /*38b0*/  HMMA.16816.F32.BF16 R32, R32, R134, RZ ;  /* 0x000000862020723c */ /* 0x000fee00000418ff */
[----:B------:R-:W-:Y:S01]  /*38c0*/  LDSM.16.M88.4 R132, [R0+0x1000] ;  /* 0x001000000084783b */ /* 0x000fe20000000200 */
[-C--:B-1----:R-:W-:Y:S08]  /*38d0*/  HMMA.16816.F32.BF16 R4, R136, R140.reuse, R4 ;  /* 0x0000008c8804723c */ /* 0x082ff00000041804 */
[C---:B--2---:R-:W-:Y:S08]  /*38e0*/  HMMA.16816.F32.BF16 R8, R144.reuse, R140, R8 ;  /* 0x0000008c9008723c */ /* 0x044ff00000041808 */
[-C--:B------:R-:W-:Y:S08]  /*38f0*/  HMMA.16816.F32.BF16 R12, R144, R142.reuse, R12 ;  /* 0x0000008e900c723c */ /* 0x080ff0000004180c */
[C---:B------:R-:W-:Y:S01]  /*3900*/  HMMA.16816.F32.BF16 R16, R136.reuse, R142, R16 ;  /* 0x0000008e8810723c */ /* 0x040fe20000041810 */
[----:B------:R-:W1:Y:S07]  /*3910*/  LDSM.16.M88.4 R140, [R223+0xb000] ;  /* 0x00b00000df8c783b */ /* 0x000e6e0000000200 */
[-C--:B---3--:R-:W-:Y:S08]  /*3920*/  HMMA.16816.F32.BF16 R20, R136, R148.reuse, R20 ;  /* 0x000000948814723c */ /* 0x088ff00000041814 */
[C---:B------:R-:W-:Y:S08]  /*3930*/  HMMA.16816.F32.BF16 R24, R144.reuse, R148, R24 ;  /* 0x000000949018723c */ /* 0x040ff00000041818 */
[-C--:B------:R-:W-:Y:S01]  /*3940*/  HMMA.16816.F32.BF16 R28, R144, R150.reuse, R28 ;  /* 0x00000096901c723c */ /* 0x080fe2000004181c */
[----:B------:R-:W2:Y:S07]  /*3950*/  LDSM.16.M88.4 R144, [R223+0xb400] ;  /* 0x00b40000df90783b */ /* 0x000eae0000000200 */
[----:B------:R-:W-:Y:S01]  /*3960*/  HMMA.16816.F32.BF16 R32, R136, R150, R32 ;  /* 0x000000968820723c */ /* 0x000fe20000041820 */
[----:B------:R-:W-:Y:S07]  /*3970*/  LDSM.16.M88.4 R136, [R221+0x2000] ;  /* 0x00200000dd88783b */ /* 0x000fee0000000200 */
[-C--:B------:R-:W-:Y:S01]  /*3980*/  HMMA.16816.F32.BF16 R4, R152, R156.reuse, R4 ;  /* 0x0000009c9804723c */ /* 0x080fe20000041804 */
[----:B------:R-:W3:Y:S07]  /*3990*/  LDSM.16.M88.4 R148, [R222+0xd000] ;  /* 0x00d00000de94783b */ /* 0x000eee0000000200 */
[C---:B----4-:R-:W-:Y:S08]  /*39a0*/  HMMA.16816.F32.BF16 R8, R160.reuse, R156, R8 ;  /* 0x0000009ca008723c */ /* 0x050ff00000041808 */
[-C--:B------:R-:W-:Y:S08]  /*39b0*/  HMMA.16816.F32.BF16 R12, R160, R158.reuse, R12 ;  /* 0x0000009ea00c723c */ /* 0x080ff0000004180c */
[C---:B------:R-:W-:Y:S01]  /*39c0*/  HMMA.16816.F32.BF16 R16, R152.reuse, R158, R16 ;  /* 0x0000009e9810723c */ /* 0x040fe20000041810 */
[----:B------:R-:W4:Y:S07]  /*39d0*/  LDSM.16.M88.4 R156, [R221+0x2800] ;  /* 0x00280000dd9c783b */ /* 0x000f2e0000000200 */
[-C--:B------:R-:W-:Y:S08]  /*39e0*/  HMMA.16816.F32.BF16 R20, R152, R164.reuse, R20 ;  /* 0x000000a49814723c */ /* 0x080ff00000041814 */
[C---:B------:R-:W-:Y:S08]  /*39f0*/  HMMA.16816.F32.BF16 R24, R160.reuse, R164, R24 ;  /* 0x000000a4a018723c */ /* 0x040ff00000041818 */
[-C--:B------:R-:W-:Y:S08]  /*3a00*/  HMMA.16816.F32.BF16 R28, R160, R166.reuse, R28 ;  /* 0x000000a6a01c723c */ /* 0x080ff0000004181c */
[----:B------:R-:W-:Y:S01]  /*3a10*/  HMMA.16816.F32.BF16 R32, R152, R166, R32 ;  /* 0x000000a69820723c */ /* 0x000fe20000041820 */
[----:B------:R-:W-:Y:S07]  /*3a20*/  LDSM.16.M88.4 R152, [R0+0x2800] ;  /* 0x002800000098783b */ /* 0x000fee0000000200 */
[-C--:B-1----:R-:W-:Y:S08]  /*3a30*/  HMMA.16816.F32.BF16 R4, R132, R140.reuse, R4 ;  /* 0x0000008c8404723c */ /* 0x082ff00000041804 */
[C---:B------:R-:W-:Y:S08]  /*3a40*/  HMMA.16816.F32.BF16 R8, R168.reuse, R140, R8 ;  /* 0x0000008ca808723c */ /* 0x040ff00000041808 */
[-C--:B------:R-:W-:Y:S08]  /*3a50*/  HMMA.16816.F32.BF16 R12, R168, R142.reuse, R12 ;  /* 0x0000008ea80c723c */ /* 0x080ff0000004180c */
[C---:B------:R-:W-:Y:S01]  /*3a60*/  HMMA.16816.F32.BF16 R16, R132.reuse, R142, R16 ;  /* 0x0000008e8410723c */ /* 0x040fe20000041810 */
[----:B------:R-:W1:Y:S07]  /*3a70*/  LDSM.16.M88.4 R140, [R222+0xd400] ;  /* 0x00d40000de8c783b */ /* 0x000e6e0000000200 */
[-C--:B--2---:R-:W-:Y:S08]  /*3a80*/  HMMA.16816.F32.BF16 R20, R132, R144.reuse, R20 ;  /* 0x000000908414723c */ /* 0x084ff00000041814 */
[C---:B------:R-:W-:Y:S08]  /*3a90*/  HMMA.16816.F32.BF16 R24, R168.reuse, R144, R24 ;  /* 0x00000090a818723c */ /* 0x040ff00000041818 */
[-C--:B------:R-:W-:Y:S08]  /*3aa0*/  HMMA.16816.F32.BF16 R28, R168, R146.reuse, R28 ;  /* 0x00000092a81c723c */ /* 0x080ff0000004181c */
[----:B------:R-:W-:Y:S01]  /*3ab0*/  HMMA.16816.F32.BF16 R32, R132, R146, R32 ;  /* 0x000000928420723c */ /* 0x000fe20000041820 */
[----:B------:R2:W-:Y:S07]  /*3ac0*/  LDSM.16.M88.4 R132, [R0+0x2000] ;  /* 0x002000000084783b */ /* 0x0005ee0000000200 */
[-C--:B---3--:R-:W-:Y:S01]  /*3ad0*/  HMMA.16816.F32.BF16 R4, R136, R148.reuse, R4 ;  /* 0x000000948804723c */ /* 0x088fe20000041804 */
[----:B------:R-:W3:Y:S07]  /*3ae0*/  LDSM.16.M88.4 R144, [R223+0xd000] ;  /* 0x00d00000df90783b */ /* 0x000eee0000000200 */
[C---:B----4-:R-:W-:Y:S08]  /*3af0*/  HMMA.16816.F32.BF16 R8, R156.reuse, R148, R8 ;  /* 0x000000949c08723c */ /* 0x050ff00000041808 */
[-C--:B------:R-:W-:Y:S08]  /*3b00*/  HMMA.16816.F32.BF16 R12, R156, R150.reuse, R12 ;  /* 0x000000969c0c723c */ /* 0x080ff0000004180c */
[C---:B------:R-:W-:Y:S04]  /*3b10*/  HMMA.16816.F32.BF16 R16, R136.reuse, R150, R16 ;  /* 0x000000968810723c */ /* 0x040fe80000041810 */
[----:B------:R-:W-:Y:S04]  /*3b20*/  LEA R150, R248, UR4, 0x1 ;  /* 0x00000004f8967c11 */ /* 0x000fe8000f8e08ff */
[-C--:B-1----:R-:W-:Y:S03]  /*3b30*/  HMMA.16816.F32.BF16 R20, R136, R140.reuse, R20 ;  /* 0x0000008c8814723c */ /* 0x082fe60000041814 */
[C---:B------:R-:W-:Y:S02]  /*3b40*/  VIADD R148, R150.reuse, 0x13020 ;  /* 0x0001302096947836 */ /* 0x040fe40000000000 */
[----:B--2---:R-:W-:Y:S03]  /*3b50*/  VIADD R0, R150, 0x13000 ;  /* 0x0001300096007836 */ /* 0x004fe60000000000 */
[C---:B------:R-:W-:Y:S04]  /*3b60*/  HMMA.16816.F32.BF16 R24, R156.reuse, R140, R24 ;  /* 0x0000008c9c18723c */ /* 0x040fe80000041818 */
[----:B------:R-:W-:Y:S02]  /*3b70*/  @P2 VIADD R148, R0, 0xffffffe0 ;  /* 0xffffffe000942836 */ /* 0x000fe40000000000 */
[----:B------:R-:W-:Y:S01]  /*3b80*/  FMUL.FTZ R140, R246, 1.4426950216293334961 ;  /* 0x3fb8aa3bf68c7820 */ /* 0x000fe20000410000 */
[----:B------:R-:W-:Y:S02]  /*3b90*/  @!P0 IMAD R0, R3, 0x80, R2 ;  /* 0x0000008003008824 */ /* 0x000fe400078e0202 */
[----:B------:R-:W-:Y:S01]  /*3ba0*/  FMUL.FTZ R141, R247, 1.4426950216293334961 ;  /* 0x3fb8aa3bf78d7820 */ /* 0x000fe20000410000 */
[-C--:B------:R-:W-:Y:S03]  /*3bb0*/  HMMA.16816.F32.BF16 R28, R156, R142.reuse, R28 ;  /* 0x0000008e9c1c723c */ /* 0x080fe6000004181c */
[----:B------:R-:W-:Y:S01]  /*3bc0*/  FSEL R140, R140, RZ, P5 ;  /* 0x000000ff8c8c7208 */ /* 0x000fe20002800000 */
[C---:B------:R-:W-:Y:S01]  /*3bd0*/  @!P0 VIADD R149, R0.reuse, 0x1 ;  /* 0x0000000100958836 */ /* 0x040fe20000000000 */
[----:B------:R-:W-:Y:S01]  /*3be0*/  FSEL R141, R141, RZ, P6 ;  /* 0x000000ff8d8d7208 */ /* 0x000fe20003000000 */
[----:B------:R-:W-:Y:S02]  /*3bf0*/  @!P0 VIADD R151, R0, 0x9 ;  /* 0x0000000900978836 */ /* 0x000fe40000000000 */
[----:B------:R-:W-:Y:S01]  /*3c00*/  FMUL.FTZ R2, R244, 1.4426950216293334961 ;  /* 0x3fb8aa3bf4027820 */ /* 0x000fe20000410000 */
[----:B------:R-:W-:Y:S01]  /*3c10*/  HMMA.16816.F32.BF16 R32, R136, R142, R32 ;  /* 0x0000008e8820723c */ /* 0x000fe20000041820 */
[----:B------:R-:W1:Y:S03]  /*3c20*/  LDSM.16.M88.4 R136, [R223+0xd400] ;  /* 0x00d40000df88783b */ /* 0x000e660000000200 */
[----:B------:R-:W-:Y:S01]  /*3c30*/  @!P0 VIMNMX R143, PT, PT, R231, UR41, PT ;  /* 0x00000029e78f8c48 */ /* 0x000fe2000bfe0100 */
[----:B------:R-:W-:Y:S01]  /*3c40*/  FMUL.FTZ R3, R245, 1.4426950216293334961 ;  /* 0x3fb8aa3bf5037820 */ /* 0x000fe20000410000 */
[----:B------:R-:W-:Y:S02]  /*3c50*/  FSEL R2, R2, RZ, P3 ;  /* 0x000000ff02027208 */ /* 0x000fe40001800000 */
[-C--:B---3--:R-:W-:Y:S05]  /*3c60*/  HMMA.16816.F32.BF16 R4, R132, R144.reuse, R4 ;  /* 0x000000908404723c */ /* 0x088fea0000041804 */
[----:B------:R-:W-:Y:S03]  /*3c70*/  FSEL R3, R3, RZ, P4 ;  /* 0x000000ff03037208 */ /* 0x000fe60002000000 */
[C---:B------:R-:W-:Y:S04]  /*3c80*/  HMMA.16816.F32.BF16 R8, R152.reuse, R144, R8 ;  /* 0x000000909808723c */ /* 0x040fe80000041808 */
[C---:B------:R-:W-:Y:S01]  /*3c90*/  @!P0 VIADDMNMX R145, R231.reuse, -R228, UR41, PT ;  /* 0x00000029e7918e46 */ /* 0x040fe2000b8009e4 */
[----:B------:R-:W-:Y:S01]  /*3ca0*/  IMAD.MOV.U32 R228, RZ, RZ, 0x8 ;  /* 0x00000008ffe47424 */ /* 0x000fe200078e00ff */
[----:B------:R-:W-:Y:S02]  /*3cb0*/  @!P0 VIADDMNMX R144, R231, -R229, UR41, PT ;  /* 0x00000029e7908e46 */ /* 0x000fe4000b8009e5 */
[-C--:B------:R-:W-:Y:S03]  /*3cc0*/  HMMA.16816.F32.BF16 R12, R152, R146.reuse, R12 ;  /* 0x00000092980c723c */ /* 0x080fe6000004180c */
[-C--:B------:R-:W-:Y:S02]  /*3cd0*/  @!P0 ISETP.GE.AND P5, PT, R0, R145.reuse, PT ;  /* 0x000000910000820c */ /* 0x080fe40003fa6270 */
[----:B------:R-:W-:Y:S02]  /*3ce0*/  @!P0 ISETP.GE.AND P3, PT, R149, R145, PT ;  /* 0x000000919500820c */ /* 0x000fe40003f66270 */
[----:B------:R-:W-:Y:S01]  /*3cf0*/  @!P0 FSEL R4, R4, -INF , !P5 ;  /* 0xff80000004048808 */ /* 0x000fe20006800000 */
[C---:B------:R-:W-:Y:S04]  /*3d00*/  HMMA.16816.F32.BF16 R16, R132.reuse, R146, R16 ;  /* 0x000000928410723c */ /* 0x040fe80000041810 */
[--C-:B------:R-:W-:Y:S01]  /*3d10*/  FFMA.FTZ R4, R4, UR13, -R141.reuse ;  /* 0x0000000d04047c23 */ /* 0x100fe2000801088d */
[----:B------:R-:W-:Y:S02]  /*3d20*/  @!P0 VIADDMNMX R142, R231, R228, UR41, PT ;  /* 0x00000029e78e8e46 */ /* 0x000fe4000b8001e4 */
[CC--:B------:R-:W-:Y:S01]  /*3d30*/  @!P0 ISETP.GE.AND P6, PT, R0.reuse, R144.reuse, PT ;  /* 0x000000900000820c */ /* 0x0c0fe20003fc6270 */
[----:B------:R2:W-:Y:S01]  /*3d40*/  MUFU.EX2 R162, R4 ;  /* 0x0000000400a27308 */ /* 0x0005e20000000800 */
[-C--:B-1----:R-:W-:Y:S03]  /*3d50*/  HMMA.16816.F32.BF16 R20, R132, R136.reuse, R20 ;  /* 0x000000888414723c */ /* 0x082fe60000041814 */
[C---:B------:R-:W-:Y:S02]  /*3d60*/  @!P0 ISETP.GE.AND P4, PT, R149.reuse, R144, PT ;  /* 0x000000909500820c */ /* 0x040fe40003f86270 */
[-C--:B------:R-:W-:Y:S02]  /*3d70*/  @!P0 ISETP.GE.AND P5, PT, R149, R143.reuse, PT ;  /* 0x0000008f9500820c */ /* 0x080fe40003fa6270 */
[----:B------:R-:W-:Y:S01]  /*3d80*/  @!P0 FSEL R5, R5, -INF , !P3 ;  /* 0xff80000005058808 */ /* 0x000fe20005800000 */
[C---:B------:R-:W-:Y:S04]  /*3d90*/  HMMA.16816.F32.BF16 R24, R152.reuse, R136, R24 ;  /* 0x000000889818723c */ /* 0x040fe80000041818 */
[-C--:B------:R-:W-:Y:S01]  /*3da0*/  @!P0 ISETP.GE.AND P3, PT, R149, R142.reuse, PT ;  /* 0x0000008e9500820c */ /* 0x080fe20003f66270 */
[----:B------:R-:W-:Y:S01]  /*3db0*/  @!P0 VIADD R149, R0, 0x8 ;  /* 0x0000000800958836 */ /* 0x000fe20000000000 */
[----:B------:R-:W-:Y:S01]  /*3dc0*/  @!P0 FSEL R6, R6, -INF , !P6 ;  /* 0xff80000006068808 */ /* 0x000fe20007000000 */
[----:B--2---:R-:W-:Y:S01]  /*3dd0*/  @!P0 VIADD R4, R0, 0x10 ;  /* 0x0000001000048836 */ /* 0x004fe20000000000 */
[-C--:B------:R-:W-:Y:S03]  /*3de0*/  HMMA.16816.F32.BF16 R28, R152, R138.reuse, R28 ;  /* 0x0000008a981c723c */ /* 0x080fe6000004181c */
[----:B------:R-:W-:Y:S01]  /*3df0*/  @!P0 FSEL R7, R7, -INF , !P4 ;  /* 0xff80000007078808 */ /* 0x000fe20006000000 */
[--C-:B------:R-:W-:Y:S01]  /*3e00*/  FFMA.FTZ R6, R6, UR13, -R140.reuse ;  /* 0x0000000d06067c23 */ /* 0x100fe2000801088c */
[----:B------:R-:W-:Y:S01]  /*3e10*/  @!P0 FSEL R9, R9, -INF , !P5 ;  /* 0xff80000009098808 */ /* 0x000fe20006800000 */
[----:B------:R-:W-:Y:S01]  /*3e20*/  FFMA.FTZ R5, R5, UR13, -R141 ;  /* 0x0000000d05057c23 */ /* 0x000fe2000801088d */
[CC--:B------:R-:W-:Y:S01]  /*3e30*/  @!P0 ISETP.GE.AND P6, PT, R0.reuse, R143.reuse, PT ;  /* 0x0000008f0000820c */ /* 0x0c0fe20003fc6270 */
[----:B------:R-:W-:Y:S01]  /*3e40*/  HMMA.16816.F32.BF16 R32, R132, R138, R32 ;  /* 0x0000008a8420723c */ /* 0x000fe20000041820 */
[----:B------:R-:W-:Y:S03]  /*3e50*/  MUFU.EX2 R167, R6 ;  /* 0x0000000600a77308 */ /* 0x000fe60000000800 */
[-C--:B------:R-:W-:Y:S01]  /*3e60*/  @!P0 ISETP.GE.AND P4, PT, R0, R142.reuse, PT ;  /* 0x0000008e0000820c */ /* 0x080fe20003f86270 */
[----:B------:R-:W-:Y:S01]  /*3e70*/  FFMA.FTZ R7, R7, UR13, -R140 ;  /* 0x0000000d07077c23 */ /* 0x000fe2000801088c */
[-C--:B------:R-:W-:Y:S05]  /*3e80*/  @!P0 ISETP.GE.AND P5, PT, R151, R143.reuse, PT ;  /* 0x0000008f9700820c */ /* 0x080fea0003fa6270 */
[----:B------:R-:W-:Y:S01]  /*3e90*/  MUFU.EX2 R159, R5 ;  /* 0x00000005009f7308 */ /* 0x000fe20000000800 */
[----:B------:R-:W-:Y:S01]  /*3ea0*/  @!P0 FSEL R8, R8, -INF , !P6 ;  /* 0xff80000008088808 */ /* 0x000fe20007000000 */
[--C-:B------:R-:W-:Y:S01]  /*3eb0*/  FFMA.FTZ R9, R9, UR13, -R3.reuse ;  /* 0x0000000d09097c23 */ /* 0x100fe20008010803 */
[----:B------:R-:W-:Y:S07]  /*3ec0*/  @!P0 FSEL R10, R10, -INF , !P4 ;  /* 0xff8000000a0a8808 */ /* 0x000fee0006000000 */
[----:B------:R-:W1:Y:S01]  /*3ed0*/  MUFU.EX2 R168, R7 ;  /* 0x0000000700a87308 */ /* 0x000e620000000800 */
[----:B------:R-:W-:Y:S01]  /*3ee0*/  @!P0 FSEL R13, R13, -INF , !P5 ;  /* 0xff8000000d0d8808 */ /* 0x000fe20006800000 */
[--C-:B------:R-:W-:Y:S01]  /*3ef0*/  FFMA.FTZ R8, R8, UR13, -R3.reuse ;  /* 0x0000000d08087c23 */ /* 0x100fe20008010803 */
[C---:B------:R-:W-:Y:S01]  /*3f00*/  @!P0 ISETP.GE.AND P6, PT, R149.reuse, R143, PT ;  /* 0x0000008f9500820c */ /* 0x040fe20003fc6270 */
[--C-:B------:R-:W-:Y:S01]  /*3f10*/  FFMA.FTZ R10, R10, UR13, -R2.reuse ;  /* 0x0000000d0a0a7c23 */ /* 0x100fe20008010802 */
[-C--:B------:R-:W-:Y:S01]  /*3f20*/  @!P0 ISETP.GE.AND P4, PT, R149, R142.reuse, PT ;  /* 0x0000008e9500820c */ /* 0x080fe20003f86270 */
[--C-:B------:R-:W-:Y:S01]  /*3f30*/  FFMA.FTZ R13, R13, UR13, -R3.reuse ;  /* 0x0000000d0d0d7c23 */ /* 0x100fe20008010803 */
[----:B------:R-:W-:Y:S03]  /*3f40*/  @!P0 ISETP.GE.AND P5, PT, R151, R142, PT ;  /* 0x0000008e9700820c */ /* 0x000fe60003fa6270 */
[----:B------:R-:W-:Y:S01]  /*3f50*/  MUFU.EX2 R164, R8 ;  /* 0x0000000800a47308 */ /* 0x000fe20000000800 */
[----:B------:R-:W-:Y:S02]  /*3f60*/  @!P0 FSEL R11, R11, -INF , !P3 ;  /* 0xff8000000b0b8808 */ /* 0x000fe40005800000 */
[----:B------:R-:W-:Y:S07]  /*3f70*/  @!P0 FSEL R12, R12, -INF , !P6 ;  /* 0xff8000000c0c8808 */ /* 0x000fee0007000000 */
[----:B------:R-:W2:Y:S01]  /*3f80*/  MUFU.EX2 R166, R9 ;  /* 0x0000000900a67308 */ /* 0x000ea20000000800 */
[----:B------:R-:W-:Y:S01]  /*3f90*/  @!P0 FSEL R14, R14, -INF , !P4 ;  /* 0xff8000000e0e8808 */ /* 0x000fe20006000000 */
[--C-:B------:R-:W-:Y:S01]  /*3fa0*/  FFMA.FTZ R11, R11, UR13, -R2.reuse ;  /* 0x0000000d0b0b7c23 */ /* 0x100fe20008010802 */
[----:B------:R-:W-:Y:S01]  /*3fb0*/  @!P0 FSEL R15, R15, -INF , !P5 ;  /* 0xff8000000f0f8808 */ /* 0x000fe20006800000 */
[----:B------:R-:W-:Y:S01]  /*3fc0*/  FFMA.FTZ R12, R12, UR13, -R3 ;  /* 0x0000000d0c0c7c23 */ /* 0x000fe20008010803 */
[CC--:B------:R-:W-:Y:S05]  /*3fd0*/  @!P0 ISETP.GE.AND P3, PT, R149.reuse, R145.reuse, PT ;  /* 0x000000919500820c */ /* 0x0c0fea0003f66270 */
[----:B------:R-:W-:Y:S01]  /*3fe0*/  MUFU.EX2 R170, R10 ;  /* 0x0000000a00aa7308 */ /* 0x000fe20000000800 */
[-C--:B------:R-:W-:Y:S01]  /*3ff0*/  @!P0 ISETP.GE.AND P6, PT, R149, R144.reuse, PT ;  /* 0x000000909500820c */ /* 0x080fe20003fc6270 */
[--C-:B------:R-:W-:Y:S01]  /*4000*/  FFMA.FTZ R14, R14, UR13, -R2.reuse ;  /* 0x0000000d0e0e7c23 */ /* 0x100fe20008010802 */
[CC--:B------:R-:W-:Y:S07]  /*4010*/  @!P0 ISETP.GE.AND P4, PT, R151.reuse, R145.reuse, PT ;  /* 0x000000919700820c */ /* 0x0c0fee0003f86270 */
[----:B------:R-:W-:Y:S01]  /*4020*/  MUFU.EX2 R169, R11 ;  /* 0x0000000b00a97308 */ /* 0x000fe20000000800 */
[-C--:B------:R-:W-:Y:S01]  /*4030*/  @!P0 ISETP.GE.AND P5, PT, R151, R144.reuse, PT ;  /* 0x000000909700820c */ /* 0x080fe20003fa6270 */
[----:B------:R-:W-:Y:S01]  /*4040*/  FFMA.FTZ R15, R15, UR13, -R2 ;  /* 0x0000000d0f0f7c23 */ /* 0x000fe20008010802 */
[----:B------:R-:W-:Y:S07]  /*4050*/  @!P0 FSEL R16, R16, -INF , !P3 ;  /* 0xff80000010108808 */ /* 0x000fee0005800000 */
[----:B------:R-:W-:Y:S01]  /*4060*/  MUFU.EX2 R161, R12 ;  /* 0x0000000c00a17308 */ /* 0x000fe20000000800 */
[----:B------:R-:W-:Y:S02]  /*4070*/  @!P0 FSEL R17, R17, -INF , !P4 ;  /* 0xff80000011118808 */ /* 0x000fe40006000000 */
[----:B------:R-:W-:Y:S01]  /*4080*/  @!P0 FSEL R18, R18, -INF , !P6 ;  /* 0xff80000012128808 */ /* 0x000fe20007000000 */
[--C-:B------:R-:W-:Y:S01]  /*4090*/  FFMA.FTZ R16, R16, UR13, -R141.reuse ;  /* 0x0000000d10107c23 */ /* 0x100fe2000801088d */
[----:B------:R-:W-:Y:S01]  /*40a0*/  @!P0 FSEL R19, R19, -INF , !P5 ;  /* 0xff80000013138808 */ /* 0x000fe20006800000 */
[--C-:B------:R-:W-:Y:S01]  /*40b0*/  FFMA.FTZ R17, R17, UR13, -R141.reuse ;  /* 0x0000000d11117c23 */ /* 0x100fe2000801088d */
[C---:B------:R-:W-:Y:S03]  /*40c0*/  @!P0 ISETP.GE.AND P3, PT, R4.reuse, R145, PT ;  /* 0x000000910400820c */ /* 0x040fe60003f66270 */
[----:B------:R-:W-:Y:S01]  /*40d0*/  MUFU.EX2 R242, R16 ;  /* 0x0000001000f27308 */ /* 0x000fe20000000800 */
[----:B------:R-:W-:Y:S01]  /*40e0*/  @!P0 ISETP.GE.AND P4, PT, R4, R144, PT ;  /* 0x000000900400820c */ /* 0x000fe20003f86270 */
[--C-:B------:R-:W-:Y:S01]  /*40f0*/  FFMA.FTZ R18, R18, UR13, -R140.reuse ;  /* 0x0000000d12127c23 */ /* 0x100fe2000801088c */
[C---:B------:R-:W-:Y:S07]  /*4100*/  @!P0 ISETP.GE.AND P6, PT, R4.reuse, R143, PT ;  /* 0x0000008f0400820c */ /* 0x040fee0003fc6270 */
[----:B------:R-:W-:Y:S01]  /*4110*/  MUFU.EX2 R241, R17 ;  /* 0x0000001100f17308 */ /* 0x000fe20000000800 */
[----:B------:R-:W-:Y:S01]  /*4120*/  @!P0 ISETP.GE.AND P5, PT, R4, R142, PT ;  /* 0x0000008e0400820c */ /* 0x000fe20003fa6270 */
[----:B------:R-:W-:Y:S01]  /*4130*/  @!P0 VIADD R4, R0, 0x11 ;  /* 0x0000001100048836 */ /* 0x000fe20000000000 */
[----:B------:R-:W-:Y:S01]  /*4140*/  @!P0 FSEL R20, R20, -INF , !P3 ;  /* 0xff80000014148808 */ /* 0x000fe20005800000 */
[--C-:B------:R-:W-:Y:S01]  /*4150*/  FFMA.FTZ R19, R19, UR13, -R140.reuse ;  /* 0x0000000d13137c23 */ /* 0x100fe2000801088c */
[----:B------:R-:W-:Y:S05]  /*4160*/  @!P0 FSEL R22, R22, -INF , !P4 ;  /* 0xff80000016168808 */ /* 0x000fea0006000000 */
[----:B------:R-:W-:Y:S01]  /*4170*/  MUFU.EX2 R151, R18 ;  /* 0x0000001200977308 */ /* 0x000fe20000000800 */
[----:B------:R-:W-:Y:S01]  /*4180*/  @!P0 ISETP.GE.AND P3, PT, R4, R145, PT ;  /* 0x000000910400820c */ /* 0x000fe20003f66270 */
[--C-:B------:R-:W-:Y:S01]  /*4190*/  FFMA.FTZ R20, R20, UR13, -R141.reuse ;  /* 0x0000000d14147c23 */ /* 0x100fe2000801088d */
[-C--:B------:R-:W-:Y:S07]  /*41a0*/  @!P0 ISETP.GE.AND P4, PT, R4, R143.reuse, PT ;  /* 0x0000008f0400820c */ /* 0x080fee0003f86270 */
[----:B------:R-:W-:Y:S01]  /*41b0*/  MUFU.EX2 R149, R19 ;  /* 0x0000001300957308 */ /* 0x000fe20000000800 */
[----:B------:R-:W-:Y:S01]  /*41c0*/  @!P0 FSEL R21, R21, -INF , !P3 ;  /* 0xff80000015158808 */ /* 0x000fe20005800000 */
[--C-:B------:R-:W-:Y:S01]  /*41d0*/  FFMA.FTZ R22, R22, UR13, -R140.reuse ;  /* 0x0000000d16167c23 */ /* 0x100fe2000801088c */
[----:B------:R-:W-:Y:S07]  /*41e0*/  @!P0 ISETP.GE.AND P3, PT, R4, R144, PT ;  /* 0x000000900400820c */ /* 0x000fee0003f66270 */
[----:B------:R-:W3:Y:S01]  /*41f0*/  MUFU.EX2 R160, R13 ;  /* 0x0000000d00a07308 */ /* 0x000ee20000000800 */
[----:B------:R-:W-:Y:S01]  /*4200*/  @!P0 FSEL R24, R24, -INF , !P6 ;  /* 0xff80000018188808 */ /* 0x000fe20007000000 */
[----:B------:R-:W-:Y:S01]  /*4210*/  FFMA.FTZ R21, R21, UR13, -R141 ;  /* 0x0000000d15157c23 */ /* 0x000fe2000801088d */
[----:B------:R-:W-:Y:S07]  /*4220*/  @!P0 FSEL R23, R23, -INF , !P3 ;  /* 0xff80000017178808 */ /* 0x000fee0005800000 */
[----:B------:R-:W-:Y:S01]  /*4230*/  MUFU.EX2 R165, R14 ;  /* 0x0000000e00a57308 */ /* 0x000fe20000000800 */
[----:B------:R-:W-:Y:S01]  /*4240*/  @!P0 ISETP.GE.AND P3, PT, R4, R142, PT ;  /* 0x0000008e0400820c */ /* 0x000fe20003f66270 */
[C---:B------:R-:W-:Y:S01]  /*4250*/  @!P0 VIADD R4, R0.reuse, 0x18 ;  /* 0x0000001800048836 */ /* 0x040fe20000000000 */
[----:B------:R-:W-:Y:S01]  /*4260*/  @!P0 FSEL R25, R25, -INF , !P4 ;  /* 0xff80000019198808 */ /* 0x000fe20006000000 */
[----:B------:R-:W-:Y:S01]  /*4270*/  @!P0 VIADD R0, R0, 0x19 ;  /* 0x0000001900008836 */ /* 0x000fe20000000000 */
[----:B------:R-:W-:Y:S01]  /*4280*/  @!P0 FSEL R26, R26, -INF , !P5 ;  /* 0xff8000001a1a8808 */ /* 0x000fe20006800000 */
[--C-:B------:R-:W-:Y:S01]  /*4290*/  FFMA.FTZ R24, R24, UR13, -R3.reuse ;  /* 0x0000000d18187c23 */ /* 0x100fe20008010803 */
[-C--:B------:R-:W-:Y:S01]  /*42a0*/  @!P0 ISETP.GE.AND P6, PT, R4, R143.reuse, PT ;  /* 0x0000008f0400820c */ /* 0x080fe20003fc6270 */
[--C-:B------:R-:W-:Y:S01]  /*42b0*/  FFMA.FTZ R25, R25, UR13, -R3.reuse ;  /* 0x0000000d19197c23 */ /* 0x100fe20008010803 */
[----:B------:R-:W-:Y:S01]  /*42c0*/  @!P0 ISETP.GE.AND P4, PT, R0, R143, PT ;  /* 0x0000008f0000820c */ /* 0x000fe20003f86270 */
[----:B------:R-:W4:Y:S01]  /*42d0*/  MUFU.EX2 R163, R15 ;  /* 0x0000000f00a37308 */ /* 0x000f220000000800 */
[----:B------:R-:W-:Y:S01]  /*42e0*/  @!P0 FSEL R28, R28, -INF , !P6 ;  /* 0xff8000001c1c8808 */ /* 0x000fe20007000000 */
[----:B------:R-:W-:Y:S01]  /*42f0*/  FFMA.FTZ R23, R23, UR13, -R140 ;  /* 0x0000000d17177c23 */ /* 0x000fe2000801088c */
[----:B------:R-:W-:Y:S01]  /*4300*/  @!P0 FSEL R29, R29, -INF , !P4 ;  /* 0xff8000001d1d8808 */ /* 0x000fe20006000000 */
[--C-:B------:R-:W-:Y:S01]  /*4310*/  FFMA.FTZ R26, R26, UR13, -R2.reuse ;  /* 0x0000000d1a1a7c23 */ /* 0x100fe20008010802 */
[----:B------:R-:W-:Y:S01]  /*4320*/  @!P0 ISETP.GE.AND P5, PT, R4, R145, PT ;  /* 0x000000910400820c */ /* 0x000fe20003fa6270 */
[--C-:B------:R-:W-:Y:S01]  /*4330*/  FFMA.FTZ R28, R28, UR13, -R3.reuse ;  /* 0x0000000d1c1c7c23 */ /* 0x100fe20008010803 */
[C---:B------:R-:W-:Y:S01]  /*4340*/  @!P0 ISETP.GE.AND P6, PT, R4.reuse, R144, PT ;  /* 0x000000900400820c */ /* 0x040fe20003fc6270 */
[----:B------:R-:W-:Y:S01]  /*4350*/  FFMA.FTZ R3, R29, UR13, -R3 ;  /* 0x0000000d1d037c23 */ /* 0x000fe20008010803 */
[----:B------:R-:W-:Y:S01]  /*4360*/  @!P0 ISETP.GE.AND P4, PT, R4, R142, PT ;  /* 0x0000008e0400820c */ /* 0x000fe20003f86270 */
[----:B------:R-:W-:Y:S01]  /*4370*/  MUFU.EX2 R229, R20 ;  /* 0x0000001400e57308 */ /* 0x000fe20000000800 */
[----:B-1----:R-:W-:Y:S02]  /*4380*/  F2FP.BF16.F32.PACK_AB R4, R168, R167 ;  /* 0x000000a7a804723e */ /* 0x002fe400000010ff */
[----:B------:R-:W-:Y:S07]  /*4390*/  @!P0 FSEL R27, R27, -INF , !P3 ;  /* 0xff8000001b1b8808 */ /* 0x000fee0005800000 */
[----:B------:R-:W-:Y:S01]  /*43a0*/  MUFU.EX2 R240, R21 ;  /* 0x0000001500f07308 */ /* 0x000fe20000000800 */
[----:B------:R-:W-:Y:S01]  /*43b0*/  @!P0 ISETP.GE.AND P3, PT, R0, R145, PT ;  /* 0x000000910000820c */ /* 0x000fe20003f66270 */
[----:B------:R1:W-:Y:S01]  /*43c0*/  STS [R150+0x13400], R4 ;  /* 0x0134000496007388 */ /* 0x0003e20000000800 */
[----:B------:R-:W-:Y:S07]  /*43d0*/  F2FP.BF16.F32.PACK_AB R5, R159, R162 ;  /* 0x000000a29f05723e */ /* 0x000fee00000010ff */
[----:B------:R3:W-:Y:S01]  /*43e0*/  MUFU.EX2 R145, R3 ;  /* 0x0000000300917308 */ /* 0x0007e20000000800 */
[----:B------:R-:W-:Y:S01]  /*43f0*/  @!P0 FSEL R33, R33, -INF , !P3 ;  /* 0xff80000021218808 */ /* 0x000fe20005800000 */
[----:B------:R-:W-:Y:S01]  /*4400*/  FFMA.FTZ R27, R27, UR13, -R2 ;  /* 0x0000000d1b1b7c23 */ /* 0x000fe20008010802 */
[----:B------:R-:W-:Y:S01]  /*4410*/  @!P0 FSEL R32, R32, -INF , !P5 ;  /* 0xff80000020208808 */ /* 0x000fe20006800000 */
[----:B------:R1:W-:Y:S01]  /*4420*/  STS [R150+0x13000], R5 ;  /* 0x0130000596007388 */ /* 0x0003e20000000800 */
[C---:B------:R-:W-:Y:S05]  /*4430*/  @!P0 ISETP.GE.AND P5, PT, R0.reuse, R144, PT ;  /* 0x000000900000820c */ /* 0x040fea0003fa6270 */
[----:B------:R-:W-:Y:S01]  /*4440*/  MUFU.EX2 R146, R22 ;  /* 0x0000001600927308 */ /* 0x000fe20000000800 */
[----:B------:R-:W-:Y:S01]  /*4450*/  @!P0 ISETP.GE.AND P3, PT, R0, R142, PT ;  /* 0x0000008e0000820c */ /* 0x000fe20003f66270 */
[----:B------:R-:W-:Y:S01]  /*4460*/  IMAD.IADD R0, R249, 0x1, R150 ;  /* 0x00000001f9007824 */ /* 0x000fe200078e0296 */
[----:B--2---:R-:W-:Y:S01]  /*4470*/  F2FP.BF16.F32.PACK_AB R6, R166, R164 ;  /* 0x000000a4a606723e */ /* 0x004fe200000010ff */
[--C-:B------:R-:W-:Y:S01]  /*4480*/  FFMA.FTZ R32, R32, UR13, -R141.reuse ;  /* 0x0000000d20207c23 */ /* 0x100fe2000801088d */
[----:B------:R-:W-:Y:S01]  /*4490*/  @!P0 FSEL R34, R34, -INF , !P6 ;  /* 0xff80000022228808 */ /* 0x000fe20007000000 */
[----:B------:R-:W-:Y:S01]  /*44a0*/  FFMA.FTZ R141, R33, UR13, -R141 ;  /* 0x0000000d218d7c23 */ /* 0x000fe2000801088d */
[----:B------:R-:W-:Y:S03]  /*44b0*/  @!P0 FSEL R30, R30, -INF , !P4 ;  /* 0xff8000001e1e8808 */ /* 0x000fe60006000000 */
[----:B------:R-:W-:Y:S01]  /*44c0*/  MUFU.EX2 R147, R23 ;  /* 0x0000001700937308 */ /* 0x000fe20000000800 */
[----:B---3--:R-:W-:Y:S01]  /*44d0*/  F2FP.BF16.F32.PACK_AB R3, R160, R161 ;  /* 0x000000a1a003723e */ /* 0x008fe200000010ff */
[----:B------:R-:W-:Y:S01]  /*44e0*/  FFMA.FTZ R34, R34, UR13, -R140 ;  /* 0x0000000d22227c23 */ /* 0x000fe2000801088c */
[----:B------:R-:W-:Y:S01]  /*44f0*/  @!P0 FSEL R35, R35, -INF , !P5 ;  /* 0xff80000023238808 */ /* 0x000fe20006800000 */
[----:B------:R-:W-:Y:S01]  /*4500*/  FFMA.FTZ R30, R30, UR13, -R2 ;  /* 0x0000000d1e1e7c23 */ /* 0x000fe20008010802 */
[----:B------:R-:W-:Y:S05]  /*4510*/  @!P0 FSEL R31, R31, -INF , !P3 ;  /* 0xff8000001f1f8808 */ /* 0x000fea0005800000 */
[----:B------:R-:W-:Y:S01]  /*4520*/  MUFU.EX2 R228, R32 ;  /* 0x0000002000e47308 */ /* 0x000fe20000000800 */
[----:B----4-:R-:W-:Y:S01]  /*4530*/  F2FP.BF16.F32.PACK_AB R7, R163, R165 ;  /* 0x000000a5a307723e */ /* 0x010fe200000010ff */
[----:B------:R-:W-:Y:S01]  /*4540*/  FFMA.FTZ R140, R35, UR13, -R140 ;  /* 0x0000000d238c7c23 */ /* 0x000fe2000801088c */
[----:B-1----:R-:W-:Y:S01]  /*4550*/  F2FP.BF16.F32.PACK_AB R4, R241, R242 ;  /* 0x000000f2f104723e */ /* 0x002fe200000010ff */
[----:B------:R-:W-:Y:S06]  /*4560*/  FFMA.FTZ R2, R31, UR13, -R2 ;  /* 0x0000000d1f027c23 */ /* 0x000fec0008010802 */
[----:B------:R-:W-:Y:S01]  /*4570*/  MUFU.EX2 R144, R34 ;  /* 0x0000002200907308 */ /* 0x000fe20000000800 */
[----:B------:R1:W-:Y:S01]  /*4580*/  STS [R0+0x13000], R4 ;  /* 0x0130000400007388 */ /* 0x0003e20000000800 */
[----:B------:R-:W-:Y:S08]  /*4590*/  F2FP.BF16.F32.PACK_AB R5, R169, R170 ;  /* 0x000000aaa905723e */ /* 0x000ff000000010ff */
[----:B------:R-:W-:Y:S10]  /*45a0*/  MUFU.EX2 R171, R141 ;  /* 0x0000008d00ab7308 */ /* 0x000ff40000000800 */
[----:B------:R-:W-:Y:S10]  /*45b0*/  MUFU.EX2 R153, R2 ;  /* 0x0000000200997308 */ /* 0x000ff40000000800 */
[----:B------:R-:W2:Y:S10]  /*45c0*/  MUFU.EX2 R143, R140 ;  /* 0x0000008c008f7308 */ /* 0x000eb40000000800 */
[----:B------:R-:W-:Y:S10]  /*45d0*/  MUFU.EX2 R156, R24 ;  /* 0x00000018009c7308 */ /* 0x000ff40000000800 */
[----:B------:R-:W3:Y:S10]  /*45e0*/  MUFU.EX2 R155, R25 ;  /* 0x00000019009b7308 */ /* 0x000ef40000000800 */
[----:B------:R-:W-:Y:S01]  /*45f0*/  MUFU.EX2 R158, R26 ;  /* 0x0000001a009e7308 */ /* 0x000fe20000000800 */
[----:B--2---:R-:W-:Y:S02]  /*4600*/  F2FP.BF16.F32.PACK_AB R2, R143, R144 ;  /* 0x000000908f02723e */ /* 0x004fe400000010ff */
[----:B-1----:R-:W-:Y:S07]  /*4610*/  F2FP.BF16.F32.PACK_AB R4, R149, R151 ;  /* 0x000000979504723e */ /* 0x002fee00000010ff */
[----:B------:R-:W1:Y:S01]  /*4620*/  MUFU.EX2 R157, R27 ;  /* 0x0000001b009d7308 */ /* 0x000e620000000800 */
[----:B------:R2:W-:Y:S09]  /*4630*/  STS [R0+0x13400], R4 ;  /* 0x0134000400007388 */ /* 0x0005f20000000800 */
[----:B------:R-:W4:Y:S01]  /*4640*/  MUFU.EX2 R152, R28 ;  /* 0x0000001c00987308 */ /* 0x000f220000000800 */
[----:B------:R3:W-:Y:S09]  /*4650*/  STS [R150+0x14000], R6 ;  /* 0x0140000696007388 */ /* 0x0007f20000000800 */
[----:B------:R-:W4:Y:S01]  /*4660*/  MUFU.EX2 R154, R30 ;  /* 0x0000001e009a7308 */ /* 0x000f220000000800 */
[----:B------:R1:W-:Y:S04]  /*4670*/  STS [R150+0x14400], R5 ;  /* 0x0144000596007388 */ /* 0x0003e80000000800 */
[----:B------:R4:W-:Y:S04]  /*4680*/  STS [R0+0x14000], R3 ;  /* 0x0140000300007388 */ /* 0x0009e80000000800 */
[----:B------:R4:W-:Y:S01]  /*4690*/  STS [R0+0x14400], R7 ;  /* 0x0144000700007388 */ /* 0x0009e20000000800 */
[----:B--2---:R-:W-:Y:S02]  /*46a0*/  F2FP.BF16.F32.PACK_AB R4, R171, R228 ;  /* 0x000000e4ab04723e */ /* 0x004fe400000010ff */
[----:B---3--:R-:W-:Y:S02]  /*46b0*/  F2FP.BF16.F32.PACK_AB R6, R240, R229 ;  /* 0x000000e5f006723e */ /* 0x008fe400000010ff */
[----:B-1----:R-:W-:Y:S03]  /*46c0*/  F2FP.BF16.F32.PACK_AB R5, R147, R146 ;  /* 0x000000929305723e */ /* 0x002fe600000010ff */
[----:B------:R1:W-:Y:S01]  /*46d0*/  STS [R148], R6 ;  /* 0x0000000694007388 */ /* 0x0003e20000000800 */
[----:B----4-:R-:W-:Y:S03]  /*46e0*/  IMAD.IADD R3, R249, 0x1, R148 ;  /* 0x00000001f9037824 */ /* 0x010fe600078e0294 */
[----:B------:R2:W-:Y:S01]  /*46f0*/  STS [R148+0x400], R5 ;  /* 0x0004000594007388 */ /* 0x0005e20000000800 */
[----:B------:R-:W-:Y:S03]  /*4700*/  LEA R0, R226, UR4, 0x1 ;  /* 0x00000004e2007c11 */ /* 0x000fe6000f8e08ff */
[----:B------:R3:W-:Y:S04]  /*4710*/  STS [R3], R4 ;  /* 0x0000000403007388 */ /* 0x0007e80000000800 */
[----:B------:R4:W-:Y:S01]  /*4720*/  STS [R3+0x400], R2 ;  /* 0x0004000203007388 */ /* 0x0009e20000000800 */
[----:B-1----:R-:W-:Y:S02]  /*4730*/  F2FP.BF16.F32.PACK_AB R6, R155, R156 ;  /* 0x0000009c9b06723e */ /* 0x002fe400000010ff */
[----:B--2---:R-:W-:Y:S03]  /*4740*/  F2FP.BF16.F32.PACK_AB R5, R157, R158 ;  /* 0x0000009e9d05723e */ /* 0x004fe600000010ff */
[----:B------:R-:W-:Y:S01]  /*4750*/  STS [R148+0x1000], R6 ;  /* 0x0010000694007388 */ /* 0x000fe20000000800 */
[----:B---3--:R-:W-:Y:S03]  /*4760*/  F2FP.BF16.F32.PACK_AB R4, R145, R152 ;  /* 0x000000989104723e */ /* 0x008fe600000010ff */
[----:B------:R1:W-:Y:S01]  /*4770*/  STS [R148+0x1400], R5 ;  /* 0x0014000594007388 */ /* 0x0003e20000000800 */
[----:B----4-:R-:W-:Y:S03]  /*4780*/  F2FP.BF16.F32.PACK_AB R2, R153, R154 ;  /* 0x0000009a9902723e */ /* 0x010fe600000010ff */
[----:B------:R-:W-:Y:S04]  /*4790*/  STS [R3+0x1000], R4 ;  /* 0x0010000403007388 */ /* 0x000fe80000000800 */
[----:B------:R2:W-:Y:S04]  /*47a0*/  STS [R3+0x1400], R2 ;  /* 0x0014000203007388 */ /* 0x0005e80000000800 */
[----:B------:R-:W3:Y:S08]  /*47b0*/  LDSM.16.M88.4 R32, [R0+0x6000] ;  /* 0x006000000020783b */ /* 0x000ef00000000200 */
[----:B------:R-:W4:Y:S01]  /*47c0*/  LDSM.16.M88.4 R28, [R0+0x6800] ;  /* 0x00680000001c783b */ /* 0x000f220000000200 */
[----:B-1----:R-:W-:Y:S02]  /*47d0*/  IMAD.SHL.U32 R148, R227, 0x40, RZ ;  /* 0x00000040e3947824 */ /* 0x002fe400078e00ff */
[C---:B--2---:R-:W-:Y:S02]  /*47e0*/  VIADD R3, R0.reuse, 0x6000 ;  /* 0x0000600000037836 */ /* 0x044fe40000000000 */
[----:B------:R-:W-:Y:S02]  /*47f0*/  VIADD R2, R0, 0x6020 ;  /* 0x0000602000027836 */ /* 0x000fe40000000000 */
[----:B------:R-:W-:Y:S05]  /*4800*/  @P1 VIADD R2, R3, 0xffffffe0 ;  /* 0xffffffe003021836 */ /* 0x000fea0000000000 */
[----:B------:R-:W1:Y:S08]  /*4810*/  LDSM.16.M88.4 R132, [R2] ;  /* 0x000000000284783b */ /* 0x000e700000000200 */
[----:B------:R-:W2:Y:S01]  /*4820*/  LDSM.16.M88.4 R136, [R2+0x800] ;  /* 0x000800000288783b */ /* 0x000ea20000000200 */
[-C--:B---3--:R-:W-:Y:S08]  /*4830*/  HMMA.16816.F32.BF16 R4, R32, R172.reuse, RZ ;  /* 0x000000ac2004723c */ /* 0x088ff000000418ff */
[C---:B----4-:R-:W-:Y:S08]  /*4840*/  HMMA.16816.F32.BF16 R8, R28.reuse, R172, RZ ;  /* 0x000000ac1c08723c */ /* 0x050ff000000418ff */
[-C--:B------:R-:W-:Y:S08]  /*4850*/  HMMA.16816.F32.BF16 R12, R28, R174.reuse, RZ ;  /* 0x000000ae1c0c723c */ /* 0x080ff000000418ff */
[C---:B------:R-:W-:Y:S08]  /*4860*/  HMMA.16816.F32.BF16 R16, R32.reuse, R174, RZ ;  /* 0x000000ae2010723c */ /* 0x040ff000000418ff */
[-C--:B------:R-:W-:Y:S08]  /*4870*/  HMMA.16816.F32.BF16 R20, R32, R176.reuse, RZ ;  /* 0x000000b02014723c */ /* 0x080ff000000418ff */
[C---:B------:R-:W-:Y:S08]  /*4880*/  HMMA.16816.F32.BF16 R24, R28.reuse, R176, RZ ;  /* 0x000000b01c18723c */ /* 0x040ff000000418ff */
[-C--:B------:R-:W-:Y:S08]  /*4890*/  HMMA.16816.F32.BF16 R28, R28, R178.reuse, RZ ;  /* 0x000000b21c1c723c */ /* 0x080ff000000418ff */
[----:B------:R-:W-:Y:S08]  /*48a0*/  HMMA.16816.F32.BF16 R32, R32, R178, RZ ;  /* 0x000000b22020723c */ /* 0x000ff000000418ff */
[-C--:B-1----:R-:W-:Y:S08]  /*48b0*/  HMMA.16816.F32.BF16 R4, R132, R180.reuse, R4 ;  /* 0x000000b48404723c */ /* 0x082ff00000041804 */
[C---:B--2---:R-:W-:Y:S08]  /*48c0*/  HMMA.16816.F32.BF16 R8, R136.reuse, R180, R8 ;  /* 0x000000b48808723c */ /* 0x044ff00000041808 */
[-C--:B------:R-:W-:Y:S08]  /*48d0*/  HMMA.16816.F32.BF16 R12, R136, R182.reuse, R12 ;  /* 0x000000b6880c723c */ /* 0x080ff0000004180c */
[C---:B------:R-:W-:Y:S08]  /*48e0*/  HMMA.16816.F32.BF16 R16, R132.reuse, R182, R16 ;  /* 0x000000b68410723c */ /* 0x040ff00000041810 */
[-C--:B------:R-:W-:Y:S08]  /*48f0*/  HMMA.16816.F32.BF16 R20, R132, R184.reuse, R20 ;  /* 0x000000b88414723c */ /* 0x080ff00000041814 */
[C---:B------:R-:W-:Y:S08]  /*4900*/  HMMA.16816.F32.BF16 R24, R136.reuse, R184, R24 ;  /* 0x000000b88818723c */ /* 0x040ff00000041818 */
[-C--:B------:R-:W-:Y:S01]  /*4910*/  HMMA.16816.F32.BF16 R28, R136, R186.reuse, R28 ;  /* 0x000000ba881c723c */ /* 0x080fe2000004181c */
[----:B------:R-:W-:Y:S07]  /*4920*/  LDSM.16.M88.4 R136, [R0+0x7800] ;  /* 0x007800000088783b */ /* 0x000fee0000000200 */
[----:B------:R-:W-:Y:S01]  /*4930*/  HMMA.16816.F32.BF16 R32, R132, R186, R32 ;  /* 0x000000ba8420723c */ /* 0x000fe20000041820 */
[----:B------:R-:W1:Y:S07]  /*4940*/  LDSM.16.M88.4 R132, [R0+0x7000] ;  /* 0x007000000084783b */ /* 0x000e6e0000000200 */
[-C--:B-1----:R-:W-:Y:S08]  /*4950*/  HMMA.16816.F32.BF16 R4, R132, R188.reuse, R4 ;  /* 0x000000bc8404723c */ /* 0x082ff00000041804 */
[C---:B------:R-:W-:Y:S08]  /*4960*/  HMMA.16816.F32.BF16 R8, R136.reuse, R188, R8 ;  /* 0x000000bc8808723c */ /* 0x040ff00000041808 */
        /* <DEDUP_REMOVED lines=17> */
[----:B------:R1:W2:Y:S03]  /*4a80*/  LDSM.16.M88.4 R132, [R0+0x8000] ;  /* 0x008000000084783b */ /* 0x0002a60000000200 */
[----:B-1----:R-:W-:Y:S04]  /*4a90*/  LOP3.LUT R0, R148, 0x400, RZ, 0xc0, !PT ;  /* 0x0000040094007812 */ /* 0x002fe800078ec0ff */
[-C--:B--2---:R-:W-:Y:S08]  /*4aa0*/  HMMA.16816.F32.BF16 R4, R132, R204.reuse, R4 ;  /* 0x000000cc8404723c */ /* 0x084ff00000041804 */
[C---:B------:R-:W-:Y:S08]  /*4ab0*/  HMMA.16816.F32.BF16 R8, R136.reuse, R204, R8 ;  /* 0x000000cc8808723c */ /* 0x040ff00000041808 */
[-C--:B------:R-:W-:Y:S08]  /*4ac0*/  HMMA.16816.F32.BF16 R12, R136, R206.reuse, R12 ;  /* 0x000000ce880c723c */ /* 0x080ff0000004180c */
[C---:B------:R-:W-:Y:S08]  /*4ad0*/  HMMA.16816.F32.BF16 R16, R132.reuse, R206, R16 ;  /* 0x000000ce8410723c */ /* 0x040ff00000041810 */
[-C--:B------:R-:W-:Y:S08]  /*4ae0*/  HMMA.16816.F32.BF16 R20, R132, R208.reuse, R20 ;  /* 0x000000d08414723c */ /* 0x080ff00000041814 */
[C---:B------:R-:W-:Y:S08]  /*4af0*/  HMMA.16816.F32.BF16 R24, R136.reuse, R208, R24 ;  /* 0x000000d08818723c */ /* 0x040ff00000041818 */
[-C--:B------:R-:W-:Y:S01]  /*4b00*/  HMMA.16816.F32.BF16 R28, R136, R210.reuse, R28 ;  /* 0x000000d2881c723c */ /* 0x080fe2000004181c */
[----:B------:R-:W-:Y:S02]  /*4b10*/  IMAD.U32 R136, RZ, RZ, UR10 ;  /* 0x0000000aff887e24 */ /* 0x000fe4000f8e00ff */
[----:B------:R-:W-:Y:S03]  /*4b20*/  IMAD.U32 R137, RZ, RZ, UR11 ;  /* 0x0000000bff897e24 */ /* 0x000fe6000f8e00ff */
[C---:B------:R-:W-:Y:S02]  /*4b30*/  LEA R140, P0, R239.reuse, R136, 0x2 ;  /* 0x00000088ef8c7211 */ /* 0x040fe400078010ff */
[----:B------:R-:W-:Y:S01]  /*4b40*/  HMMA.16816.F32.BF16 R32, R132, R210, R32 ;  /* 0x000000d28420723c */ /* 0x000fe20000041820 */
[----:B------:R-:W1:Y:S03]  /*4b50*/  LDSM.16.M88.4 R132, [R2+0x2000] ;  /* 0x002000000284783b */ /* 0x000e660000000200 */
[----:B------:R-:W-:Y:S05]  /*4b60*/  LEA.HI.X R141, R239, R137, RZ, 0x2, P0 ;  /* 0x00000089ef8d7211 */ /* 0x000fea00000f14ff */
[----:B------:R-:W2:Y:S04]  /*4b70*/  LDG.E R139, desc[UR36][R140.64] ;  /* 0x000000248c8b7981 */ /* 0x000ea8000c1e1900 */
[----:B------:R-:W3:Y:S04]  /*4b80*/  LDG.E R138, desc[UR36][R140.64+0x20] ;  /* 0x000020248c8a7981 */ /* 0x000ee8000c1e1900 */
[----:B------:R-:W5:Y:S04]  /*4b90*/  LDG.E R137, desc[UR36][R140.64+0x80] ;  /* 0x000080248c897981 */ /* 0x000f68000c1e1900 */
[----:B------:R4:W5:Y:S01]  /*4ba0*/  LDG.E R136, desc[UR36][R140.64+0xa0] ;  /* 0x0000a0248c887981 */ /* 0x000962000c1e1900 */
[-C--:B-1----:R-:W-:Y:S11]  /*4bb0*/  HMMA.16816.F32.BF16 R4, R132, R212.reuse, R4 ;  /* 0x000000d48404723c */ /* 0x082ff60000041804 */
[----:B------:R-:W-:Y:S08]  /*4bc0*/  @!UPT UIADD3 URZ, UPT, UPT, URZ, URZ, URZ ;  /* 0x000000fffffff290 */ /* 0x000ff0000fffe0ff */
[C---:B--2---:R-:W-:Y:S01]  /*4bd0*/  FADD.FTZ R4, -R139.reuse, R4 ;  /* 0x000000048b047221 */ /* 0x044fe20000010100 */
[----:B------:R-:W-:Y:S01]  /*4be0*/  FADD.FTZ R5, -R139, R5 ;  /* 0x000000058b057221 */ /* 0x000fe20000010100 */
[C---:B---3--:R-:W-:Y:S01]  /*4bf0*/  FADD.FTZ R6, -R138.reuse, R6 ;  /* 0x000000068a067221 */ /* 0x048fe20000010100 */
[----:B------:R-:W-:Y:S01]  /*4c00*/  FADD.FTZ R7, -R138, R7 ;  /* 0x000000078a077221 */ /* 0x000fe20000010100 */
[----:B------:R-:W-:Y:S01]  /*4c10*/  FMUL.FTZ R162, R162, R4 ;  /* 0x00000004a2a27220 */ /* 0x000fe20000410000 */
[----:B------:R-:W-:Y:S01]  /*4c20*/  FMUL.FTZ R159, R159, R5 ;  /* 0x000000059f9f7220 */ /* 0x000fe20000410000 */
[----:B------:R-:W-:Y:S01]  /*4c30*/  FMUL.FTZ R142, R167, R6 ;  /* 0x00000006a78e7220 */ /* 0x000fe20000410000 */
[----:B----4-:R-:W-:Y:S01]  /*4c40*/  FMUL.FTZ R140, R168, R7 ;  /* 0x00000007a88c7220 */ /* 0x010fe20000410000 */
[--C-:B------:R-:W-:Y:S01]  /*4c50*/  SHF.R.U32.HI R168, RZ, 0x1, R227.reuse ;  /* 0x00000001ffa87819 */ /* 0x100fe200000116e3 */
[----:B------:R1:W2:Y:S01]  /*4c60*/  LDSM.16.M88.4 R4, [R2+0x2800] ;  /* 0x002800000204783b */ /* 0x0002a20000000200 */
[----:B------:R-:W-:Y:S02]  /*4c70*/  IMAD.SHL.U32 R167, R227, 0x8, RZ ;  /* 0x00000008e3a77824 */ /* 0x000fe400078e00ff */
[----:B------:R-:W-:Y:S04]  /*4c80*/  LOP3.LUT R3, R168, 0x30, RZ, 0xc0, !PT ;  /* 0x00000030a8037812 */ /* 0x000fe800078ec0ff */
[----:B------:R-:W-:Y:S04]  /*4c90*/  LOP3.LUT R3, R3, 0x8, R227, 0xf8, !PT ;  /* 0x0000000803037812 */ /* 0x000fe800078ef8e3 */
[----:B------:R-:W-:Y:S04]  /*4ca0*/  LOP3.LUT R3, R3, 0x1c0, R148, 0xf8, !PT ;  /* 0x000001c003037812 */ /* 0x000fe800078ef894 */
[----:B------:R-:W-:Y:S05]  /*4cb0*/  LOP3.LUT R3, R3, 0x38, R167, 0x78, !PT ;  /* 0x0000003803037812 */ /* 0x000fea00078e78a7 */
[----:B------:R-:W-:Y:S01]  /*4cc0*/  IMAD R3, R3, 0x2, R0 ;  /* 0x0000000203037824 */ /* 0x000fe200078e0200 */
[----:B-1----:R-:W-:Y:S01]  /*4cd0*/  F2FP.BF16.F32.PACK_AB R2, R159, R162 ;  /* 0x000000a29f02723e */ /* 0x002fe200000010ff */
[C---:B--2---:R-:W-:Y:S08]  /*4ce0*/  HMMA.16816.F32.BF16 R8, R4.reuse, R212, R8 ;  /* 0x000000d40408723c */ /* 0x044ff00000041808 */
[-C--:B------:R-:W-:Y:S08]  /*4cf0*/  HMMA.16816.F32.BF16 R12, R4, R214.reuse, R12 ;  /* 0x000000d6040c723c */ /* 0x080ff0000004180c */
[C---:B------:R-:W-:Y:S08]  /*4d00*/  HMMA.16816.F32.BF16 R16, R132.reuse, R214, R16 ;  /* 0x000000d68410723c */ /* 0x040ff00000041810 */
[-C--:B------:R-:W-:Y:S08]  /*4d10*/  HMMA.16816.F32.BF16 R20, R132, R216.reuse, R20 ;  /* 0x000000d88414723c */ /* 0x080ff00000041814 */
[C---:B------:R-:W-:Y:S08]  /*4d20*/  HMMA.16816.F32.BF16 R24, R4.reuse, R216, R24 ;  /* 0x000000d80418723c */ /* 0x040ff00000041818 */
[-C--:B------:R-:W-:Y:S03]  /*4d30*/  HMMA.16816.F32.BF16 R28, R4, R218.reuse, R28 ;  /* 0x000000da041c723c */ /* 0x080fe6000004181c */
[C---:B------:R-:W-:Y:S01]  /*4d40*/  FADD.FTZ R4, -R139.reuse, R20 ;  /* 0x000000148b047221 */ /* 0x040fe20000010100 */
[C---:B------:R-:W-:Y:S01]  /*4d50*/  FADD.FTZ R5, -R139.reuse, R16 ;  /* 0x000000108b057221 */ /* 0x040fe20000010100 */
[C---:B------:R-:W-:Y:S01]  /*4d60*/  FADD.FTZ R6, -R139.reuse, R17 ;  /* 0x000000118b067221 */ /* 0x040fe20000010100 */
[----:B------:R-:W-:Y:S01]  /*4d70*/  FADD.FTZ R21, -R139, R21 ;  /* 0x000000158b157221 */ /* 0x000fe20000010100 */
[----:B------:R-:W-:Y:S01]  /*4d80*/  FMUL.FTZ R4, R229, R4 ;  /* 0x00000004e5047220 */ /* 0x000fe20000410000 */
[----:B------:R-:W-:Y:S04]  /*4d90*/  HMMA.16816.F32.BF16 R32, R132, R218, R32 ;  /* 0x000000da8420723c */ /* 0x000fe80000041820 */
[----:B------:R-:W-:Y:S01]  /*4da0*/  FMUL.FTZ R5, R242, R5 ;  /* 0x00000005f2057220 */ /* 0x000fe20000410000 */
[----:B------:R-:W-:Y:S01]  /*4db0*/  FMUL.FTZ R6, R241, R6 ;  /* 0x00000006f1067220 */ /* 0x000fe20000410000 */
[----:B------:R-:W-:Y:S04]  /*4dc0*/  FMUL.FTZ R21, R240, R21 ;  /* 0x00000015f0157220 */ /* 0x000fe80000410000 */
[----:B------:R-:W-:Y:S02]  /*4dd0*/  F2FP.BF16.F32.PACK_AB R6, R6, R5 ;  /* 0x000000050606723e */ /* 0x000fe400000010ff */
[----:B------:R-:W-:Y:S07]  /*4de0*/  F2FP.BF16.F32.PACK_AB R21, R21, R4 ;  /* 0x000000041515723e */ /* 0x000fee00000010ff */
[C---:B------:R-:W-:Y:S01]  /*4df0*/  FADD.FTZ R0, -R139.reuse, R32 ;  /* 0x000000208b007221 */ /* 0x040fe20000010100 */
[----:B------:R-:W-:Y:S03]  /*4e00*/  FADD.FTZ R20, -R139, R33 ;  /* 0x000000218b147221 */ /* 0x000fe60000010100 */
[----:B------:R-:W-:Y:S01]  /*4e10*/  FMUL.FTZ R0, R228, R0 ;  /* 0x00000000e4007220 */ /* 0x000fe20000410000 */
[----:B------:R-:W-:Y:S05]  /*4e20*/  FMUL.FTZ R20, R171, R20 ;  /* 0x00000014ab147220 */ /* 0x000fea0000410000 */
[----:B------:R-:W-:Y:S01]  /*4e30*/  F2FP.BF16.F32.PACK_AB R20, R20, R0 ;  /* 0x000000001414723e */ /* 0x000fe200000010ff */
[----:B------:R-:W-:Y:S06]  /*4e40*/  BRA.U !UP0, `(.L_x_46) ;  /* 0x00000001089c7547 */ /* 0x000fec000b800000 */
[----:B------:R-:W-:Y:S01]  /*4e50*/  IADD3 R4, P0, PT, RZ, -UR34, RZ ;  /* 0x80000022ff047c10 */ /* 0x000fe2000ff1e0ff */
[----:B------:R-:W-:Y:S01]  /*4e60*/  IMAD.SHL.U32 R16, R227, 0x8, RZ ;  /* 0x00000008e3107824 */ /* 0x000fe200078e00ff */
[----:B------:R-:W-:Y:S03]  /*4e70*/  ULOP3.LUT UR12, UR40, 0x1, URZ, 0xc0, !UPT ;  /* 0x00000001280c7892 */ /* 0x000fe6000f8ec0ff */
[----:B------:R-:W-:Y:S01]  /*4e80*/  IMAD.X R0, RZ, RZ, ~UR14, P0 ;  /* 0x8000000eff007e24 */ /* 0x000fe200080e06ff */
[----:B------:R-:W-:Y:S01]  /*4e90*/  LOP3.LUT R16, R16, 0x18, RZ, 0xc0, !PT ;  /* 0x0000001810107812 */ /* 0x000fe200078ec0ff */
[----:B------:R-:W-:Y:S03]  /*4ea0*/  UISETP.NE.U32.AND UP1, UPT, UR12, 0x1, UPT ;  /* 0x000000010c00788c */ /* 0x000fe6000bf25070 */
[----:B------:R-:W-:Y:S01]  /*4eb0*/  SHF.R.S64 R5, R4, 0x1f, R0 ;  /* 0x0000001f04057819 */ /* 0x000fe20000001000 */
[----:B------:R-:W-:Y:S01]  /*4ec0*/  USEL UR12, UR33, 0x3000, !UP1 ;  /* 0x00003000210c7887 */ /* 0x000fe2000c800000 */
[----:B------:R-:W-:Y:S02]  /*4ed0*/  ISETP.GE.AND P4, PT, R16, UR8, PT ;  /* 0x0000000810007c0c */ /* 0x000fe4000bf86270 */
[----:B------:R-:W-:Y:S02]  /*4ee0*/  IADD3 R5, P5, PT, R236, R5, RZ ;  /* 0x00000005ec057210 */ /* 0x000fe40007fbe0ff */
[----:B------:R-:W-:Y:S01]  /*4ef0*/  LOP3.LUT R7, R16, 0x20, RZ, 0xfc, !PT ;  /* 0x0000002010077812 */ /* 0x000fe200078efcff */
[----:B------:R-:W-:Y:S01]  /*4f00*/  VIADD R238, R238, UR12 ;  /* 0x0000000ceeee7c36 */ /* 0x000fe20008000000 */
[----:B------:R-:W-:Y:S01]  /*4f10*/  LEA.HI.X.SX32 R0, R0, R237, 0x1, P5 ;  /* 0x000000ed00007211 */ /* 0x000fe200028f0eff */
[----:B------:R-:W-:Y:S01]  /*4f20*/  IMAD.MOV.U32 R236, RZ, RZ, R5 ;  /* 0x000000ffffec7224 */ /* 0x000fe200078e0005 */
[----:B------:R-:W-:Y:S01]  /*4f30*/  ISETP.GE.AND P3, PT, R7, UR8, PT ;  /* 0x0000000807007c0c */ /* 0x000fe2000bf66270 */
[----:B------:R-:W-:Y:S01]  /*4f40*/  VIADD R230, R230, UR12 ;  /* 0x0000000ce6e67c36 */ /* 0x000fe20008000000 */
[----:B------:R-:W-:Y:S01]  /*4f50*/  LOP3.LUT R4, R16, 0x40, RZ, 0xfc, !PT ;  /* 0x0000004010047812 */ /* 0x000fe200078efcff */
[----:B------:R-:W-:Y:S02]  /*4f60*/  IMAD.MOV.U32 R237, RZ, RZ, R0 ;  /* 0x000000ffffed7224 */ /* 0x000fe400078e0000 */
[----:B------:R-:W-:Y:S01]  /*4f70*/  VIADD R221, R221, UR12 ;  /* 0x0000000cdddd7c36 */ /* 0x000fe20008000000 */
[----:B------:R-:W-:Y:S02]  /*4f80*/  ISETP.GE.AND P0, PT, R4, UR8, PT ;  /* 0x0000000804007c0c */ /* 0x000fe4000bf06270 */
[----:B------:R-:W-:Y:S01]  /*4f90*/  @!PT LDS RZ, [RZ] ;  /* 0x00000000fffff984 */ /* 0x000fe20000000800 */
[----:B------:R-:W-:Y:S01]  /*4fa0*/  @!PT LDS RZ, [RZ] ;  /* 0x00000000fffff984 */ /* 0x000fe20000000800 */
[----:B------:R-:W-:Y:S01]  /*4fb0*/  @!PT LDS RZ, [RZ] ;  /* 0x00000000fffff984 */ /* 0x000fe20000000800 */
[----:B------:R1:W-:Y:S04]  /*4fc0*/  @!P4 LDGSTS.E.BYPASS.LTC128B.128 [R238], desc[UR36][R236.64] ;  /* 0x00000000eceecfae */ /* 0x0003e8000b981a24 */
[----:B------:R1:W-:Y:S04]  /*4fd0*/  @P4 STS.64 [R230], RZ ;  /* 0x000000ffe6004388 */ /* 0x0003e80000000a00 */
[----:B------:R1:W-:Y:S04]  /*4fe0*/  @P4 STS.64 [R230+0x8], RZ ;  /* 0x000008ffe6004388 */ /* 0x0003e80000000a00 */
[----:B------:R-:W-:Y:S01]  /*4ff0*/  @!PT LDS RZ, [RZ] ;  /* 0x00000000fffff984 */ /* 0x000fe20000000800 */
[----:B------:R-:W-:Y:S01]  /*5000*/  @!PT LDS RZ, [RZ] ;  /* 0x00000000fffff984 */ /* 0x000fe20000000800 */
[----:B------:R-:W-:Y:S01]  /*5010*/  @!PT LDS RZ, [RZ] ;  /* 0x00000000fffff984 */ /* 0x000fe20000000800 */
[----:B------:R1:W-:Y:S04]  /*5020*/  @!P3 LDGSTS.E.BYPASS.LTC128B.128 [R238+0x1000], desc[UR36][R236.64+0x40] ;  /* 0x01000040eceebfae */ /* 0x0003e8000b981a24 */
[----:B------:R1:W-:Y:S04]  /*5030*/  @P3 STS.64 [R230+0x1000], RZ ;  /* 0x001000ffe6003388 */ /* 0x0003e80000000a00 */
[----:B------:R1:W-:Y:S04]  /*5040*/  @P3 STS.64 [R230+0x1008], RZ ;  /* 0x001008ffe6003388 */ /* 0x0003e80000000a00 */
[----:B------:R-:W-:Y:S01]  /*5050*/  @!PT LDS RZ, [RZ] ;  /* 0x00000000fffff984 */ /* 0x000fe20000000800 */
[----:B------:R-:W-:Y:S01]  /*5060*/  @!PT LDS RZ, [RZ] ;  /* 0x00000000fffff984 */ /* 0x000fe20000000800 */
[----:B------:R-:W-:Y:S01]  /*5070*/  @!PT LDS RZ, [RZ] ;  /* 0x00000000fffff984 */ /* 0x000fe20000000800 */
[----:B------:R1:W-:Y:S04]  /*5080*/  @!P0 LDGSTS.E.BYPASS.LTC128B.128 [R238+0x2000], desc[UR36][R236.64+0x80] ;  /* 0x02000080ecee8fae */ /* 0x0003e8000b981a24 */
[----:B------:R1:W-:Y:S04]  /*5090*/  @P0 STS.64 [R230+0x2000], RZ ;  /* 0x002000ffe6000388 */ /* 0x0003e80000000a00 */
[----:B------:R1:W-:Y:S04]  /*50a0*/  @P0 STS.64 [R230+0x2008], RZ ;  /* 0x002008ffe6000388 */ /* 0x0003e80000000a00 */
[----:B------:R-:W0:Y:S02]  /*50b0*/  LDGDEPBAR ;  /* 0x00000000000079af */ /* 0x000e240000000000 */
.L_x_46:
[----:B------:R2:W-:Y:S01]  /*50c0*/  STS [R150+0xf000], R2 ;  /* 0x00f0000296007388 */ /* 0x0005e20000000800 */
[C---:B------:R-:W-:Y:S01]  /*50d0*/  FADD.FTZ R19, -R138.reuse, R19 ;  /* 0x000000138a137221 */ /* 0x040fe20000010100 */
[----:B------:R-:W-:Y:S01]  /*50e0*/  FADD.FTZ R18, -R138, R18 ;  /* 0x000000128a127221 */ /* 0x000fe20000010100 */
[----:B------:R-:W-:Y:S01]  /*50f0*/  LEA R4, R248, UR38, 0x1 ;  /* 0x00000026f8047c11 */ /* 0x000fe2000f8e08ff */
[----:B-----5:R-:W-:Y:S01]  /*5100*/  FADD.FTZ R8, -R137, R8 ;  /* 0x0000000889087221 */ /* 0x020fe20000010100 */
[----:B------:R-:W-:Y:S01]  /*5110*/  FMUL.FTZ R0, R149, R19 ;  /* 0x0000001395007220 */ /* 0x000fe20000410000 */
[----:B------:R-:W-:Y:S01]  /*5120*/  MOV R19, 0x10 ;  /* 0x0000001000137802 */ /* 0x000fe20000000f00 */
[----:B------:R-:W-:Y:S01]  /*5130*/  FMUL.FTZ R18, R151, R18 ;  /* 0x0000001297127220 */ /* 0x000fe20000410000 */
[----:B------:R-:W-:Y:S01]  /*5140*/  F2FP.BF16.F32.PACK_AB R5, R140, R142 ;  /* 0x0000008e8c05723e */ /* 0x000fe200000010ff */
[----:B------:R-:W-:Y:S01]  /*5150*/  FADD.FTZ R7, -R137, R9 ;  /* 0x0000000989077221 */ /* 0x000fe20000010100 */
[----:B------:R-:W-:Y:S01]  /*5160*/  SEL R19, R19, 0xfffffff0, !P1 ;  /* 0xfffffff013137807 */ /* 0x000fe20004800000 */
[----:B------:R-:W-:Y:S01]  /*5170*/  FADD.FTZ R11, -R136, R11 ;  /* 0x0000000b880b7221 */ /* 0x000fe20000010100 */
[----:B------:R-:W-:Y:S01]  /*5180*/  F2FP.BF16.F32.PACK_AB R0, R0, R18 ;  /* 0x000000120000723e */ /* 0x000fe200000010ff */
[----:B------:R3:W-:Y:S01]  /*5190*/  STS [R150+0xf400], R5 ;  /* 0x00f4000596007388 */ /* 0x0007e20000000800 */
[----:B------:R-:W-:Y:S01]  /*51a0*/  FMUL.FTZ R18, R164, R8 ;  /* 0x00000008a4127220 */ /* 0x000fe20000410000 */
[----:B------:R-:W-:Y:S01]  /*51b0*/  FMUL.FTZ R7, R166, R7 ;  /* 0x00000007a6077220 */ /* 0x000fe20000410000 */
[C---:B------:R-:W-:Y:S01]  /*51c0*/  FADD.FTZ R8, -R137.reuse, R12 ;  /* 0x0000000c89087221 */ /* 0x040fe20000010100 */
[----:B------:R-:W-:Y:S01]  /*51d0*/  FADD.FTZ R12, -R137, R13 ;  /* 0x0000000d890c7221 */ /* 0x000fe20000010100 */
[C---:B------:R-:W-:Y:S01]  /*51e0*/  FADD.FTZ R14, -R136.reuse, R14 ;  /* 0x0000000e880e7221 */ /* 0x040fe20000010100 */
[----:B------:R-:W-:Y:S01]  /*51f0*/  FADD.FTZ R15, -R136, R15 ;  /* 0x0000000f880f7221 */ /* 0x000fe20000010100 */
[C---:B------:R-:W-:Y:S01]  /*5200*/  FADD.FTZ R22, -R138.reuse, R22 ;  /* 0x000000168a167221 */ /* 0x040fe20000010100 */
[----:B------:R-:W-:Y:S01]  /*5210*/  FADD.FTZ R17, -R138, R23 ;  /* 0x000000178a117221 */ /* 0x000fe20000010100 */
[----:B------:R-:W-:Y:S01]  /*5220*/  FMUL.FTZ R14, R165, R14 ;  /* 0x0000000ea50e7220 */ /* 0x000fe20000410000 */
[----:B------:R-:W-:Y:S01]  /*5230*/  FMUL.FTZ R15, R163, R15 ;  /* 0x0000000fa30f7220 */ /* 0x000fe20000410000 */
[----:B------:R-:W-:Y:S01]  /*5240*/  FMUL.FTZ R8, R161, R8 ;  /* 0x00000008a1087220 */ /* 0x000fe20000410000 */
[----:B--2---:R-:W-:Y:S01]  /*5250*/  IADD3 R2, PT, PT, R4, 0x20, RZ ;  /* 0x0000002004027810 */ /* 0x004fe20007ffe0ff */
[----:B------:R-:W-:Y:S01]  /*5260*/  FMUL.FTZ R12, R160, R12 ;  /* 0x0000000ca00c7220 */ /* 0x000fe20000410000 */
[----:B------:R-:W-:Y:S01]  /*5270*/  @P2 IADD3 R2, PT, PT, R4, -0x20, RZ ;  /* 0xffffffe004022810 */ /* 0x000fe20007ffe0ff */
[----:B------:R-:W-:Y:S01]  /*5280*/  FMUL.FTZ R22, R146, R22 ;  /* 0x0000001692167220 */ /* 0x000fe20000410000 */
[----:B------:R-:W-:Y:S01]  /*5290*/  IADD3 R4, PT, PT, R19, R4, RZ ;  /* 0x0000000413047210 */ /* 0x000fe20007ffe0ff */
[C---:B------:R-:W-:Y:S01]  /*52a0*/  FADD.FTZ R34, -R138.reuse, R34 ;  /* 0x000000228a227221 */ /* 0x040fe20000010100 */
[----:B------:R-:W-:Y:S01]  /*52b0*/  FADD.FTZ R35, -R138, R35 ;  /* 0x000000238a237221 */ /* 0x000fe20000010100 */
[----:B------:R-:W-:Y:S01]  /*52c0*/  FMUL.FTZ R17, R147, R17 ;  /* 0x0000001193117220 */ /* 0x000fe20000410000 */
[----:B------:R-:W-:Y:S01]  /*52d0*/  F2FP.BF16.F32.PACK_AB R12, R12, R8 ;  /* 0x000000080c0c723e */ /* 0x000fe200000010ff */
[----:B------:R2:W-:Y:S01]  /*52e0*/  STS [R4+-0x3c00], R0 ;  /* 0xffc4000004007388 */ /* 0x0005e20000000800 */
[----:B------:R-:W-:Y:S01]  /*52f0*/  FMUL.FTZ R34, R144, R34 ;  /* 0x0000002290227220 */ /* 0x000fe20000410000 */
[----:B------:R-:W-:Y:S01]  /*5300*/  FMUL.FTZ R16, R143, R35 ;  /* 0x000000238f107220 */ /* 0x000fe20000410000 */
[C---:B------:R-:W-:Y:S02]  /*5310*/  FADD.FTZ R8, -R136.reuse, R26 ;  /* 0x0000001a88087221 */ /* 0x040fe40000010100 */
[----:B------:R4:W-:Y:S01]  /*5320*/  STS [R4+-0x4000], R6 ;  /* 0xffc0000604007388 */ /* 0x0009e20000000800 */
[----:B---3--:R-:W-:Y:S01]  /*5330*/  FADD.FTZ R5, -R137, R25 ;  /* 0x0000001989057221 */ /* 0x008fe20000010100 */
[----:B------:R-:W-:Y:S01]  /*5340*/  F2FP.BF16.F32.PACK_AB R17, R17, R22 ;  /* 0x000000161111723e */ /* 0x000fe200000010ff */
[C---:B------:R-:W-:Y:S01]  /*5350*/  FADD.FTZ R28, -R137.reuse, R28 ;  /* 0x0000001c891c7221 */ /* 0x040fe20000010100 */
[----:B------:R-:W-:Y:S01]  /*5360*/  FADD.FTZ R29, -R137, R29 ;  /* 0x0000001d891d7221 */ /* 0x000fe20000010100 */
[----:B------:R-:W-:Y:S01]  /*5370*/  FMUL.FTZ R5, R155, R5 ;  /* 0x000000059b057220 */ /* 0x000fe20000410000 */
[C---:B------:R-:W-:Y:S01]  /*5380*/  FADD.FTZ R30, -R136.reuse, R30 ;  /* 0x0000001e881e7221 */ /* 0x040fe20000010100 */
[----:B------:R-:W-:Y:S01]  /*5390*/  FADD.FTZ R31, -R136, R31 ;  /* 0x0000001f881f7221 */ /* 0x000fe20000010100 */
[----:B------:R-:W-:Y:S01]  /*53a0*/  FMUL.FTZ R8, R158, R8 ;  /* 0x000000089e087220 */ /* 0x000fe20000410000 */
[----:B------:R-:W-:Y:S01]  /*53b0*/  F2FP.BF16.F32.PACK_AB R16, R16, R34 ;  /* 0x000000221010723e */ /* 0x000fe200000010ff */
[----:B------:R-:W-:Y:S01]  /*53c0*/  FMUL.FTZ R28, R152, R28 ;  /* 0x0000001c981c7220 */ /* 0x000fe20000410000 */
[----:B------:R-:W-:Y:S01]  /*53d0*/  FMUL.FTZ R9, R145, R29 ;  /* 0x0000001d91097220 */ /* 0x000fe20000410000 */
[----:B------:R-:W-:Y:S01]  /*53e0*/  FMUL.FTZ R30, R154, R30 ;  /* 0x0000001e9a1e7220 */ /* 0x000fe20000410000 */
[----:B------:R-:W-:Y:S01]  /*53f0*/  FMUL.FTZ R31, R153, R31 ;  /* 0x0000001f991f7220 */ /* 0x000fe20000410000 */
[----:B------:R-:W-:Y:S01]  /*5400*/  SHF.L.U32 R149, R227, 0x5, RZ ;  /* 0x00000005e3957819 */ /* 0x000fe200000006ff */
[----:B------:R-:W-:Y:S01]  /*5410*/  IMAD R171, R243, UR9, RZ ;  /* 0x00000009f3ab7c24 */ /* 0x000fe2000f8e02ff */
[----:B------:R-:W-:Y:S02]  /*5420*/  F2FP.BF16.F32.PACK_AB R9, R9, R28 ;  /* 0x0000001c0909723e */ /* 0x000fe400000010ff */
[----:B--2---:R-:W-:Y:S01]  /*5430*/  F2FP.BF16.F32.PACK_AB R0, R7, R18 ;  /* 0x000000120700723e */ /* 0x004fe200000010ff */
[----:B------:R-:W-:Y:S01]  /*5440*/  FADD.FTZ R7, -R137, R24 ;  /* 0x0000001889077221 */ /* 0x000fe20000010100 */
[----:B----4-:R-:W-:Y:S03]  /*5450*/  FADD.FTZ R6, -R136, R10 ;  /* 0x0000000a88067221 */ /* 0x010fe60000010100 */
[----:B------:R-:W-:Y:S01]  /*5460*/  FMUL.FTZ R7, R156, R7 ;  /* 0x000000079c077220 */ /* 0x000fe20000410000 */
[----:B------:R2:W-:Y:S01]  /*5470*/  STS [R150+0x10000], R0 ;  /* 0x0100000096007388 */ /* 0x0005e20000000800 */
[----:B------:R-:W-:Y:S01]  /*5480*/  FMUL.FTZ R6, R170, R6 ;  /* 0x00000006aa067220 */ /* 0x000fe20000410000 */
[----:B------:R-:W-:Y:S02]  /*5490*/  SHF.L.U32 R170, R227, 0x2, RZ ;  /* 0x00000002e3aa7819 */ /* 0x000fe400000006ff */
[----:B------:R-:W-:Y:S01]  /*54a0*/  F2FP.BF16.F32.PACK_AB R10, R5, R7 ;  /* 0x00000007050a723e */ /* 0x000fe200000010ff */
[----:B------:R-:W-:Y:S01]  /*54b0*/  FMUL.FTZ R5, R169, R11 ;  /* 0x0000000ba9057220 */ /* 0x000fe20000410000 */
[----:B------:R-:W-:Y:S04]  /*54c0*/  FADD.FTZ R7, -R136, R27 ;  /* 0x0000001b88077221 */ /* 0x000fe80000010100 */
[----:B------:R-:W-:Y:S01]  /*54d0*/  F2FP.BF16.F32.PACK_AB R5, R5, R6 ;  /* 0x000000060505723e */ /* 0x000fe200000010ff */
[----:B------:R-:W-:Y:S01]  /*54e0*/  FMUL.FTZ R7, R157, R7 ;  /* 0x000000079d077220 */ /* 0x000fe20000410000 */
[----:B------:R-:W-:Y:S03]  /*54f0*/  F2FP.BF16.F32.PACK_AB R6, R15, R14 ;  /* 0x0000000e0f06723e */ /* 0x000fe600000010ff */
[----:B------:R3:W-:Y:S01]  /*5500*/  STS [R150+0x10400], R5 ;  /* 0x0104000596007388 */ /* 0x0007e20000000800 */
[----:B------:R-:W-:Y:S02]  /*5510*/  F2FP.BF16.F32.PACK_AB R7, R7, R8 ;  /* 0x000000080707723e */ /* 0x000fe400000010ff */
[----:B------:R-:W-:Y:S02]  /*5520*/  F2FP.BF16.F32.PACK_AB R8, R31, R30 ;  /* 0x0000001e1f08723e */ /* 0x000fe400000010ff */
[----:B------:R-:W-:Y:S05]  /*5530*/  STS [R4+-0x3000], R12 ;  /* 0xffd0000c04007388 */ /* 0x000fea0000000800 */
[----:B------:R-:W-:Y:S01]  /*5540*/  STS [R4+-0x2c00], R6 ;  /* 0xffd4000604007388 */ /* 0x000fe20000000800 */
[--C-:B--2---:R-:W-:Y:S04]  /*5550*/  SHF.R.U32.HI R0, RZ, 0x4, R227.reuse ;  /* 0x00000004ff007819 */ /* 0x104fe800000116e3 */
[----:B------:R-:W-:Y:S01]  /*5560*/  STS [R2+-0x4000], R21 ;  /* 0xffc0001502007388 */ /* 0x000fe20000000800 */
[----:B------:R-:W-:Y:S04]  /*5570*/  LOP3.LUT R169, R0, 0x8, RZ, 0xc0, !PT ;  /* 0x0000000800a97812 */ /* 0x000fe800078ec0ff */
[----:B------:R-:W-:Y:S01]  /*5580*/  STS [R2+-0x3c00], R17 ;  /* 0xffc4001102007388 */ /* 0x000fe20000000800 */
[----:B------:R-:W-:Y:S04]  /*5590*/  LOP3.LUT R0, R169, 0x10, R227, 0xf8, !PT ;  /* 0x00000010a9007812 */ /* 0x000fe800078ef8e3 */
[--C-:B------:R-:W-:Y:S02]  /*55a0*/  LOP3.LUT R0, R0, 0xc0, R149.reuse, 0xf8, !PT ;  /* 0x000000c000007812 */ /* 0x100fe400078ef895 */
[----:B---3--:R-:W-:Y:S02]  /*55b0*/  IADD3 R5, PT, PT, R19, R2, RZ ;  /* 0x0000000213057210 */ /* 0x008fe40007ffe0ff */
[----:B------:R-:W-:Y:S03]  /*55c0*/  LOP3.LUT R0, R0, 0x18, R170, 0x78, !PT ;  /* 0x0000001800007812 */ /* 0x000fe600078e78aa */
[----:B------:R-:W-:Y:S01]  /*55d0*/  STS [R5+-0x4000], R20 ;  /* 0xffc0001405007388 */ /* 0x000fe20000000800 */
[----:B------:R-:W-:Y:S04]  /*55e0*/  LOP3.LUT R0, R0, 0x120, R149, 0xf8, !PT ;  /* 0x0000012000007812 */ /* 0x000fe800078ef895 */
[----:B------:R-:W-:Y:S01]  /*55f0*/  STS [R5+-0x3c00], R16 ;  /* 0xffc4001005007388 */ /* 0x000fe20000000800 */
[----:B------:R-:W-:Y:S04]  /*5600*/  LEA R0, R0, UR4, 0x1 ;  /* 0x0000000400007c11 */ /* 0x000fe8000f8e08ff */
[----:B------:R-:W-:Y:S05]  /*5610*/  STS [R2+-0x3000], R10 ;  /* 0xffd0000a02007388 */ /* 0x000fea0000000800 */
[----:B------:R2:W-:Y:S05]  /*5620*/  STS [R2+-0x2c00], R7 ;  /* 0xffd4000702007388 */ /* 0x0005ea0000000800 */
[----:B------:R-:W-:Y:S05]  /*5630*/  STS [R5+-0x3000], R9 ;  /* 0xffd0000905007388 */ /* 0x000fea0000000800 */
[----:B------:R-:W-:Y:S01]  /*5640*/  STS [R5+-0x2c00], R8 ;  /* 0xffd4000805007388 */ /* 0x000fe20000000800 */
[----:B------:R-:W-:Y:S01]  /*5650*/  BAR.SYNC.DEFER_BLOCKING 0x0 ;  /* 0x0000000000007b1d */ /* 0x000fe20000010000 */
[----:B--2---:R-:W-:Y:S05]  /*5660*/  LEA R2, -R171, RZ, 0x6 ;  /* 0x000000ffab027211 */ /* 0x004fea00078e31ff */
[----:B------:R-:W-:Y:S05]  /*5670*/  LDSM.16.MT88.4 R4, [R3+UR4+0x13000] ;  /* 0x013000040304783b */ /* 0x000fea0008004200 */
[----:B------:R-:W2:Y:S05]  /*5680*/  LDSM.16.MT88.4 R8, [R0+0x6000] ;  /* 0x006000000008783b */ /* 0x000eaa0000004200 */
[----:B------:R-:W3:Y:S05]  /*5690*/  LDSM.16.MT88.4 R12, [R3+UR4+0x15000] ;  /* 0x01500004030c783b */ /* 0x000eea0008004200 */
[----:B------:R-:W4:Y:S05]  /*56a0*/  LDSM.16.MT88.4 R16, [R0+0x7000] ;  /* 0x007000000010783b */ /* 0x000f2a0000004200 */
[----:B------:R-:W1:Y:S05]  /*56b0*/  LDSM.16.MT88.4 R20, [R0+0x8000] ;  /* 0x008000000014783b */ /* 0x000e6a0000004200 */
[----:B------:R-:W-:Y:S05]  /*56c0*/  LDSM.16.MT88.4 R24, [R3+UR4+0x13800] ;  /* 0x013800040318783b */ /* 0x000fea0008004200 */
[----:B------:R-:W1:Y:S05]  /*56d0*/  LDSM.16.MT88.4 R28, [R0+0x6400] ;  /* 0x00640000001c783b */ /* 0x000e6a0000004200 */
[----:B------:R-:W1:Y:S05]  /*56e0*/  LDSM.16.MT88.4 R32, [R3+UR4+0x15800] ;  /* 0x015800040320783b */ /* 0x000e6a0008004200 */
[----:B------:R-:W1:Y:S01]  /*56f0*/  LDSM.16.MT88.4 R132, [R0+0x7400] ;  /* 0x007400000084783b */ /* 0x000e620000004200 */
[-C--:B--2---:R-:W-:Y:S04]  /*5700*/  HMMA.16816.F32.BF16 R36, R4, R8.reuse, R36 ;  /* 0x000000080424723c */ /* 0x084fe80000041824 */
[----:B------:R-:W-:Y:S05]  /*5710*/  LDSM.16.MT88.4 R136, [R0+0x6c00] ;  /* 0x006c00000088783b */ /* 0x000fea0000004200 */
[----:B------:R-:W-:Y:S01]  /*5720*/  LDSM.16.MT88.4 R140, [R3+UR4+0x16800] ;  /* 0x01680004038c783b */ /* 0x000fe20008004200 */
[C---:B---3--:R-:W-:Y:S04]  /*5730*/  HMMA.16816.F32.BF16 R40, R12.reuse, R8, R40 ;  /* 0x000000080c28723c */ /* 0x048fe80000041828 */
[----:B------:R-:W-:Y:S04]  /*5740*/  LDSM.16.MT88.4 R144, [R0+0x7c00] ;  /* 0x007c00000090783b */ /* 0x000fe80000004200 */
[-C--:B------:R-:W-:Y:S08]  /*5750*/  HMMA.16816.F32.BF16 R44, R12, R10.reuse, R44 ;  /* 0x0000000a0c2c723c */ /* 0x080ff0000004182c */
[C---:B------:R-:W-:Y:S01]  /*5760*/  HMMA.16816.F32.BF16 R48, R4.reuse, R10, R48 ;  /* 0x0000000a0430723c */ /* 0x040fe20000041830 */
[----:B------:R-:W2:Y:S07]  /*5770*/  LDSM.16.MT88.4 R8, [R0+0x8400] ;  /* 0x008400000008783b */ /* 0x000eae0000004200 */
[-C--:B----4-:R-:W-:Y:S08]  /*5780*/  HMMA.16816.F32.BF16 R52, R4, R16.reuse, R52 ;  /* 0x000000100434723c */ /* 0x090ff00000041834 */
[C---:B------:R-:W-:Y:S08]  /*5790*/  HMMA.16816.F32.BF16 R56, R12.reuse, R16, R56 ;  /* 0x000000100c38723c */ /* 0x040ff00000041838 */
[-C--:B------:R-:W-:Y:S08]  /*57a0*/  HMMA.16816.F32.BF16 R60, R12, R18.reuse, R60 ;  /* 0x000000120c3c723c */ /* 0x080ff0000004183c */
[C---:B------:R-:W-:Y:S01]  /*57b0*/  HMMA.16816.F32.BF16 R64, R4.reuse, R18, R64 ;  /* 0x000000120440723c */ /* 0x040fe20000041840 */
[----:B------:R-:W-:Y:S07]  /*57c0*/  LDSM.16.MT88.4 R16, [R3+UR4+0x16000] ;  /* 0x016000040310783b */ /* 0x000fee0008004200 */
[-C--:B-1----:R-:W-:Y:S08]  /*57d0*/  HMMA.16816.F32.BF16 R68, R4, R20.reuse, R68 ;  /* 0x000000140444723c */ /* 0x082ff00000041844 */
[C---:B------:R-:W-:Y:S08]  /*57e0*/  HMMA.16816.F32.BF16 R72, R12.reuse, R20, R72 ;  /* 0x000000140c48723c */ /* 0x040ff00000041848 */
[-C--:B------:R-:W-:Y:S01]  /*57f0*/  HMMA.16816.F32.BF16 R76, R12, R22.reuse, R76 ;  /* 0x000000160c4c723c */ /* 0x080fe2000004184c */
[----:B------:R-:W-:Y:S07]  /*5800*/  LDSM.16.MT88.4 R12, [R0+0x6800] ;  /* 0x00680000000c783b */ /* 0x000fee0000004200 */
[----:B------:R-:W-:Y:S01]  /*5810*/  HMMA.16816.F32.BF16 R80, R4, R22, R80 ;  /* 0x000000160450723c */ /* 0x000fe20000041850 */
[----:B------:R-:W1:Y:S05]  /*5820*/  LDSM.16.MT88.4 R4, [R3+UR4+0x14000] ;  /* 0x014000040304783b */ /* 0x000e6a0008004200 */
[----:B------:R-:W3:Y:S02]  /*5830*/  LDSM.16.MT88.4 R20, [R0+0x7800] ;  /* 0x007800000014783b */ /* 0x000ee40000004200 */
[-C--:B------:R-:W-:Y:S08]  /*5840*/  HMMA.16816.F32.BF16 R36, R24, R28.reuse, R36 ;  /* 0x0000001c1824723c */ /* 0x080ff00000041824 */
[C---:B------:R-:W-:Y:S08]  /*5850*/  HMMA.16816.F32.BF16 R40, R32.reuse, R28, R40 ;  /* 0x0000001c2028723c */ /* 0x040ff00000041828 */
[-C--:B------:R-:W-:Y:S08]  /*5860*/  HMMA.16816.F32.BF16 R44, R32, R30.reuse, R44 ;  /* 0x0000001e202c723c */ /* 0x080ff0000004182c */
[C---:B------:R-:W-:Y:S01]  /*5870*/  HMMA.16816.F32.BF16 R48, R24.reuse, R30, R48 ;  /* 0x0000001e1830723c */ /* 0x040fe20000041830 */
[----:B------:R-:W4:Y:S07]  /*5880*/  LDSM.16.MT88.4 R28, [R0+0x8800] ;  /* 0x00880000001c783b */ /* 0x000f2e0000004200 */
[-C--:B------:R-:W-:Y:S08]  /*5890*/  HMMA.16816.F32.BF16 R52, R24, R132.reuse, R52 ;  /* 0x000000841834723c */ /* 0x080ff00000041834 */
[C---:B------:R-:W-:Y:S08]  /*58a0*/  HMMA.16816.F32.BF16 R56, R32.reuse, R132, R56 ;  /* 0x000000842038723c */ /* 0x040ff00000041838 */
[-C--:B------:R-:W-:Y:S08]  /*58b0*/  HMMA.16816.F32.BF16 R60, R32, R134.reuse, R60 ;  /* 0x00000086203c723c */ /* 0x080ff0000004183c */
[C---:B------:R-:W-:Y:S01]  /*58c0*/  HMMA.16816.F32.BF16 R64, R24.reuse, R134, R64 ;  /* 0x000000861840723c */ /* 0x040fe20000041840 */
[----:B------:R-:W4:Y:S07]  /*58d0*/  LDSM.16.MT88.4 R132, [R3+UR4+0x14800] ;  /* 0x014800040384783b */ /* 0x000f2e0008004200 */
[-C--:B--2---:R-:W-:Y:S08]  /*58e0*/  HMMA.16816.F32.BF16 R68, R24, R8.reuse, R68 ;  /* 0x000000081844723c */ /* 0x084ff00000041844 */
[C---:B------:R-:W-:Y:S08]  /*58f0*/  HMMA.16816.F32.BF16 R72, R32.reuse, R8, R72 ;  /* 0x000000082048723c */ /* 0x040ff00000041848 */
[-C--:B------:R-:W-:Y:S01]  /*5900*/  HMMA.16816.F32.BF16 R76, R32, R10.reuse, R76 ;  /* 0x0000000a204c723c */ /* 0x080fe2000004184c */
[----:B------:R-:W2:Y:S01]  /*5910*/  LDSM.16.MT88.4 R32, [R0+0x8c00] ;  /* 0x008c00000020783b */ /* 0x000ea20000004200 */
[----:B------:R-:W-:Y:S06]  /*5920*/  BAR.SYNC.DEFER_BLOCKING 0x0 ;  /* 0x0000000000007b1d */ /* 0x000fec0000010000 */
[----:B------:R-:W-:Y:S08]  /*5930*/  HMMA.16816.F32.BF16 R80, R24, R10, R80 ;  /* 0x0000000a1850723c */ /* 0x000ff00000041850 */
[-C--:B-1----:R-:W-:Y:S08]  /*5940*/  HMMA.16816.F32.BF16 R36, R4, R12.reuse, R36 ;  /* 0x0000000c0424723c */ /* 0x082ff00000041824 */
[C---:B------:R-:W-:Y:S08]  /*5950*/  HMMA.16816.F32.BF16 R40, R16.reuse, R12, R40 ;  /* 0x0000000c1028723c */ /* 0x040ff00000041828 */
[-C--:B------:R-:W-:Y:S08]  /*5960*/  HMMA.16816.F32.BF16 R44, R16, R14.reuse, R44 ;  /* 0x0000000e102c723c */ /* 0x080ff0000004182c */
[C---:B------:R-:W-:Y:S08]  /*5970*/  HMMA.16816.F32.BF16 R48, R4.reuse, R14, R48 ;  /* 0x0000000e0430723c */ /* 0x040ff00000041830 */
[-C--:B---3--:R-:W-:Y:S08]  /*5980*/  HMMA.16816.F32.BF16 R52, R4, R20.reuse, R52 ;  /* 0x000000140434723c */ /* 0x088ff00000041834 */
[C---:B------:R-:W-:Y:S08]  /*5990*/  HMMA.16816.F32.BF16 R56, R16.reuse, R20, R56 ;  /* 0x000000141038723c */ /* 0x040ff00000041838 */
[-C--:B------:R-:W-:Y:S08]  /*59a0*/  HMMA.16816.F32.BF16 R60, R16, R22.reuse, R60 ;  /* 0x00000016103c723c */ /* 0x080ff0000004183c */
[C---:B------:R-:W-:Y:S08]  /*59b0*/  HMMA.16816.F32.BF16 R64, R4.reuse, R22, R64 ;  /* 0x000000160440723c */ /* 0x040ff00000041840 */
[-C--:B----4-:R-:W-:Y:S08]  /*59c0*/  HMMA.16816.F32.BF16 R68, R4, R28.reuse, R68 ;  /* 0x0000001c0444723c */ /* 0x090ff00000041844 */
[C---:B------:R-:W-:Y:S08]  /*59d0*/  HMMA.16816.F32.BF16 R72, R16.reuse, R28, R72 ;  /* 0x0000001c1048723c */ /* 0x040ff00000041848 */
[-C--:B------:R-:W-:Y:S08]  /*59e0*/  HMMA.16816.F32.BF16 R76, R16, R30.reuse, R76 ;  /* 0x0000001e104c723c */ /* 0x080ff0000004184c */
[----:B------:R-:W-:Y:S04]  /*59f0*/  HMMA.16816.F32.BF16 R80, R4, R30, R80 ;  /* 0x0000001e0450723c */ /* 0x000fe80000041850 */
[C---:B------:R-:W-:Y:S04]  /*5a00*/  LEA R5, P0, R2.reuse, R232, 0x2 ;  /* 0x000000e802057211 */ /* 0x040fe800078010ff */
[-C--:B------:R-:W-:Y:S05]  /*5a10*/  HMMA.16816.F32.BF16 R36, R132, R136.reuse, R36 ;  /* 0x000000888424723c */ /* 0x080fea0000041824 */
[----:B------:R-:W-:Y:S02]  /*5a20*/  LEA.HI.X.SX32 R4, R2, R233, 0x2, P0 ;  /* 0x000000e902047211 */ /* 0x000fe400000f16ff */
[----:B------:R-:W-:Y:S01]  /*5a30*/  LOP3.LUT R2, R148, 0x1c0, RZ, 0xc0, !PT ;  /* 0x000001c094027812 */ /* 0x000fe200078ec0ff */
[C---:B------:R-:W-:Y:S04]  /*5a40*/  HMMA.16816.F32.BF16 R40, R140.reuse, R136, R40 ;  /* 0x000000888c28723c */ /* 0x040fe80000041828 */
[----:B------:R-:W-:Y:S02]  /*5a50*/  MOV R232, R5 ;  /* 0x0000000500e87202 */ /* 0x000fe40000000f00 */
[----:B------:R-:W-:Y:S02]  /*5a60*/  MOV R233, R4 ;  /* 0x0000000400e97202 */ /* 0x000fe40000000f00 */
[-C--:B------:R-:W-:Y:S08]  /*5a70*/  HMMA.16816.F32.BF16 R44, R140, R138.reuse, R44 ;  /* 0x0000008a8c2c723c */ /* 0x080ff0000004182c */
[C---:B------:R-:W-:Y:S08]  /*5a80*/  HMMA.16816.F32.BF16 R48, R132.reuse, R138, R48 ;  /* 0x0000008a8430723c */ /* 0x040ff00000041830 */
[-C--:B------:R-:W-:Y:S08]  /*5a90*/  HMMA.16816.F32.BF16 R52, R132, R144.reuse, R52 ;  /* 0x000000908434723c */ /* 0x080ff00000041834 */
[C---:B------:R-:W-:Y:S08]  /*5aa0*/  HMMA.16816.F32.BF16 R56, R140.reuse, R144, R56 ;  /* 0x000000908c38723c */ /* 0x040ff00000041838 */
[-C--:B------:R-:W-:Y:S08]  /*5ab0*/  HMMA.16816.F32.BF16 R60, R140, R146.reuse, R60 ;  /* 0x000000928c3c723c */ /* 0x080ff0000004183c */
[C---:B------:R-:W-:Y:S08]  /*5ac0*/  HMMA.16816.F32.BF16 R64, R132.reuse, R146, R64 ;  /* 0x000000928440723c */ /* 0x040ff00000041840 */
[-C--:B--2---:R-:W-:Y:S08]  /*5ad0*/  HMMA.16816.F32.BF16 R68, R132, R32.reuse, R68 ;  /* 0x000000208444723c */ /* 0x084ff00000041844 */
[C---:B------:R-:W-:Y:S08]  /*5ae0*/  HMMA.16816.F32.BF16 R72, R140.reuse, R32, R72 ;  /* 0x000000208c48723c */ /* 0x040ff00000041848 */
[-C--:B------:R-:W-:Y:S08]  /*5af0*/  HMMA.16816.F32.BF16 R76, R140, R34.reuse, R76 ;  /* 0x000000228c4c723c */ /* 0x080ff0000004184c */
[----:B------:R-:W-:Y:S01]  /*5b00*/  HMMA.16816.F32.BF16 R80, R132, R34, R80 ;  /* 0x000000228450723c */ /* 0x000fe20000041850 */
[----:B------:R-:W-:Y:S08]  /*5b10*/  @!UPT UIADD3 URZ, UPT, UPT, URZ, URZ, URZ ;  /* 0x000000fffffff290 */ /* 0x000ff0000fffe0ff */
[----:B------:R-:W-:Y:S11]  /*5b20*/  BRA.U !UP0, `(.L_x_47) ;  /* 0x0000000108847547 */ /* 0x000ff6000b800000 */
[----:B------:R-:W-:Y:S02]  /*5b30*/  IADD3 R5, P0, PT, RZ, -UR35, RZ ;  /* 0x80000023ff057c10 */ /* 0x000fe4000ff1e0ff */
[C---:B------:R-:W-:Y:S02]  /*5b40*/  LOP3.LUT R7, R167.reuse, 0x18, RZ, 0xc0, !PT ;  /* 0x00000018a7077812 */ /* 0x040fe400078ec0ff */
[----:B------:R-:W-:Y:S01]  /*5b50*/  LOP3.LUT R9, R167, 0xd8, RZ, 0xc0, !PT ;  /* 0x000000d8a7097812 */ /* 0x000fe200078ec0ff */
[----:B------:R-:W-:Y:S01]  /*5b60*/  IMAD.X R4, RZ, RZ, ~UR15, P0 ;  /* 0x8000000fff047e24 */ /* 0x000fe200080e06ff */
[C---:B------:R-:W-:Y:S02]  /*5b70*/  ISETP.GE.AND P4, PT, R7.reuse, UR8, PT ;  /* 0x0000000807007c0c */ /* 0x040fe4000bf86270 */
[C---:B------:R-:W-:Y:S02]  /*5b80*/  LOP3.LUT R8, R7.reuse, 0x20, RZ, 0xfc, !PT ;  /* 0x0000002007087812 */ /* 0x040fe400078efcff */
[----:B------:R-:W-:Y:S02]  /*5b90*/  LOP3.LUT R7, R7, 0x40, RZ, 0xfc, !PT ;  /* 0x0000004007077812 */ /* 0x000fe400078efcff */
[----:B------:R-:W-:Y:S02]  /*5ba0*/  SHF.R.S64 R6, R5, 0x1f, R4 ;  /* 0x0000001f05067819 */ /* 0x000fe40000001004 */
[----:B------:R-:W-:Y:S02]  /*5bb0*/  ISETP.GE.AND P0, PT, R7, UR8, PT ;  /* 0x0000000807007c0c */ /* 0x000fe4000bf06270 */
[----:B------:R-:W-:Y:S02]  /*5bc0*/  IADD3 R7, P5, PT, R234, R6, RZ ;  /* 0x00000006ea077210 */ /* 0x000fe40007fbe0ff */
[----:B------:R-:W-:Y:S02]  /*5bd0*/  LOP3.LUT R5, R9, 0x18, R227, 0x78, !PT ;  /* 0x0000001809057812 */ /* 0x000fe400078e78e3 */
[----:B------:R-:W-:Y:S01]  /*5be0*/  LEA.HI.X.SX32 R6, R4, R235, 0x1, P5 ;  /* 0x000000eb04067211 */ /* 0x000fe200028f0eff */
[----:B------:R-:W-:Y:S01]  /*5bf0*/  IMAD.MOV.U32 R234, RZ, RZ, R7 ;  /* 0x000000ffffea7224 */ /* 0x000fe200078e0007 */
[----:B------:R-:W-:Y:S02]  /*5c00*/  LOP3.LUT R5, R5, 0x1f20, R167, 0xf8, !PT ;  /* 0x00001f2005057812 */ /* 0x000fe400078ef8a7 */
[----:B------:R-:W-:Y:S01]  /*5c10*/  ISETP.GE.AND P3, PT, R8, UR8, PT ;  /* 0x0000000808007c0c */ /* 0x000fe2000bf66270 */
[----:B------:R-:W-:Y:S01]  /*5c20*/  IMAD.MOV.U32 R235, RZ, RZ, R6 ;  /* 0x000000ffffeb7224 */ /* 0x000fe200078e0006 */
[----:B------:R-:W-:Y:S05]  /*5c30*/  LEA R4, R5, UR4, 0x1 ;  /* 0x0000000405047c11 */ /* 0x000fea000f8e08ff */
        /* <DEDUP_REMOVED lines=15> */
[----:B------:R-:W0:Y:S02]  /*5d30*/  LDGDEPBAR ;  /* 0x00000000000079af */ /* 0x000e240000000000 */
.L_x_47:
[----:B-1----:R-:W-:Y:S01]  /*5d40*/  LOP3.LUT R4, R148, 0x200, RZ, 0xc0, !PT ;  /* 0x0000020094047812 */ /* 0x002fe200078ec0ff */
[----:B------:R-:W-:Y:S01]  /*5d50*/  LDSM.16.MT88.4 R8, [R0+0x9000] ;  /* 0x009000000008783b */ /* 0x000fe20000004200 */
[----:B------:R-:W-:Y:S01]  /*5d60*/  LOP3.LUT R2, R2, 0x38, R167, 0xf8, !PT ;  /* 0x0000003802027812 */ /* 0x000fe200078ef8a7 */
[----:B------:R-:W-:Y:S01]  /*5d70*/  IMAD.MOV.U32 R240, RZ, RZ, 0x4 ;  /* 0x00000004fff07424 */ /* 0x000fe200078e00ff */
[----:B------:R-:W-:Y:S01]  /*5d80*/  LOP3.LUT R4, R4, 0xc00, R149, 0xf8, !PT ;  /* 0x00000c0004047812 */ /* 0x000fe200078ef895 */
[----:B------:R-:W-:Y:S01]  /*5d90*/  LDSM.16.MT88.4 R16, [R0+0xb000] ;  /* 0x00b000000010783b */ /* 0x000fe20000004200 */
[----:B------:R-:W-:Y:S01]  /*5da0*/  LOP3.LUT R2, R2, 0x8, R168, 0x78, !PT ;  /* 0x0000000802027812 */ /* 0x000fe200078e78a8 */
[----:B------:R-:W-:Y:S01]  /*5db0*/  @UP0 UIADD3 UR17, UP1, UPT, UR62, -0x100, URZ ;  /* 0xffffff003e110890 */ /* 0x000fe2000ff3e0ff */
[----:B------:R-:W-:Y:S01]  /*5dc0*/  PLOP3.LUT P4, PT, PT, PT, UP0, 0x80, 0x8 ;  /* 0x000000000008781c */ /* 0x000fe20003f8f008 */
[----:B------:R-:W-:Y:S01]  /*5dd0*/  LDSM.16.MT88.4 R28, [R0+0xd000] ;  /* 0x00d00000001c783b */ /* 0x000fe20000004200 */
[----:B------:R-:W-:Y:S01]  /*5de0*/  LOP3.LUT R2, R4, R2, RZ, 0xfc, !PT ;  /* 0x0000000204027212 */ /* 0x000fe200078efcff */
[----:B------:R-:W-:Y:S01]  /*5df0*/  @UP0 UIADD3.X UR16, UPT, UPT, UR63, -0x1, URZ, UP1, !UPT ;  /* 0xffffffff3f100890 */ /* 0x000fe20008ffe4ff */
[----:B------:R-:W-:Y:S01]  /*5e00*/  VIADD R231, R231, 0xffffffc0 ;  /* 0xffffffc0e7e77836 */ /* 0x000fe20000000000 */
[----:B------:R-:W-:Y:S01]  /*5e10*/  LDSM.16.MT88.4 R132, [R0+0x9400] ;  /* 0x009400000084783b */ /* 0x000fe20000004200 */
[----:B------:R-:W-:Y:S01]  /*5e20*/  LEA R2, R2, UR4, 0x1 ;  /* 0x0000000402027c11 */ /* 0x000fe2000f8e08ff */
[----:B------:R-:W-:Y:S02]  /*5e30*/  @UP0 UIADD3 UR10, UP1, UPT, UR10, -0x100, URZ ;  /* 0xffffff000a0a0890 */ /* 0x000fe4000ff3e0ff */
[----:B------:R-:W-:Y:S01]  /*5e40*/  LDSM.16.MT88.4 R136, [R0+0xb400] ;  /* 0x00b400000088783b */ /* 0x000fe20000004200 */
[----:B------:R-:W-:Y:S01]  /*5e50*/  ULOP3.LUT UR12, UR40, 0x1, URZ, 0xc0, !UPT ;  /* 0x00000001280c7892 */ /* 0x000fe2000f8ec0ff */
[C---:B------:R-:W-:Y:S01]  /*5e60*/  IMAD.IADD R165, R2.reuse, 0x1, R224 ;  /* 0x0000000102a57824 */ /* 0x040fe200078e02e0 */
[----:B------:R-:W-:Y:S01]  /*5e70*/  @UP0 UIADD3.X UR11, UPT, UPT, UR11, -0x1, URZ, UP1, !UPT ;  /* 0xffffffff0b0b0890 */ /* 0x000fe20008ffe4ff */
[----:B------:R-:W1:Y:S01]  /*5e80*/  LDSM.16.M88.4 R24, [R2+0xf000] ;  /* 0x00f000000218783b */ /* 0x000e620000000200 */
[----:B------:R-:W-:Y:S01]  /*5e90*/  VIADD R12, R2, 0xf000 ;  /* 0x0000f000020c7836 */ /* 0x000fe20000000000 */
[----:B------:R-:W-:Y:S01]  /*5ea0*/  @P4 LOP3.LUT R168, R168, 0x10, RZ, 0xc0, !PT ;  /* 0x00000010a8a84812 */ /* 0x000fe200078ec0ff */
[----:B------:R-:W-:Y:S01]  /*5eb0*/  VIADD R164, R2, 0xf040 ;  /* 0x0000f04002a47836 */ /* 0x000fe20000000000 */
[----:B------:R-:W2:Y:S01]  /*5ec0*/  LDSM.16.M88.4 R32, [R165+0xf000] ;  /* 0x00f00000a520783b */ /* 0x000ea20000000200 */
[----:B------:R-:W-:Y:S01]  /*5ed0*/  @P1 VIADD R164, R12, 0xffffffc0 ;  /* 0xffffffc00ca41836 */ /* 0x000fe20000000000 */
[----:B------:R-:W-:Y:S02]  /*5ee0*/  UISETP.NE.U32.AND UP1, UPT, UR12, 0x1, UPT ;  /* 0x000000010c00788c */ /* 0x000fe4000bf25070 */
[----:B------:R-:W3:Y:S01]  /*5ef0*/  LDSM.16.MT88.4 R140, [R0+0xd400] ;  /* 0x00d40000008c783b */ /* 0x000ee20000004200 */
[----:B------:R-:W-:Y:S03]  /*5f00*/  IMAD.IADD R166, R224, 0x1, R164 ;  /* 0x00000001e0a67824 */ /* 0x000fe600078e02a4 */
[----:B------:R-:W-:Y:S01]  /*5f10*/  LDSM.16.MT88.4 R148, [R0+0x9800] ;  /* 0x009800000094783b */ /* 0x000fe20000004200 */
[----:B------:R-:W-:Y:S03]  /*5f20*/  PLOP3.LUT P3, PT, PT, PT, UP1, 0x80, 0x8 ;  /* 0x000000000008781c */ /* 0x000fe60003f6f018 */
[----:B------:R-:W4:Y:S04]  /*5f30*/  LDSM.16.M88.4 R144, [R164] ;  /* 0x00000000a490783b */ /* 0x000f280000000200 */
[----:B------:R-:W-:Y:S04]  /*5f40*/  LDSM.16.MT88.4 R152, [R0+0xd800] ;  /* 0x00d800000098783b */ /* 0x000fe80000004200 */
[----:B------:R-:W-:Y:S04]  /*5f50*/  LDSM.16.MT88.4 R156, [R0+0x9c00] ;  /* 0x009c0000009c783b */ /* 0x000fe80000004200 */
[----:B------:R-:W-:Y:S01]  /*5f60*/  LDSM.16.MT88.4 R160, [R0+0xa000] ;  /* 0x00a0000000a0783b */ /* 0x000fe20000004200 */
[C---:B-1----:R-:W-:Y:S08]  /*5f70*/  HMMA.16816.F32.BF16 R4, R24.reuse, R8, RZ ;  /* 0x000000081804723c */ /* 0x042ff000000418ff */
[C---:B------:R-:W-:Y:S08]  /*5f80*/  HMMA.16816.F32.BF16 R8, R24.reuse, R10, RZ ;  /* 0x0000000a1808723c */ /* 0x040ff000000418ff */
[C---:B------:R-:W-:Y:S08]  /*5f90*/  HMMA.16816.F32.BF16 R12, R24.reuse, R16, RZ ;  /* 0x00000010180c723c */ /* 0x040ff000000418ff */
[C---:B------:R-:W-:Y:S08]  /*5fa0*/  HMMA.16816.F32.BF16 R16, R24.reuse, R18, RZ ;  /* 0x000000121810723c */ /* 0x040ff000000418ff */
[C---:B------:R-:W-:Y:S08]  /*5fb0*/  HMMA.16816.F32.BF16 R20, R24.reuse, R28, RZ ;  /* 0x0000001c1814723c */ /* 0x040ff000000418ff */
[----:B------:R-:W-:Y:S01]  /*5fc0*/  HMMA.16816.F32.BF16 R24, R24, R30, RZ ;  /* 0x0000001e1818723c */ /* 0x000fe200000418ff */
[----:B------:R-:W1:Y:S07]  /*5fd0*/  LDSM.16.MT88.4 R28, [R0+0xb800] ;  /* 0x00b80000001c783b */ /* 0x000e6e0000004200 */
[C---:B--2---:R-:W-:Y:S08]  /*5fe0*/  HMMA.16816.F32.BF16 R4, R32.reuse, R132, R4 ;  /* 0x000000842004723c */ /* 0x044ff00000041804 */
[C---:B------:R-:W-:Y:S01]  /*5ff0*/  HMMA.16816.F32.BF16 R8, R32.reuse, R134, R8 ;  /* 0x000000862008723c */ /* 0x040fe20000041808 */
[----:B------:R-:W2:Y:S07]  /*6000*/  LDSM.16.M88.4 R132, [R166] ;  /* 0x00000000a684783b */ /* 0x000eae0000000200 */
[C---:B------:R-:W-:Y:S08]  /*6010*/  HMMA.16816.F32.BF16 R12, R32.reuse, R136, R12 ;  /* 0x00000088200c723c */ /* 0x040ff0000004180c */
[C---:B------:R-:W-:Y:S01]  /*6020*/  HMMA.16816.F32.BF16 R16, R32.reuse, R138, R16 ;  /* 0x0000008a2010723c */ /* 0x040fe20000041810 */
[----:B------:R-:W-:Y:S07]  /*6030*/  LDSM.16.MT88.4 R136, [R0+0xdc00] ;  /* 0x00dc00000088783b */ /* 0x000fee0000004200 */
[C---:B---3--:R-:W-:Y:S08]  /*6040*/  HMMA.16816.F32.BF16 R20, R32.reuse, R140, R20 ;  /* 0x0000008c2014723c */ /* 0x048ff00000041814 */
[----:B------:R-:W-:Y:S01]  /*6050*/  HMMA.16816.F32.BF16 R24, R32, R142, R24 ;  /* 0x0000008e2018723c */ /* 0x000fe20000041818 */
[----:B------:R-:W3:Y:S04]  /*6060*/  LDSM.16.MT88.4 R32, [R0+0xbc00] ;  /* 0x00bc00000020783b */ /* 0x000ee80000004200 */
[----:B------:R2:W3:Y:S03]  /*6070*/  LDSM.16.M88.4 R140, [R2+0x11000] ;  /* 0x01100000028c783b */ /* 0x0004e60000000200 */
[C---:B----4-:R-:W-:Y:S08]  /*6080*/  HMMA.16816.F32.BF16 R4, R144.reuse, R148, R4 ;  /* 0x000000949004723c */ /* 0x050ff00000041804 */
[C---:B------:R-:W-:Y:S01]  /*6090*/  HMMA.16816.F32.BF16 R8, R144.reuse, R150, R8 ;  /* 0x000000969008723c */ /* 0x040fe20000041808 */
[----:B------:R-:W-:Y:S07]  /*60a0*/  LDSM.16.M88.4 R148, [R165+0x11000] ;  /* 0x01100000a594783b */ /* 0x000fee0000000200 */
[C---:B-1----:R-:W-:Y:S01]  /*60b0*/  HMMA.16816.F32.BF16 R12, R144.reuse, R28, R12 ;  /* 0x0000001c900c723c */ /* 0x042fe2000004180c */
[----:B--2---:R-:W-:Y:S07]  /*60c0*/  IMAD.U32 R2, RZ, RZ, UR50 ;  /* 0x00000032ff027e24 */ /* 0x004fee000f8e00ff */
[C---:B------:R-:W-:Y:S01]  /*60d0*/  HMMA.16816.F32.BF16 R16, R144.reuse, R30, R16 ;  /* 0x0000001e9010723c */ /* 0x040fe20000041810 */
[----:B------:R-:W1:Y:S07]  /*60e0*/  LDSM.16.MT88.4 R28, [R0+0xc000] ;  /* 0x00c00000001c783b */ /* 0x000e6e0000004200 */
[C---:B------:R-:W-:Y:S08]  /*60f0*/  HMMA.16816.F32.BF16 R20, R144.reuse, R152, R20 ;  /* 0x000000989014723c */ /* 0x040ff00000041814 */
[----:B------:R-:W-:Y:S01]  /*6100*/  HMMA.16816.F32.BF16 R24, R144, R154, R24 ;  /* 0x0000009a9018723c */ /* 0x000fe20000041818 */
[----:B------:R-:W2:Y:S04]  /*6110*/  LDSM.16.MT88.4 R144, [R0+0xe000] ;  /* 0x00e000000090783b */ /* 0x000ea80000004200 */
[----:B------:R-:W4:Y:S03]  /*6120*/  LDSM.16.MT88.4 R152, [R0+0xa400] ;  /* 0x00a400000098783b */ /* 0x000f260000004200 */
[C---:B------:R-:W-:Y:S08]  /*6130*/  HMMA.16816.F32.BF16 R4, R132.reuse, R156, R4 ;  /* 0x0000009c8404723c */ /* 0x040ff00000041804 */
[C---:B------:R-:W-:Y:S08]  /*6140*/  HMMA.16816.F32.BF16 R8, R132.reuse, R158, R8 ;  /* 0x0000009e8408723c */ /* 0x040ff00000041808 */
[C---:B---3--:R-:W-:Y:S08]  /*6150*/  HMMA.16816.F32.BF16 R12, R132.reuse, R32, R12 ;  /* 0x00000020840c723c */ /* 0x048ff0000004180c */
[C---:B------:R-:W-:Y:S01]  /*6160*/  HMMA.16816.F32.BF16 R16, R132.reuse, R34, R16 ;  /* 0x000000228410723c */ /* 0x040fe20000041810 */
[----:B------:R-:W3:Y:S07]  /*6170*/  LDSM.16.MT88.4 R32, [R0+0xc400] ;  /* 0x00c400000020783b */ /* 0x000eee0000004200 */
[C---:B------:R-:W-:Y:S08]  /*6180*/  HMMA.16816.F32.BF16 R20, R132.reuse, R136, R20 ;  /* 0x000000888414723c */ /* 0x040ff00000041814 */
[----:B------:R-:W-:Y:S01]  /*6190*/  HMMA.16816.F32.BF16 R24, R132, R138, R24 ;  /* 0x0000008a8418723c */ /* 0x000fe20000041818 */
[----:B------:R-:W-:Y:S04]  /*61a0*/  LDSM.16.MT88.4 R136, [R0+0xa800] ;  /* 0x00a800000088783b */ /* 0x000fe80000004200 */
[----:B------:R3:W-:Y:S03]  /*61b0*/  LDSM.16.M88.4 R132, [R164+0x2000] ;  /* 0x00200000a484783b */ /* 0x0007e60000000200 */
[C---:B------:R-:W-:Y:S08]  /*61c0*/  HMMA.16816.F32.BF16 R4, R140.reuse, R160, R4 ;  /* 0x000000a08c04723c */ /* 0x040ff00000041804 */
[C---:B------:R-:W-:Y:S01]  /*61d0*/  HMMA.16816.F32.BF16 R8, R140.reuse, R162, R8 ;  /* 0x000000a28c08723c */ /* 0x040fe20000041808 */
[----:B------:R-:W-:Y:S05]  /*61e0*/  IMAD.U32 R162, RZ, RZ, UR50 ;  /* 0x00000032ffa27e24 */ /* 0x000fea000f8e00ff */
[----:B------:R-:W-:Y:S02]  /*61f0*/  LEA R162, P0, R162, R232, 0x2 ;  /* 0x000000e8a2a27211 */ /* 0x000fe400078010ff */
[C---:B-1----:R-:W-:Y:S03]  /*6200*/  HMMA.16816.F32.BF16 R12, R140.reuse, R28, R12 ;  /* 0x0000001c8c0c723c */ /* 0x042fe6000004180c */
[----:B------:R-:W-:Y:S02]  /*6210*/  LEA.HI.X.SX32 R163, R2, R233, 0x2, P0 ;  /* 0x000000e902a37211 */ /* 0x000fe400000f16ff */
[C---:B------:R-:W-:Y:S03]  /*6220*/  LEA R160, P0, R171.reuse, R162, 0x5 ;  /* 0x000000a2aba07211 */ /* 0x040fe600078028ff */
[C---:B------:R-:W-:Y:S01]  /*6230*/  HMMA.16816.F32.BF16 R16, R140.reuse, R30, R16 ;  /* 0x0000001e8c10723c */ /* 0x040fe20000041810 */
[----:B------:R-:W1:Y:S02]  /*6240*/  LDSM.16.MT88.4 R28, [R0+0xe400] ;  /* 0x00e40000001c783b */ /* 0x000e640000004200 */
[C---:B------:R-:W-:Y:S02]  /*6250*/  LEA.HI.X.SX32 R161, R171.reuse, R163, 0x5, P0 ;  /* 0x000000a3aba17211 */ /* 0x040fe400000f2eff */
[C---:B------:R-:W-:Y:S03]  /*6260*/  LEA R158, P0, R171.reuse, R160, 0x5 ;  /* 0x000000a0ab9e7211 */ /* 0x040fe600078028ff */
[C---:B--2---:R-:W-:Y:S03]  /*6270*/  HMMA.16816.F32.BF16 R20, R140.reuse, R144, R20 ;  /* 0x000000908c14723c */ /* 0x044fe60000041814 */
[C---:B------:R-:W-:Y:S02]  /*6280*/  LEA.HI.X.SX32 R159, R171.reuse, R161, 0x5, P0 ;  /* 0x000000a1ab9f7211 */ /* 0x040fe400000f2eff */
[C---:B------:R-:W-:Y:S03]  /*6290*/  LEA R156, P0, R171.reuse, R158, 0x5 ;  /* 0x0000009eab9c7211 */ /* 0x040fe600078028ff */
[----:B------:R-:W-:Y:S01]  /*62a0*/  HMMA.16816.F32.BF16 R24, R140, R146, R24 ;  /* 0x000000928c18723c */ /* 0x000fe20000041818 */
[----:B------:R-:W-:Y:S02]  /*62b0*/  LDSM.16.MT88.4 R140, [R0+0xac00] ;  /* 0x00ac0000008c783b */ /* 0x000fe40000004200 */
[C---:B------:R-:W-:Y:S05]  /*62c0*/  LEA.HI.X.SX32 R157, R171.reuse, R159, 0x5, P0 ;  /* 0x0000009fab9d7211 */ /* 0x040fea00000f2eff */
[C---:B----4-:R-:W-:Y:S08]  /*62d0*/  HMMA.16816.F32.BF16 R4, R148.reuse, R152, R4 ;  /* 0x000000989404723c */ /* 0x050ff00000041804 */
[C---:B------:R-:W-:Y:S03]  /*62e0*/  HMMA.16816.F32.BF16 R8, R148.reuse, R154, R8 ;  /* 0x0000009a9408723c */ /* 0x040fe60000041808 */
[C---:B------:R-:W-:Y:S04]  /*62f0*/  LEA R154, P0, R171.reuse, R156, 0x5 ;  /* 0x0000009cab9a7211 */ /* 0x040fe800078028ff */
[C---:B------:R-:W-:Y:S01]  /*6300*/  LEA.HI.X.SX32 R155, R171.reuse, R157, 0x5, P0 ;  /* 0x0000009dab9b7211 */ /* 0x040fe200000f2eff */
[C---:B---3--:R-:W-:Y:S03]  /*6310*/  HMMA.16816.F32.BF16 R12, R148.reuse, R32, R12 ;  /* 0x00000020940c723c */ /* 0x048fe6000004180c */
[C---:B------:R-:W-:Y:S04]  /*6320*/  LEA R152, P0, R171.reuse, R154, 0x5 ;  /* 0x0000009aab987211 */ /* 0x040fe800078028ff */
[C---:B------:R-:W-:Y:S01]  /*6330*/  LEA.HI.X.SX32 R153, R171.reuse, R155, 0x5, P0 ;  /* 0x0000009bab997211 */ /* 0x040fe200000f2eff */
[C---:B------:R-:W-:Y:S01]  /*6340*/  HMMA.16816.F32.BF16 R16, R148.reuse, R34, R16 ;  /* 0x000000229410723c */ /* 0x040fe20000041810 */
[----:B------:R-:W2:Y:S02]  /*6350*/  LDSM.16.MT88.4 R32, [R0+0xc800] ;  /* 0x00c800000020783b */ /* 0x000ea40000004200 */
[C---:B------:R-:W-:Y:S04]  /*6360*/  LEA R164, P0, R171.reuse, R152, 0x5 ;  /* 0x00000098aba47211 */ /* 0x040fe800078028ff */
[C---:B------:R-:W-:Y:S01]  /*6370*/  LEA.HI.X.SX32 R165, R171.reuse, R153, 0x5, P0 ;  /* 0x00000099aba57211 */ /* 0x040fe200000f2eff */
[C---:B-1----:R-:W-:Y:S03]  /*6380*/  HMMA.16816.F32.BF16 R20, R148.reuse, R28, R20 ;  /* 0x0000001c9414723c */ /* 0x042fe60000041814 */
[C---:B------:R-:W-:Y:S05]  /*6390*/  IMAD.WIDE R228, R171.reuse, -0xc0, R164 ;  /* 0xffffff40abe47825 */ /* 0x040fea00078e02a4 */
[----:B------:R-:W-:Y:S01]  /*63a0*/  HMMA.16816.F32.BF16 R24, R148, R30, R24 ;  /* 0x0000001e9418723c */ /* 0x000fe20000041818 */
[----:B------:R-:W1:Y:S02]  /*63b0*/  LDSM.16.MT88.4 R28, [R0+0xe800] ;  /* 0x00e80000001c783b */ /* 0x000e640000004200 */
[C---:B------:R-:W-:Y:S04]  /*63c0*/  LEA R150, P0, R171.reuse, R228, 0x5 ;  /* 0x000000e4ab967211 */ /* 0x040fe800078028ff */
[C---:B------:R-:W-:Y:S01]  /*63d0*/  LEA.HI.X.SX32 R151, R171.reuse, R229, 0x5, P0 ;  /* 0x000000e5ab977211 */ /* 0x040fe200000f2eff */
[C---:B------:R-:W-:Y:S05]  /*63e0*/  HMMA.16816.F32.BF16 R4, R132.reuse, R136, R4 ;  /* 0x000000888404723c */ /* 0x040fea0000041804 */
[C---:B------:R-:W-:Y:S03]  /*63f0*/  LEA R148, P0, R171.reuse, R150, 0x5 ;  /* 0x00000096ab947211 */ /* 0x040fe600078028ff */
[C---:B------:R-:W-:Y:S01]  /*6400*/  HMMA.16816.F32.BF16 R8, R132.reuse, R138, R8 ;  /* 0x0000008a8408723c */ /* 0x040fe20000041808 */
[----:B------:R-:W3:Y:S02]  /*6410*/  LDSM.16.M88.4 R136, [R166+0x2000] ;  /* 0x00200000a688783b */ /* 0x000ee40000000200 */
[C---:B------:R-:W-:Y:S02]  /*6420*/  LEA.HI.X.SX32 R149, R171.reuse, R151, 0x5, P0 ;  /* 0x00000097ab957211 */ /* 0x040fe400000f2eff */
[C---:B------:R-:W-:Y:S03]  /*6430*/  LEA R146, P0, R171.reuse, R148, 0x5 ;  /* 0x00000094ab927211 */ /* 0x040fe600078028ff */
[C---:B--2---:R-:W-:Y:S03]  /*6440*/  HMMA.16816.F32.BF16 R12, R132.reuse, R32, R12 ;  /* 0x00000020840c723c */ /* 0x044fe6000004180c */
[C---:B------:R-:W-:Y:S02]  /*6450*/  LEA.HI.X.SX32 R147, R171.reuse, R149, 0x5, P0 ;  /* 0x00000095ab937211 */ /* 0x040fe400000f2eff */
[C---:B------:R-:W-:Y:S03]  /*6460*/  LEA R144, P0, R171.reuse, R146, 0x5 ;  /* 0x00000092ab907211 */ /* 0x040fe600078028ff */
[C---:B------:R-:W-:Y:S01]  /*6470*/  HMMA.16816.F32.BF16 R16, R132.reuse, R34, R16 ;  /* 0x000000228410723c */ /* 0x040fe20000041810 */
[----:B------:R-:W2:Y:S02]  /*6480*/  LDSM.16.MT88.4 R32, [R0+0xcc00] ;  /* 0x00cc00000020783b */ /* 0x000ea40000004200 */
[C---:B------:R-:W-:Y:S05]  /*6490*/  LEA.HI.X.SX32 R145, R171.reuse, R147, 0x5, P0 ;  /* 0x00000093ab917211 */ /* 0x040fea00000f2eff */
[C---:B-1----:R-:W-:Y:S08]  /*64a0*/  HMMA.16816.F32.BF16 R20, R132.reuse, R28, R20 ;  /* 0x0000001c8414723c */ /* 0x042ff00000041814 */
[----:B------:R-:W-:Y:S01]  /*64b0*/  HMMA.16816.F32.BF16 R24, R132, R30, R24 ;  /* 0x0000001e8418723c */ /* 0x000fe20000041818 */
[----:B------:R1:W4:Y:S02]  /*64c0*/  LDSM.16.MT88.4 R28, [R0+0xec00] ;  /* 0x00ec0000001c783b */ /* 0x0003240000004200 */
[C---:B------:R-:W-:Y:S04]  /*64d0*/  LEA R134, P0, R171.reuse, R144, 0x5 ;  /* 0x00000090ab867211 */ /* 0x040fe800078028ff */
[C---:B------:R-:W-:Y:S01]  /*64e0*/  LEA.HI.X.SX32 R135, R171.reuse, R145, 0x5, P0 ;  /* 0x00000091ab877211 */ /* 0x040fe200000f2eff */
[C---:B---3--:R-:W-:Y:S05]  /*64f0*/  HMMA.16816.F32.BF16 R4, R136.reuse, R140, R4 ;  /* 0x0000008c8804723c */ /* 0x048fea0000041804 */
[C---:B------:R-:W-:Y:S03]  /*6500*/  LEA R140, P0, R171.reuse, R134, 0x5 ;  /* 0x00000086ab8c7211 */ /* 0x040fe600078028ff */
[C---:B------:R-:W-:Y:S03]  /*6510*/  HMMA.16816.F32.BF16 R8, R136.reuse, R142, R8 ;  /* 0x0000008e8808723c */ /* 0x040fe60000041808 */
[C---:B------:R-:W-:Y:S03]  /*6520*/  LEA.HI.X.SX32 R141, R171.reuse, R135, 0x5, P0 ;  /* 0x00000087ab8d7211 */ /* 0x040fe600000f2eff */
[C---:B------:R-:W-:Y:S02]  /*6530*/  IMAD.WIDE R142, R171.reuse, -0xc0, R140 ;  /* 0xffffff40ab8e7825 */ /* 0x040fe400078e028c */
[C---:B--2---:R-:W-:Y:S03]  /*6540*/  HMMA.16816.F32.BF16 R12, R136.reuse, R32, R12 ;  /* 0x00000020880c723c */ /* 0x044fe6000004180c */
[----:B-1----:R-:W-:Y:S02]  /*6550*/  @P4 SHF.R.U32.HI R0, RZ, 0x2, R227 ;  /* 0x00000002ff004819 */ /* 0x002fe400000116e3 */
[C---:B------:R-:W-:Y:S02]  /*6560*/  LEA R132, P0, R171.reuse, R142, 0x5 ;  /* 0x0000008eab847211 */ /* 0x040fe400078028ff */
[----:B------:R-:W-:Y:S01]  /*6570*/  @P4 LOP3.LUT R239, R168, 0x7, R0, 0xf8, !PT ;  /* 0x00000007a8ef4812 */ /* 0x000fe200078ef800 */
[C---:B------:R-:W-:Y:S03]  /*6580*/  HMMA.16816.F32.BF16 R16, R136.reuse, R34, R16 ;  /* 0x000000228810723c */ /* 0x040fe60000041810 */
[C---:B------:R-:W-:Y:S01]  /*6590*/  LEA.HI.X.SX32 R133, R171.reuse, R143, 0x5, P0 ;  /* 0x0000008fab857211 */ /* 0x040fe200000f2eff */
[C---:B------:R-:W-:Y:S01]  /*65a0*/  VIADD R0, R220.reuse, 0xffffd000 ;  /* 0xffffd000dc007836 */ /* 0x040fe20000000000 */
[----:B------:R-:W-:Y:S01]  /*65b0*/  LEA R34, P0, R171, R132, 0x5 ;  /* 0x00000084ab227211 */ /* 0x000fe200078028ff */
[----:B------:R-:W-:Y:S02]  /*65c0*/  @P3 VIADD R0, R220, 0x3000 ;  /* 0x00003000dc003836 */ /* 0x000fe40000000000 */
[C---:B----4-:R-:W-:Y:S03]  /*65d0*/  HMMA.16816.F32.BF16 R20, R136.reuse, R28, R20 ;  /* 0x0000001c8814723c */ /* 0x050fe60000041814 */
[----:B------:R-:W-:Y:S01]  /*65e0*/  @P4 IMAD.WIDE.U32 R28, R239, R240, UR62 ;  /* 0x0000003eef1c4e25 */ /* 0x000fe2000f8e00f0 */
[C---:B------:R-:W-:Y:S01]  /*65f0*/  LEA.HI.X.SX32 R35, R171.reuse, R133, 0x5, P0 ;  /* 0x00000085ab237211 */ /* 0x040fe200000f2eff */
[----:B------:R-:W-:Y:S01]  /*6600*/  @UP0 UMOV UR62, UR17 ;  /* 0x00000011003e0c82 */ /* 0x000fe20008000000 */
[C---:B------:R-:W-:Y:S01]  /*6610*/  LEA R32, P0, R171.reuse, R34, 0x5 ;  /* 0x00000022ab207211 */ /* 0x040fe200078028ff */
[----:B------:R-:W-:Y:S01]  /*6620*/  @UP0 UMOV UR63, UR16 ;  /* 0x00000010003f0c82 */ /* 0x000fe20008000000 */
[----:B------:R-:W-:Y:S01]  /*6630*/  HMMA.16816.F32.BF16 R24, R136, R30, R24 ;  /* 0x0000001e8818723c */ /* 0x000fe20000041818 */
[----:B------:R-:W5:Y:S01]  /*6640*/  @P4 LDG.E R247, desc[UR36][R28.64+-0x100] ;  /* 0xffff00241cf74981 */ /* 0x000f62000c1e1900 */
[----:B------:R-:W-:Y:S01]  /*6650*/  UISETP.GT.AND UP0, UPT, UR40, UR47, UPT ;  /* 0x0000002f2800728c */ /* 0x000fe2000bf04270 */
[C---:B------:R-:W-:Y:S02]  /*6660*/  LEA.HI.X.SX32 R33, R171.reuse, R35, 0x5, P0 ;  /* 0x00000023ab217211 */ /* 0x040fe400000f2eff */
[----:B------:R-:W5:Y:S04]  /*6670*/  @P4 LDG.E R246, desc[UR36][R28.64+-0xe0] ;  /* 0xffff20241cf64981 */ /* 0x000f68000c1e1900 */
[----:B------:R-:W5:Y:S04]  /*6680*/  @P4 LDG.E R245, desc[UR36][R28.64+-0x80] ;  /* 0xffff80241cf54981 */ /* 0x000f68000c1e1900 */
[----:B------:R1:W5:Y:S04]  /*6690*/  @P4 LDG.E R244, desc[UR36][R28.64+-0x60] ;  /* 0xffffa0241cf44981 */ /* 0x000368000c1e1900 */
[----:B------:R2:W-:Y:S04]  /*66a0*/  REDG.E.ADD.F32.FTZ.RN.STRONG.GPU desc[UR36][R232.64], R4 ;  /* 0x00000004e80079a6 */ /* 0x0005e8000c12f324 */
[----:B------:R3:W-:Y:S04]  /*66b0*/  REDG.E.ADD.F32.FTZ.RN.STRONG.GPU desc[UR36][R162.64], R5 ;  /* 0x00000005a20079a6 */ /* 0x0007e8000c12f324 */
[----:B------:R4:W-:Y:S04]  /*66c0*/  REDG.E.ADD.F32.FTZ.RN.STRONG.GPU desc[UR36][R160.64], R6 ;  /* 0x00000006a00079a6 */ /* 0x0009e8000c12f324 */
[----:B------:R4:W-:Y:S04]  /*66d0*/  REDG.E.ADD.F32.FTZ.RN.STRONG.GPU desc[UR36][R158.64], R7 ;  /* 0x000000079e0079a6 */ /* 0x0009e8000c12f324 */
[----:B------:R-:W-:Y:S04]  /*66e0*/  REDG.E.ADD.F32.FTZ.RN.STRONG.GPU desc[UR36][R156.64], R8 ;  /* 0x000000089c0079a6 */ /* 0x000fe8000c12f324 */
[----:B------:R-:W-:Y:S01]  /*66f0*/  REDG.E.ADD.F32.FTZ.RN.STRONG.GPU desc[UR36][R154.64], R9 ;  /* 0x000000099a0079a6 */ /* 0x000fe2000c12f324 */
[C---:B-1----:R-:W-:Y:S03]  /*6700*/  LEA R28, P0, R171.reuse, R32, 0x5 ;  /* 0x00000020ab1c7211 */ /* 0x042fe600078028ff */
[----:B------:R-:W-:Y:S01]  /*6710*/  REDG.E.ADD.F32.FTZ.RN.STRONG.GPU desc[UR36][R152.64], R10 ;  /* 0x0000000a980079a6 */ /* 0x000fe2000c12f324 */
[C---:B------:R-:W-:Y:S02]  /*6720*/  LEA.HI.X.SX32 R29, R171.reuse, R33, 0x5, P0 ;  /* 0x00000021ab1d7211 */ /* 0x040fe400000f2eff */
[C---:B--2---:R-:W-:Y:S01]  /*6730*/  LEA R4, P0, R171.reuse, R28, 0x5 ;  /* 0x0000001cab047211 */ /* 0x044fe200078028ff */
[----:B------:R-:W-:Y:S03]  /*6740*/  REDG.E.ADD.F32.FTZ.RN.STRONG.GPU desc[UR36][R164.64], R11 ;  /* 0x0000000ba40079a6 */ /* 0x000fe6000c12f324 */
[C---:B---3--:R-:W-:Y:S01]  /*6750*/  LEA.HI.X.SX32 R5, R171.reuse, R29, 0x5, P0 ;  /* 0x0000001dab057211 */ /* 0x048fe200000f2eff */
[----:B------:R-:W-:Y:S01]  /*6760*/  REDG.E.ADD.F32.FTZ.RN.STRONG.GPU desc[UR36][R232.64+0x80], R12 ;  /* 0x0000800ce80079a6 */ /* 0x000fe2000c12f324 */
[C---:B----4-:R-:W-:Y:S03]  /*6770*/  LEA R6, P0, R171.reuse, R4, 0x5 ;  /* 0x00000004ab067211 */ /* 0x050fe600078028ff */
[----:B------:R-:W-:Y:S01]  /*6780*/  REDG.E.ADD.F32.FTZ.RN.STRONG.GPU desc[UR36][R228.64+0x80], R13 ;  /* 0x0000800de40079a6 */ /* 0x000fe2000c12f324 */
[----:B------:R-:W-:Y:S03]  /*6790*/  LEA.HI.X.SX32 R7, R171, R5, 0x5, P0 ;  /* 0x00000005ab077211 */ /* 0x000fe600000f2eff */
[----:B------:R-:W-:Y:S04]  /*67a0*/  REDG.E.ADD.F32.FTZ.RN.STRONG.GPU desc[UR36][R150.64+0x80], R14 ;  /* 0x0000800e960079a6 */ /* 0x000fe8000c12f324 */
        /* <DEDUP_REMOVED lines=13> */
[----:B------:R-:W-:Y:S04]  /*6880*/  LDSM.16.MT88.4 R4, [R3+UR4+0xf000] ;  /* 0x00f000040304783b */ /* 0x000fe80008004200 */
[----:B------:R-:W1:Y:S04]  /*6890*/  LDSM.16.MT88.4 R8, [R220] ;  /* 0x00000000dc08783b */ /* 0x000e680000004200 */
[----:B------:R-:W2:Y:S04]  /*68a0*/  LDSM.16.MT88.4 R12, [R3+UR4+0x11000] ;  /* 0x01100004030c783b */ /* 0x000ea80008004200 */
[----:B------:R-:W3:Y:S04]  /*68b0*/  LDSM.16.MT88.4 R16, [R220+0x1000] ;  /* 0x00100000dc10783b */ /* 0x000ee80000004200 */
[----:B------:R-:W4:Y:S04]  /*68c0*/  LDSM.16.MT88.4 R28, [R220+0x2000] ;  /* 0x00200000dc1c783b */ /* 0x000f280000004200 */
[----:B------:R-:W-:Y:S04]  /*68d0*/  LDSM.16.MT88.4 R32, [R3+UR4+0xf800] ;  /* 0x00f800040320783b */ /* 0x000fe80008004200 */
[----:B------:R-:W4:Y:S04]  /*68e0*/  LDSM.16.MT88.4 R20, [R220+0x400] ;  /* 0x00040000dc14783b */ /* 0x000f280000004200 */
[----:B------:R-:W4:Y:S04]  /*68f0*/  LDSM.16.MT88.4 R132, [R3+UR4+0x11800] ;  /* 0x011800040384783b */ /* 0x000f280008004200 */
[----:B------:R-:W4:Y:S04]  /*6900*/  LDSM.16.MT88.4 R24, [R220+0x1400] ;  /* 0x00140000dc18783b */ /* 0x000f280000004200 */
[----:B------:R-:W-:Y:S04]  /*6910*/  LDSM.16.MT88.4 R136, [R220+0xc00] ;  /* 0x000c0000dc88783b */ /* 0x000fe80000004200 */
[----:B------:R-:W-:Y:S01]  /*6920*/  LDSM.16.MT88.4 R140, [R3+UR4+0x12800] ;  /* 0x01280004038c783b */ /* 0x000fe20008004200 */
[-C--:B-1----:R-:W-:Y:S03]  /*6930*/  HMMA.16816.F32.BF16 R84, R4, R8.reuse, R84 ;  /* 0x000000080454723c */ /* 0x082fe60000041854 */
[----:B------:R-:W-:Y:S05]  /*6940*/  LDSM.16.MT88.4 R144, [R220+0x2c00] ;  /* 0x002c0000dc90783b */ /* 0x000fea0000004200 */
[C---:B--2---:R-:W-:Y:S08]  /*6950*/  HMMA.16816.F32.BF16 R88, R12.reuse, R8, R88 ;  /* 0x000000080c58723c */ /* 0x044ff00000041858 */
[-C--:B------:R-:W-:Y:S08]  /*6960*/  HMMA.16816.F32.BF16 R92, R12, R10.reuse, R92 ;  /* 0x0000000a0c5c723c */ /* 0x080ff0000004185c */
[C---:B------:R-:W-:Y:S01]  /*6970*/  HMMA.16816.F32.BF16 R96, R4.reuse, R10, R96 ;  /* 0x0000000a0460723c */ /* 0x040fe20000041860 */
[----:B------:R-:W1:Y:S07]  /*6980*/  LDSM.16.MT88.4 R8, [R220+0x2400] ;  /* 0x00240000dc08783b */ /* 0x000e6e0000004200 */
[-C--:B---3--:R-:W-:Y:S08]  /*6990*/  HMMA.16816.F32.BF16 R100, R4, R16.reuse, R100 ;  /* 0x000000100464723c */ /* 0x088ff00000041864 */
[C---:B------:R-:W-:Y:S08]  /*69a0*/  HMMA.16816.F32.BF16 R104, R12.reuse, R16, R104 ;  /* 0x000000100c68723c */ /* 0x040ff00000041868 */
[-C--:B------:R-:W-:Y:S08]  /*69b0*/  HMMA.16816.F32.BF16 R108, R12, R18.reuse, R108 ;  /* 0x000000120c6c723c */ /* 0x080ff0000004186c */
[C---:B------:R-:W-:Y:S01]  /*69c0*/  HMMA.16816.F32.BF16 R112, R4.reuse, R18, R112 ;  /* 0x000000120470723c */ /* 0x040fe20000041870 */
[----:B------:R-:W-:Y:S07]  /*69d0*/  LDSM.16.MT88.4 R16, [R3+UR4+0x12000] ;  /* 0x012000040310783b */ /* 0x000fee0008004200 */
[-C--:B----4-:R-:W-:Y:S08]  /*69e0*/  HMMA.16816.F32.BF16 R116, R4, R28.reuse, R116 ;  /* 0x0000001c0474723c */ /* 0x090ff00000041874 */
[C---:B------:R-:W-:Y:S08]  /*69f0*/  HMMA.16816.F32.BF16 R120, R12.reuse, R28, R120 ;  /* 0x0000001c0c78723c */ /* 0x040ff00000041878 */
[-C--:B------:R-:W-:Y:S01]  /*6a00*/  HMMA.16816.F32.BF16 R124, R12, R30.reuse, R124 ;  /* 0x0000001e0c7c723c */ /* 0x080fe2000004187c */
[----:B------:R-:W-:Y:S07]  /*6a10*/  LDSM.16.MT88.4 R12, [R220+0x800] ;  /* 0x00080000dc0c783b */ /* 0x000fee0000004200 */
[----:B------:R-:W-:Y:S01]  /*6a20*/  HMMA.16816.F32.BF16 R128, R4, R30, R128 ;  /* 0x0000001e0480723c */ /* 0x000fe20000041880 */
[----:B------:R-:W2:Y:S04]  /*6a30*/  LDSM.16.MT88.4 R4, [R3+UR4+0x10000] ;  /* 0x010000040304783b */ /* 0x000ea80008004200 */
[----:B------:R-:W-:Y:S03]  /*6a40*/  LDSM.16.MT88.4 R28, [R220+0x2800] ;  /* 0x00280000dc1c783b */ /* 0x000fe60000004200 */
[-C--:B------:R-:W-:Y:S08]  /*6a50*/  HMMA.16816.F32.BF16 R84, R32, R20.reuse, R84 ;  /* 0x000000142054723c */ /* 0x080ff00000041854 */
[C---:B------:R-:W-:Y:S08]  /*6a60*/  HMMA.16816.F32.BF16 R88, R132.reuse, R20, R88 ;  /* 0x000000148458723c */ /* 0x040ff00000041858 */
[-C--:B------:R-:W-:Y:S08]  /*6a70*/  HMMA.16816.F32.BF16 R92, R132, R22.reuse, R92 ;  /* 0x00000016845c723c */ /* 0x080ff0000004185c */
[C---:B------:R-:W-:Y:S01]  /*6a80*/  HMMA.16816.F32.BF16 R96, R32.reuse, R22, R96 ;  /* 0x000000162060723c */ /* 0x040fe20000041860 */
[----:B------:R-:W3:Y:S07]  /*6a90*/  LDSM.16.MT88.4 R20, [R220+0x1800] ;  /* 0x00180000dc14783b */ /* 0x000eee0000004200 */
[-C--:B------:R-:W-:Y:S08]  /*6aa0*/  HMMA.16816.F32.BF16 R100, R32, R24.reuse, R100 ;  /* 0x000000182064723c */ /* 0x080ff00000041864 */
[C---:B------:R-:W-:Y:S08]  /*6ab0*/  HMMA.16816.F32.BF16 R104, R132.reuse, R24, R104 ;  /* 0x000000188468723c */ /* 0x040ff00000041868 */
[-C--:B------:R-:W-:Y:S08]  /*6ac0*/  HMMA.16816.F32.BF16 R108, R132, R26.reuse, R108 ;  /* 0x0000001a846c723c */ /* 0x080ff0000004186c */
[C---:B------:R-:W-:Y:S01]  /*6ad0*/  HMMA.16816.F32.BF16 R112, R32.reuse, R26, R112 ;  /* 0x0000001a2070723c */ /* 0x040fe20000041870 */
[----:B------:R-:W4:Y:S07]  /*6ae0*/  LDSM.16.MT88.4 R24, [R3+UR4+0x10800] ;  /* 0x010800040318783b */ /* 0x000f2e0008004200 */
[-C--:B-1----:R-:W-:Y:S08]  /*6af0*/  HMMA.16816.F32.BF16 R116, R32, R8.reuse, R116 ;  /* 0x000000082074723c */ /* 0x082ff00000041874 */
[C---:B------:R-:W-:Y:S08]  /*6b00*/  HMMA.16816.F32.BF16 R120, R132.reuse, R8, R120 ;  /* 0x000000088478723c */ /* 0x040ff00000041878 */
[-C--:B------:R-:W-:Y:S01]  /*6b10*/  HMMA.16816.F32.BF16 R124, R132, R10.reuse, R124 ;  /* 0x0000000a847c723c */ /* 0x080fe2000004187c */
[----:B------:R1:W4:Y:S07]  /*6b20*/  LDSM.16.MT88.4 R132, [R220+0x1c00] ;  /* 0x001c0000dc84783b */ /* 0x00032e0000004200 */
[----:B------:R-:W-:Y:S08]  /*6b30*/  HMMA.16816.F32.BF16 R128, R32, R10, R128 ;  /* 0x0000000a2080723c */ /* 0x000ff00000041880 */
[-C--:B--2---:R-:W-:Y:S08]  /*6b40*/  HMMA.16816.F32.BF16 R84, R4, R12.reuse, R84 ;  /* 0x0000000c0454723c */ /* 0x084ff00000041854 */
[C---:B------:R-:W-:Y:S04]  /*6b50*/  HMMA.16816.F32.BF16 R88, R16.reuse, R12, R88 ;  /* 0x0000000c1058723c */ /* 0x040fe80000041858 */
[----:B-1----:R-:W-:Y:S04]  /*6b60*/  IMAD.MOV.U32 R220, RZ, RZ, R0 ;  /* 0x000000ffffdc7224 */ /* 0x002fe800078e0000 */
[-C--:B------:R-:W-:Y:S08]  /*6b70*/  HMMA.16816.F32.BF16 R92, R16, R14.reuse, R92 ;  /* 0x0000000e105c723c */ /* 0x080ff0000004185c */
[C---:B------:R-:W-:Y:S08]  /*6b80*/  HMMA.16816.F32.BF16 R96, R4.reuse, R14, R96 ;  /* 0x0000000e0460723c */ /* 0x040ff00000041860 */
[-C--:B---3--:R-:W-:Y:S08]  /*6b90*/  HMMA.16816.F32.BF16 R100, R4, R20.reuse, R100 ;  /* 0x000000140464723c */ /* 0x088ff00000041864 */
[C---:B------:R-:W-:Y:S08]  /*6ba0*/  HMMA.16816.F32.BF16 R104, R16.reuse, R20, R104 ;  /* 0x000000141068723c */ /* 0x040ff00000041868 */
[-C--:B------:R-:W-:Y:S08]  /*6bb0*/  HMMA.16816.F32.BF16 R108, R16, R22.reuse, R108 ;  /* 0x00000016106c723c */ /* 0x080ff0000004186c */
[C---:B------:R-:W-:Y:S08]  /*6bc0*/  HMMA.16816.F32.BF16 R112, R4.reuse, R22, R112 ;  /* 0x000000160470723c */ /* 0x040ff00000041870 */
[-C--:B------:R-:W-:Y:S08]  /*6bd0*/  HMMA.16816.F32.BF16 R116, R4, R28.reuse, R116 ;  /* 0x0000001c0474723c */ /* 0x080ff00000041874 */
[C---:B------:R-:W-:Y:S08]  /*6be0*/  HMMA.16816.F32.BF16 R120, R16.reuse, R28, R120 ;  /* 0x0000001c1078723c */ /* 0x040ff00000041878 */
[-C--:B------:R-:W-:Y:S08]  /*6bf0*/  HMMA.16816.F32.BF16 R124, R16, R30.reuse, R124 ;  /* 0x0000001e107c723c */ /* 0x080ff0000004187c */
[----:B------:R-:W-:Y:S08]  /*6c00*/  HMMA.16816.F32.BF16 R128, R4, R30, R128 ;  /* 0x0000001e0480723c */ /* 0x000ff00000041880 */
[-C--:B----4-:R-:W-:Y:S08]  /*6c10*/  HMMA.16816.F32.BF16 R84, R24, R136.reuse, R84 ;  /* 0x000000881854723c */ /* 0x090ff00000041854 */
[C---:B------:R-:W-:Y:S08]  /*6c20*/  HMMA.16816.F32.BF16 R88, R140.reuse, R136, R88 ;  /* 0x000000888c58723c */ /* 0x040ff00000041858 */
[-C--:B------:R-:W-:Y:S08]  /*6c30*/  HMMA.16816.F32.BF16 R92, R140, R138.reuse, R92 ;  /* 0x0000008a8c5c723c */ /* 0x080ff0000004185c */
        /* <DEDUP_REMOVED lines=8> */
[----:B------:R-:W-:Y:S01]  /*6cc0*/  HMMA.16816.F32.BF16 R128, R24, R146, R128 ;  /* 0x000000921880723c */ /* 0x000fe20000041880 */
[----:B------:R-:W-:Y:S08]  /*6cd0*/  @!UPT UIADD3 URZ, UPT, UPT, URZ, URZ, URZ ;  /* 0x000000fffffff290 */ /* 0x000ff0000fffe0ff */
[----:B------:R-:W-:Y:S11]  /*6ce0*/  BRA.U UP0, `(.L_x_48) ;  /* 0xffffffc900487547 */ /* 0x000ff6000b83ffff */
[C---:B------:R-:W-:Y:S01]  /*6cf0*/  IMAD.SHL.U32 R0, R227.reuse, 0x10, RZ ;  /* 0x00000010e3007824 */ /* 0x040fe200078e00ff */
[----:B------:R-:W1:Y:S01]  /*6d00*/  LDCU UR8, c[0x0][0x500] ;  /* 0x0000a000ff0877ac */ /* 0x000e620008000800 */
[----:B------:R-:W-:Y:S01]  /*6d10*/  IMAD.SHL.U32 R27, R227, 0x2, RZ ;  /* 0x00000002e31b7824 */ /* 0x000fe200078e00ff */
[----:B------:R-:W-:Y:S02]  /*6d20*/  LOP3.LUT R2, R167, 0xc0, RZ, 0xc0, !PT ;  /* 0x000000c0a7027812 */ /* 0x000fe400078ec0ff */
[----:B------:R-:W-:Y:S01]  /*6d30*/  LOP3.LUT R0, R0, 0x600, RZ, 0xc0, !PT ;  /* 0x0000060000007812 */ /* 0x000fe200078ec0ff */
[----:B------:R-:W-:Y:S01]  /*6d40*/  UISETP.NE.AND UP0, UPT, UR44, -0x1, UPT ;  /* 0xffffffff2c00788c */ /* 0x000fe2000bf05270 */
[----:B------:R-:W-:Y:S01]  /*6d50*/  LOP3.LUT R2, R2, 0x18, R227, 0xf8, !PT ;  /* 0x0000001802027812 */ /* 0x000fe200078ef8e3 */
[----:B------:R-:W-:Y:S01]  /*6d60*/  UMOV UR51, UR22 ;  /* 0x0000001600337c82 */ /* 0x000fe20008000000 */
[----:B------:R-:W-:Y:S01]  /*6d70*/  LOP3.LUT R0, R0, 0x6, R27, 0xf8, !PT ;  /* 0x0000000600007812 */ /* 0x000fe200078ef81b */
[----:B------:R-:W-:Y:S01]  /*6d80*/  UISETP.NE.AND UP1, UPT, UR44, -0x1, UPT ;  /* 0xffffffff2c00788c */ /* 0x000fe2000bf25270 */
[----:B------:R-:W-:-:S02]  /*6d90*/  F2FP.BF16.F32.PACK_AB R36, R37, R36 ;  /* 0x000000242524723e */ /* 0x000fc400000010ff */
[----:B------:R-:W-:Y:S02]  /*6da0*/  LOP3.LUT R0, R0, 0x20, R167, 0xf8, !PT ;  /* 0x0000002000007812 */ /* 0x000fe400078ef8a7 */
[----:B------:R-:W-:Y:S02]  /*6db0*/  F2FP.BF16.F32.PACK_AB R38, R39, R38 ;  /* 0x000000262726723e */ /* 0x000fe400000010ff */
[----:B------:R-:W-:Y:S01]  /*6dc0*/  LOP3.LUT R0, R0, R2, R169, 0xf6, !PT ;  /* 0x0000000200007212 */ /* 0x000fe200078ef6a9 */
[----:B------:R-:W2:Y:S01]  /*6dd0*/  @UP0 LDCU.64 UR10, c[0x0][0x5c0] ;  /* 0x0000b800ff0a07ac */ /* 0x000ea20008000a00 */
[----:B-1----:R-:W-:Y:S01]  /*6de0*/  FMUL.FTZ R84, R84, UR8 ;  /* 0x0000000854547c20 */ /* 0x002fe20008410000 */
[----:B------:R-:W-:Y:S01]  /*6df0*/  FMUL.FTZ R26, R85, UR8 ;  /* 0x00000008551a7c20 */ /* 0x000fe20008410000 */
        /* <DEDUP_REMOVED lines=10> */
[----:B------:R-:W-:Y:S01]  /*6ea0*/  LOP3.LUT R2, R170, 0x40, RZ, 0xc0, !PT ;  /* 0x00000040aa027812 */ /* 0x000fe200078ec0ff */
[----:B------:R-:W-:Y:S01]  /*6eb0*/  FMUL.FTZ R92, R92, UR8 ;  /* 0x000000085c5c7c20 */ /* 0x000fe20008410000 */
[----:B------:R-:W-:Y:S01]  /*6ec0*/  LEA R0, R0, UR4, 0x1 ;  /* 0x0000000400007c11 */ /* 0x000fe2000f8e08ff */
        /* <DEDUP_REMOVED lines=11> */
[----:B------:R-:W-:Y:S01]  /*6f80*/  F2FP.BF16.F32.PACK_AB R26, R26, R84 ;  /* 0x000000541a1a723e */ /* 0x000fe200000010ff */
[----:B------:R-:W-:Y:S01]  /*6f90*/  BAR.SYNC.DEFER_BLOCKING 0x0 ;  /* 0x0000000000007b1d */ /* 0x000fe20000010000 */
[----:B------:R-:W-:Y:S01]  /*6fa0*/  F2FP.BF16.F32.PACK_AB R25, R25, R86 ;  /* 0x000000561919723e */ /* 0x000fe200000010ff */
[----:B------:R-:W-:Y:S01]  /*6fb0*/  FMUL.FTZ R104, R104, UR8 ;  /* 0x0000000868687c20 */ /* 0x000fe20008410000 */
[----:B------:R-:W-:Y:S01]  /*6fc0*/  FMUL.FTZ R16, R105, UR8 ;  /* 0x0000000869107c20 */ /* 0x000fe20008410000 */
[----:B------:R-:W-:Y:S01]  /*6fd0*/  FMUL.FTZ R106, R106, UR8 ;  /* 0x000000086a6a7c20 */ /* 0x000fe20008410000 */
[----:B------:R-:W-:Y:S01]  /*6fe0*/  FMUL.FTZ R15, R107, UR8 ;  /* 0x000000086b0f7c20 */ /* 0x000fe20008410000 */
[----:B------:R-:W-:Y:S01]  /*6ff0*/  F2FP.BF16.F32.PACK_AB R22, R22, R96 ;  /* 0x000000601616723e */ /* 0x000fe200000010ff */
[----:B------:R-:W-:Y:S01]  /*7000*/  FMUL.FTZ R108, R108, UR8 ;  /* 0x000000086c6c7c20 */ /* 0x000fe20008410000 */
[----:B------:R-:W-:Y:S01]  /*7010*/  F2FP.BF16.F32.PACK_AB R21, R21, R98 ;  /* 0x000000621515723e */ /* 0x000fe200000010ff */
[----:B------:R-:W-:Y:S01]  /*7020*/  FMUL.FTZ R12, R109, UR8 ;  /* 0x000000086d0c7c20 */ /* 0x000fe20008410000 */
[----:B------:R-:W-:Y:S01]  /*7030*/  IADD3 R2, PT, PT, -R2, 0x9000, R0 ;  /* 0x0000900002027810 */ /* 0x000fe20007ffe100 */
[----:B------:R-:W-:Y:S01]  /*7040*/  FMUL.FTZ R110, R110, UR8 ;  /* 0x000000086e6e7c20 */ /* 0x000fe20008410000 */
[----:B------:R-:W-:Y:S01]  /*7050*/  FMUL.FTZ R11, R111, UR8 ;  /* 0x000000086f0b7c20 */ /* 0x000fe20008410000 */
[----:B------:R-:W-:Y:S01]  /*7060*/  F2FP.BF16.F32.PACK_AB R24, R24, R88 ;  /* 0x000000581818723e */ /* 0x000fe200000010ff */
[----:B------:R-:W-:Y:S01]  /*7070*/  FMUL.FTZ R116, R116, UR8 ;  /* 0x0000000874747c20 */ /* 0x000fe20008410000 */
[----:B------:R-:W-:Y:S01]  /*7080*/  F2FP.BF16.F32.PACK_AB R23, R23, R90 ;  /* 0x0000005a1717723e */ /* 0x000fe200000010ff */
[----:B------:R-:W-:Y:S01]  /*7090*/  FMUL.FTZ R10, R117, UR8 ;  /* 0x00000008750a7c20 */ /* 0x000fe20008410000 */
        /* <DEDUP_REMOVED lines=15> */
[----:B------:R1:W-:Y:S01]  /*7190*/  STS [R0+0x9000], R26 ;  /* 0x0090001a00007388 */ /* 0x0003e20000000800 */
[----:B------:R-:W-:Y:S01]  /*71a0*/  F2FP.BF16.F32.PACK_AB R13, R13, R114 ;  /* 0x000000720d0d723e */ /* 0x000fe200000010ff */
[----:B------:R-:W-:Y:S01]  /*71b0*/  FMUL.FTZ R124, R124, UR8 ;  /* 0x000000087c7c7c20 */ /* 0x000fe20008410000 */
[----:B------:R-:W-:Y:S01]  /*71c0*/  FMUL.FTZ R4, R125, UR8 ;  /* 0x000000087d047c20 */ /* 0x000fe20008410000 */
[----:B------:R1:W-:Y:S01]  /*71d0*/  STS [R0+0x9200], R25 ;  /* 0x0092001900007388 */ /* 0x0003e20000000800 */
[----:B------:R-:W-:Y:S01]  /*71e0*/  FMUL.FTZ R126, R126, UR8 ;  /* 0x000000087e7e7c20 */ /* 0x000fe20008410000 */
[----:B------:R-:W-:Y:S01]  /*71f0*/  FMUL.FTZ R3, R127, UR8 ;  /* 0x000000087f037c20 */ /* 0x000fe20008410000 */
[----:B------:R-:W-:Y:S01]  /*7200*/  F2FP.BF16.F32.PACK_AB R16, R16, R104 ;  /* 0x000000681010723e */ /* 0x000fe200000010ff */
[----:B------:R1:W-:Y:S01]  /*7210*/  STS [R2+0x20], R22 ;  /* 0x0000201602007388 */ /* 0x0003e20000000800 */
[----:B------:R-:W-:Y:S01]  /*7220*/  F2FP.BF16.F32.PACK_AB R15, R15, R106 ;  /* 0x0000006a0f0f723e */ /* 0x000fe200000010ff */
[----:B------:R-:W-:Y:S01]  /*7230*/  @UP0 UIADD3 UR16, UPT, UPT, UR42, UR44, URZ ;  /* 0x0000002c2a100290 */ /* 0x000fe2000fffe0ff */
[----:B------:R-:W-:Y:S01]  /*7240*/  F2FP.BF16.F32.PACK_AB R12, R12, R108 ;  /* 0x0000006c0c0c723e */ /* 0x000fe200000010ff */
[----:B------:R1:W-:Y:S01]  /*7250*/  STS [R2+0x220], R21 ;  /* 0x0002201502007388 */ /* 0x0003e20000000800 */
[----:B------:R-:W-:Y:S01]  /*7260*/  F2FP.BF16.F32.PACK_AB R11, R11, R110 ;  /* 0x0000006e0b0b723e */ /* 0x000fe200000010ff */
[----:B--2---:R-:W-:Y:S01]  /*7270*/  @UP0 UIMAD.WIDE.U32 UR18, UR16, UR10, URZ ;  /* 0x0000000a101202a5 */ /* 0x004fe2000f8e00ff */
[----:B------:R-:W-:Y:S01]  /*7280*/  F2FP.BF16.F32.PACK_AB R10, R10, R116 ;  /* 0x000000740a0a723e */ /* 0x000fe200000010ff */
[----:B------:R1:W-:Y:S01]  /*7290*/  STS [R0+0xa000], R24 ;  /* 0x00a0001800007388 */ /* 0x0003e20000000800 */
[----:B------:R-:W-:Y:S01]  /*72a0*/  F2FP.BF16.F32.PACK_AB R9, R9, R118 ;  /* 0x000000760909723e */ /* 0x000fe200000010ff */
[----:B------:R-:W-:Y:S01]  /*72b0*/  @UP0 UIMAD UR16, UR16, UR11, URZ ;  /* 0x0000000b101002a4 */ /* 0x000fe2000f8e02ff */
[----:B------:R-:W-:Y:S01]  /*72c0*/  F2FP.BF16.F32.PACK_AB R6, R6, R128 ;  /* 0x000000800606723e */ /* 0x000fe200000010ff */
[----:B------:R1:W-:Y:S01]  /*72d0*/  STS [R0+0xa200], R23 ;  /* 0x00a2001700007388 */ /* 0x0003e20000000800 */
[----:B------:R-:W-:Y:S01]  /*72e0*/  F2FP.BF16.F32.PACK_AB R5, R5, R130 ;  /* 0x000000820505723e */ /* 0x000fe200000010ff */
[----:B------:R-:W-:Y:S01]  /*72f0*/  @UP0 UIADD3 UR16, UPT, UPT, UR19, UR16, URZ ;  /* 0x0000001013100290 */ /* 0x000fe2000fffe0ff */
[----:B------:R-:W-:Y:S01]  /*7300*/  F2FP.BF16.F32.PACK_AB R8, R8, R120 ;  /* 0x000000780808723e */ /* 0x000fe200000010ff */
[----:B------:R1:W-:Y:S01]  /*7310*/  STS [R2+0x1020], R20 ;  /* 0x0010201402007388 */ /* 0x0003e20000000800 */
[----:B------:R-:W-:-:S02]  /*7320*/  F2FP.BF16.F32.PACK_AB R7, R7, R122 ;  /* 0x0000007a0707723e */ /* 0x000fc400000010ff */
[----:B------:R-:W-:Y:S01]  /*7330*/  F2FP.BF16.F32.PACK_AB R4, R4, R124 ;  /* 0x0000007c0404723e */ /* 0x000fe200000010ff */
[----:B------:R1:W-:Y:S01]  /*7340*/  STS [R2+0x1220], R19 ;  /* 0x0012201302007388 */ /* 0x0003e20000000800 */
[----:B------:R-:W-:Y:S02]  /*7350*/  F2FP.BF16.F32.PACK_AB R3, R3, R126 ;  /* 0x0000007e0303723e */ /* 0x000fe400000010ff */
[----:B------:R-:W-:Y:S01]  /*7360*/  F2FP.BF16.F32.PACK_AB R48, R49, R48 ;  /* 0x000000303130723e */ /* 0x000fe200000010ff */
[----:B------:R1:W-:Y:S01]  /*7370*/  STS [R0+0xb000], R18 ;  /* 0x00b0001200007388 */ /* 0x0003e20000000800 */
[----:B------:R-:W-:Y:S02]  /*7380*/  F2FP.BF16.F32.PACK_AB R50, R51, R50 ;  /* 0x000000323332723e */ /* 0x000fe400000010ff */
        /* <DEDUP_REMOVED lines=29> */
[----:B------:R-:W-:-:S03]  /*7560*/  F2FP.BF16.F32.PACK_AB R78, R79, R78 ;  /* 0x0000004e4f4e723e */ /* 0x000fc600000010ff */
[----:B------:R1:W-:Y:S04]  /*7570*/  STS [R2+0x4220], R5 ;  /* 0x0042200502007388 */ /* 0x0003e80000000800 */
        /* <DEDUP_REMOVED lines=27> */
[----:B------:R1:W-:Y:S01]  /*7730*/  STS [R2+0xb220], R78 ;  /* 0x00b2204e02007388 */ /* 0x0003e20000000800 */
[----:B------:R-:W-:Y:S05]  /*7740*/  BRA.U UP0, `(.L_x_49) ;  /* 0x0000000100287547 */ /* 0x000fea000b800000 */
[----:B------:R-:W2:Y:S01]  /*7750*/  LDCU.64 UR10, c[0x0][0x5c0] ;  /* 0x0000b800ff0a77ac */ /* 0x000ea20008000a00 */
[----:B------:R-:W3:Y:S01]  /*7760*/  LDCU.64 UR8, c[0x0][0x5a8] ;  /* 0x0000b500ff0877ac */ /* 0x000ee20008000a00 */
[----:B------:R-:W-:-:S04]  /*7770*/  USHF.R.S32.HI UR12, URZ, 0x1f, UR42 ;  /* 0x0000001fff0c7899 */ /* 0x000fc8000801142a */
[----:B--2---:R-:W-:Y:S02]  /*7780*/  UIMAD UR12, UR12, UR10, URZ ;  /* 0x0000000a0c0c72a4 */ /* 0x004fe4000f8e02ff */
[----:B------:R-:W-:Y:S02]  /*7790*/  UIMAD.WIDE.U32 UR14, UR42, UR10, URZ ;  /* 0x0000000a2a0e72a5 */ /* 0x000fe4000f8e00ff */
[----:B------:R-:W-:-:S04]  /*77a0*/  UIMAD UR12, UR42, UR11, UR12 ;  /* 0x0000000b2a0c72a4 */ /* 0x000fc8000f8e020c */
[----:B------:R-:W-:-:S03]  /*77b0*/  UIADD3 UR13, UPT, UPT, UR15, UR12, URZ ;  /* 0x0000000c0f0d7290 */ /* 0x000fc6000fffe0ff */
[----:B------:R-:W-:Y:S02]  /*77c0*/  UMOV UR12, UR14 ;  /* 0x0000000e000c7c82 */ /* 0x000fe40008000000 */
[----:B---3--:R-:W-:-:S04]  /*77d0*/  UIMAD.WIDE.U32 UR18, UR51, UR8, UR12 ;  /* 0x00000008331272a5 */ /* 0x008fc8000f8e000c */
[----:B------:R-:W-:-:S12]  /*77e0*/  UIMAD UR16, UR51, UR9, UR19 ;  /* 0x00000009331072a4 */ /* 0x000fd8000f8e0213 */
.L_x_49:
[----:B------:R-:W-:Y:S05]  /*77f0*/  BRA.U UP1, `(.L_x_50) ;  /* 0x00000001012c7547 */ /* 0x000fea000b800000 */
[----:B------:R-:W2:Y:S01]  /*7800*/  LDCU.64 UR8, c[0x0][0x5c8] ;  /* 0x0000b900ff0877ac */ /* 0x000ea20008000a00 */
[----:B------:R-:W3:Y:S01]  /*7810*/  LDCU.64 UR12, c[0x0][0x5b0] ;  /* 0x0000b600ff0c77ac */ /* 0x000ee20008000a00 */
[----:B------:R-:W-:-:S04]  /*7820*/  USHF.R.S32.HI UR14, URZ, 0x1f, UR42 ;  /* 0x0000001fff0e7899 */ /* 0x000fc8000801142a */
[----:B--2---:R-:W-:Y:S02]  /*7830*/  UIMAD UR14, UR14, UR8, URZ ;  /* 0x000000080e0e72a4 */ /* 0x004fe4000f8e02ff */
[----:B------:R-:W-:Y:S02]  /*7840*/  UIMAD.WIDE.U32 UR20, UR42, UR8, URZ ;  /* 0x000000082a1472a5 */ /* 0x000fe4000f8e00ff */
[----:B------:R-:W-:-:S04]  /*7850*/  UIMAD UR14, UR42, UR9, UR14 ;  /* 0x000000092a0e72a4 */ /* 0x000fc8000f8e020e */
[----:B------:R-:W-:-:S04]  /*7860*/  UIADD3 UR21, UPT, UPT, UR21, UR14, URZ ;  /* 0x0000000e15157290 */ /* 0x000fc8000fffe0ff */
[----:B---3--:R-:W-:-:S04]  /*7870*/  UIMAD.WIDE.U32 UR20, UR51, UR12, UR20 ;  /* 0x0000000c331472a5 */ /* 0x008fc8000f8e0014 */
[----:B------:R-:W-:-:S06]  /*7880*/  UIMAD UR13, UR51, UR13, UR21 ;  /* 0x0000000d330d72a4 */ /* 0x000fcc000f8e0215 */
[----:B-1----:R-:W-:Y:S01]  /*7890*/  MOV R23, UR13 ;  /* 0x0000000d00177c02 */ /* 0x002fe20008000f00 */
[----:B------:R-:W-:Y:S06]  /*78a0*/  BRA `(.L_x_51) ;  /* 0x0000000000187947 */ /* 0x000fec0003800000 */
.L_x_50:
[----:B------:R-:W2:Y:S01]  /*78b0*/  LDCU.64 UR8, c[0x0][0x5c8] ;  /* 0x0000b900ff0877ac */ /* 0x000ea20008000a00 */
[----:B------:R-:W-:-:S04]  /*78c0*/  UIADD3 UR12, UPT, UPT, UR42, UR44, URZ ;  /* 0x0000002c2a0c7290 */ /* 0x000fc8000fffe0ff */
[----:B--2---:R-:W-:Y:S02]  /*78d0*/  UIMAD.WIDE.U32 UR20, UR12, UR8, URZ ;  /* 0x000000080c1472a5 */ /* 0x004fe4000f8e00ff */
[----:B------:R-:W-:-:S04]  /*78e0*/  UIMAD UR12, UR12, UR9, URZ ;  /* 0x000000090c0c72a4 */ /* 0x000fc8000f8e02ff */
[----:B------:R-:W-:-:S06]  /*78f0*/  UIADD3 UR12, UPT, UPT, UR21, UR12, URZ ;  /* 0x0000000c150c7290 */ /* 0x000fcc000fffe0ff */
[----:B-1----:R-:W-:-:S07]  /*7900*/  MOV R23, UR12 ;  /* 0x0000000c00177c02 */ /* 0x002fce0008000f00 */
.L_x_51:
[----:B------:R-:W-:Y:S01]  /*7910*/  BAR.SYNC.DEFER_BLOCKING 0x0 ;  /* 0x0000000000007b1d */ /* 0x000fe20000010000 */
[----:B------:R-:W-:Y:S01]  /*7920*/  LOP3.LUT R0, R167, 0xd8, RZ, 0xc0, !PT ;  /* 0x000000d8a7007812 */ /* 0x000fe200078ec0ff */
[----:B------:R-:W-:Y:S01]  /*7930*/  USHF.L.U32 UR14, UR45, 0x7, URZ ;  /* 0x000000072d0e7899 */ /* 0x000fe200080006ff */
[----:B------:R-:W-:Y:S02]  /*7940*/  IMAD.U32 R56, RZ, RZ, UR8 ;  /* 0x00000008ff387e24 */ /* 0x000fe4000f8e00ff */
[----:B------:R-:W-:Y:S01]  /*7950*/  LOP3.LUT R0, R0, 0x18, R227, 0x78, !PT ;  /* 0x0000001800007812 */ /* 0x000fe200078e78e3 */
[----:B------:R-:W-:Y:S02]  /*7960*/  UIMAD.WIDE.U32 UR42, UR14, UR10, URZ ;  /* 0x0000000a0e2a72a5 */ /* 0x000fe4000f8e00ff */
[----:B------:R-:W1:Y:S01]  /*7970*/  LDC.64 R8, c[0x0][0x5d8] ;  /* 0x00017600ff087b82 */ /* 0x000e620000000a00 */
[----:B------:R-:W-:Y:S01]  /*7980*/  USHF.R.S32.HI UR15, URZ, 0x1f, UR14 ;  /* 0x0000001fff0f7899 */ /* 0x000fe2000801140e */
[----:B------:R-:W-:Y:S01]  /*7990*/  LOP3.LUT R0, R0, 0x1f20, R167, 0xf8, !PT ;  /* 0x00001f2000007812 */ /* 0x000fe200078ef8a7 */
[----:B------:R-:W-:Y:S01]  /*79a0*/  BSSY.RECONVERGENT B0, `(.L_x_52) ;  /* 0x0000032000007945 */ /* 0x000fe20003800200 */
[----:B------:R-:W-:Y:S01]  /*79b0*/  SHF.R.U32.HI R227, RZ, 0x2, R227 ;  /* 0x00000002ffe37819 */ /* 0x000fe200000116e3 */
[----:B------:R-:W-:Y:S01]  /*79c0*/  UIMAD UR12, UR15, UR10, URZ ;  /* 0x0000000a0f0c72a4 */ /* 0x000fe2000f8e02ff */
[----:B------:R-:W-:Y:S01]  /*79d0*/  LEA R0, R0, UR4, 0x1 ;  /* 0x0000000400007c11 */ /* 0x000fe2000f8e08ff */
[----:B------:R-:W-:Y:S01]  /*79e0*/  IMAD.U32 R2, RZ, RZ, UR42 ;  /* 0x0000002aff027e24 */ /* 0x000fe2000f8e00ff */
[----:B------:R-:W2:Y:S01]  /*79f0*/  LDC.64 R58, c[0x0][0x5e0] ;  /* 0x00017800ff3a7b82 */ /* 0x000ea20000000a00 */
[----:B------:R-:W-:Y:S01]  /*7a00*/  UIMAD UR12, UR14, UR11, UR12 ;  /* 0x0000000b0e0c72a4 */ /* 0x000fe2000f8e020c */
[----:B------:R-:W-:-:S02]  /*7a10*/  IMAD.U32 R3, RZ, RZ, UR43 ;  /* 0x0000002bff037e24 */ /* 0x000fc4000f8e00ff */
[----:B------:R-:W-:Y:S02]  /*7a20*/  LOP3.LUT R4, R2, 0x18, R167, 0xf8, !PT ;  /* 0x0000001802047812 */ /* 0x000fe400078ef8a7 */
[----:B------:R-:W-:Y:S02]  /*7a30*/  LOP3.LUT R167, R167, 0x18, RZ, 0xc0, !PT ;  /* 0x00000018a7a77812 */ /* 0x000fe400078ec0ff */
[----:B------:R-:W-:Y:S01]  /*7a40*/  IADD3 R2, P0, PT, R4, UR18, RZ ;  /* 0x0000001204027c10 */ /* 0x000fe2000ff1e0ff */
[----:B------:R3:W4:Y:S01]  /*7a50*/  LDS.128 R28, [R0+0xa000] ;  /* 0x00a00000001c7984 */ /* 0x0007220000000c00 */
[----:B------:R-:W-:Y:S01]  /*7a60*/  IMAD.U32 R4, RZ, RZ, UR12 ;  /* 0x0000000cff047e24 */ /* 0x000fe2000f8e00ff */
[----:B------:R-:W-:Y:S01]  /*7a70*/  USHF.L.U32 UR12, UR45, 0x7, URZ ;  /* 0x000000072d0c7899 */ /* 0x000fe200080006ff */
[C---:B------:R-:W-:Y:S01]  /*7a80*/  LOP3.LUT R60, R167.reuse, 0x20, RZ, 0xfc, !PT ;  /* 0x00000020a73c7812 */ /* 0x040fe200078efcff */
[----:B------:R3:W2:Y:S01]  /*7a90*/  LDS.128 R24, [R0+0xc000] ;  /* 0x00c0000000187984 */ /* 0x0006a20000000c00 */
[----:B------:R-:W-:Y:S01]  /*7aa0*/  LOP3.LUT R57, R167, 0x40, RZ, 0xfc, !PT ;  /* 0x00000040a7397812 */ /* 0x000fe200078efcff */
[----:B------:R-:W-:Y:S01]  /*7ab0*/  UIADD3 UR41, UPT, UPT, -UR12, UR41, URZ ;  /* 0x000000290c297290 */ /* 0x000fe2000fffe1ff */
[----:B------:R-:W-:Y:S01]  /*7ac0*/  IADD3.X R3, PT, PT, R3, UR16, R4, P0, !PT ;  /* 0x0000001003037c10 */ /* 0x000fe200087fe404 */
[----:B------:R3:W2:Y:S01]  /*7ad0*/  LDS.128 R40, [R0+0xf000] ;  /* 0x00f0000000287984 */ /* 0x0006a20000000c00 */
[C---:B------:R-:W-:Y:S01]  /*7ae0*/  VIADD R4, R227.reuse, 0x40 ;  /* 0x00000040e3047836 */ /* 0x040fe20000000000 */
[----:B------:R-:W-:-:S02]  /*7af0*/  IADD3 R21, P0, PT, R227, 0x40, RZ ;  /* 0x00000040e3157810 */ /* 0x000fc40007f1e0ff */
[----:B------:R3:W2:Y:S01]  /*7b00*/  LDS.128 R52, [R0+0x10000] ;  /* 0x0100000000347984 */ /* 0x0006a20000000c00 */
[----:B------:R-:W-:Y:S01]  /*7b10*/  ISETP.GE.AND P3, PT, R227, UR41, PT ;  /* 0x00000029e3007c0c */ /* 0x000fe2000bf66270 */
[----:B-1----:R-:W-:Y:S01]  /*7b20*/  IMAD.WIDE.U32 R6, R8, UR24, R2 ;  /* 0x0000001808067c25 */ /* 0x002fe2000f8e0002 */
[----:B------:R-:W-:Y:S01]  /*7b30*/  ISETP.GE.AND P5, PT, R4, UR41, PT ;  /* 0x0000002904007c0c */ /* 0x000fe2000bfa6270 */
[----:B------:R3:W1:Y:S02]  /*7b40*/  LDS.128 R36, [R0+0x11000] ;  /* 0x0110000000247984 */ /* 0x0006640000000c00 */
[----:B------:R-:W-:Y:S02]  /*7b50*/  IMAD R20, R9, UR24, R7 ;  /* 0x0000001809147c24 */ /* 0x000fe4000f8e0207 */
[----:B------:R3:W1:Y:S01]  /*7b60*/  LDS.128 R48, [R0+0x12000] ;  /* 0x0120000000307984 */ /* 0x0006620000000c00 */
[----:B------:R-:W-:-:S03]  /*7b70*/  IMAD.X R22, RZ, RZ, RZ, P0 ;  /* 0x000000ffff167224 */ /* 0x000fc600000e06ff */
[----:B------:R3:W1:Y:S04]  /*7b80*/  LDS.128 R32, [R0+0x13000] ;  /* 0x0130000000207984 */ /* 0x0006680000000c00 */
[----:B------:R3:W1:Y:S01]  /*7b90*/  LDS.128 R44, [R0+0x14000] ;  /* 0x01400000002c7984 */ /* 0x0006620000000c00 */
[----:B----4-:R-:W-:Y:S05]  /*7ba0*/  @P3 BRA `(.L_x_53) ;  /* 0x0000000000443947 */ /* 0x010fea0003800000 */
[----:B------:R-:W4:Y:S01]  /*7bb0*/  LDCU UR16, c[0x0][0x440] ;  /* 0x00008800ff1077ac */ /* 0x000f220008000800 */
[----:B------:R-:W2:Y:S01]  /*7bc0*/  LDS.128 R16, [R0+0xb000] ;  /* 0x00b0000000107984 */ /* 0x000ea20000000c00 */
[----:B------:R-:W-:Y:S01]  /*7bd0*/  IMAD.MOV.U32 R2, RZ, RZ, R6 ;  /* 0x000000ffff027224 */ /* 0x000fe200078e0006 */
[----:B------:R-:W3:Y:S02]  /*7be0*/  LDCU.64 UR12, c[0x0][0x560] ;  /* 0x0000ac00ff0c77ac */ /* 0x000ee40008000a00 */
[----:B------:R-:W1:Y:S01]  /*7bf0*/  LDS.128 R12, [R0+0xd000] ;  /* 0x00d00000000c7984 */ /* 0x000e620000000c00 */
[----:B------:R-:W-:Y:S02]  /*7c00*/  IMAD.MOV.U32 R3, RZ, RZ, R20 ;  /* 0x000000ffff037224 */ /* 0x000fe400078e0014 */
[----:B------:R-:W-:-:S04]  /*7c10*/  IMAD.WIDE.U32 R4, R227, UR10, R2 ;  /* 0x0000000ae3047c25 */ /* 0x000fc8000f8e0002 */
[----:B------:R-:W-:Y:S01]  /*7c20*/  IMAD R3, R227, UR11, R5 ;  /* 0x0000000be3037c24 */ /* 0x000fe2000f8e0205 */
[----:B----4-:R-:W-:Y:S02]  /*7c30*/  ISETP.GE.AND P2, PT, R167, UR16, PT ;  /* 0x00000010a7007c0c */ /* 0x010fe4000bf46270 */
[----:B------:R-:W-:Y:S02]  /*7c40*/  ISETP.GE.AND P1, PT, R60, UR16, PT ;  /* 0x000000103c007c0c */ /* 0x000fe4000bf26270 */
[----:B------:R-:W-:Y:S02]  /*7c50*/  ISETP.GE.AND P0, PT, R57, UR16, PT ;  /* 0x0000001039007c0c */ /* 0x000fe4000bf06270 */
[----:B---3--:R-:W-:-:S04]  /*7c60*/  LEA R2, P4, R4, UR12, 0x1 ;  /* 0x0000000c04027c11 */ /* 0x008fc8000f8808ff */
[----:B------:R-:W-:-:S03]  /*7c70*/  LEA.HI.X R3, R4, UR13, R3, 0x1, P4 ;  /* 0x0000000d04037c11 */ /* 0x000fc6000a0f0c03 */
[----:B------:R-:W3:Y:S04]  /*7c80*/  @!P2 LDS.128 R8, [R0+0x9000] ;  /* 0x009000000008a984 */ /* 0x000ee80000000c00 */
[----:B--2---:R4:W-:Y:S04]  /*7c90*/  @!P1 STG.E.128 desc[UR36][R2.64+0x40], R16 ;  /* 0x0000401002009986 */ /* 0x0049e8000c101d24 */
[----:B-1----:R4:W-:Y:S04]  /*7ca0*/  @!P0 STG.E.128 desc[UR36][R2.64+0x80], R12 ;  /* 0x0000800c02008986 */ /* 0x0029e8000c101d24 */
[----:B---3--:R4:W-:Y:S02]  /*7cb0*/  @!P2 STG.E.128 desc[UR36][R2.64], R8 ;  /* 0x000000080200a986 */ /* 0x0089e4000c101d24 */
.L_x_53:
[----:B------:R-:W-:Y:S05]  /*7cc0*/  BSYNC.RECONVERGENT B0 ;  /* 0x0000000000007941 */ /* 0x000fea0003800200 */
.L_x_52:
[----:B----4-:R4:W1:Y:S01]  /*7cd0*/  LDS.128 R8, [R0+0xe000] ;  /* 0x00e0000000087984 */ /* 0x0108620000000c00 */
[----:B------:R-:W-:Y:S04]  /*7ce0*/  BSSY.RECONVERGENT B0, `(.L_x_54) ;  /* 0x0000012000007945 */ /* 0x000fe80003800200 */
[----:B------:R-:W-:Y:S05]  /*7cf0*/  @P5 BRA `(.L_x_55) ;  /* 0x0000000000405947 */ /* 0x000fea0003800000 */
[----:B------:R-:W2:Y:S01]  /*7d00*/  LDCU UR16, c[0x0][0x440] ;  /* 0x00008800ff1077ac */ /* 0x000ea20008000800 */
[----:B------:R-:W-:Y:S01]  /*7d10*/  MOV R3, R20 ;  /* 0x0000001400037202 */ /* 0x000fe20000000f00 */
[----:B---34-:R-:W-:Y:S01]  /*7d20*/  IMAD R0, R22, UR10, RZ ;  /* 0x0000000a16007c24 */ /* 0x018fe2000f8e02ff */
[----:B------:R-:W3:Y:S01]  /*7d30*/  LDCU.64 UR12, c[0x0][0x560] ;  /* 0x0000ac00ff0c77ac */ /* 0x000ee20008000a00 */
[----:B------:R-:W-:Y:S02]  /*7d40*/  IMAD.MOV.U32 R2, RZ, RZ, R6 ;  /* 0x000000ffff027224 */ /* 0x000fe400078e0006 */
[C---:B------:R-:W-:Y:S02]  /*7d50*/  IMAD R0, R21.reuse, UR11, R0 ;  /* 0x0000000b15007c24 */ /* 0x040fe4000f8e0200 */
[----:B------:R-:W-:-:S04]  /*7d60*/  IMAD.WIDE.U32 R4, R21, UR10, R2 ;  /* 0x0000000a15047c25 */ /* 0x000fc8000f8e0002 */
[----:B------:R-:W-:Y:S01]  /*7d70*/  IMAD.IADD R0, R0, 0x1, R5 ;  /* 0x0000000100007824 */ /* 0x000fe200078e0205 */
[----:B--2---:R-:W-:Y:S02]  /*7d80*/  ISETP.GE.AND P2, PT, R167, UR16, PT ;  /* 0x00000010a7007c0c */ /* 0x004fe4000bf46270 */
[----:B------:R-:W-:Y:S02]  /*7d90*/  ISETP.GE.AND P1, PT, R60, UR16, PT ;  /* 0x000000103c007c0c */ /* 0x000fe4000bf26270 */
[----:B------:R-:W-:Y:S02]  /*7da0*/  ISETP.GE.AND P0, PT, R57, UR16, PT ;  /* 0x0000001039007c0c */ /* 0x000fe4000bf06270 */
[----:B---3--:R-:W-:-:S04]  /*7db0*/  LEA R2, P4, R4, UR12, 0x1 ;  /* 0x0000000c04027c11 */ /* 0x008fc8000f8808ff */
[----:B------:R-:W-:-:S05]  /*7dc0*/  LEA.HI.X R3, R4, UR13, R0, 0x1, P4 ;  /* 0x0000000d04037c11 */ /* 0x000fca000a0f0c00 */
[----:B------:R2:W-:Y:S04]  /*7dd0*/  @!P2 STG.E.128 desc[UR36][R2.64], R28 ;  /* 0x0000001c0200a986 */ /* 0x0005e8000c101d24 */
[----:B------:R2:W-:Y:S04]  /*7de0*/  @!P1 STG.E.128 desc[UR36][R2.64+0x40], R24 ;  /* 0x0000401802009986 */ /* 0x0005e8000c101d24 */
[----:B-1----:R2:W-:Y:S02]  /*7df0*/  @!P0 STG.E.128 desc[UR36][R2.64+0x80], R8 ;  /* 0x0000800802008986 */ /* 0x0025e4000c101d24 */
.L_x_55:
[----:B------:R-:W-:Y:S05]  /*7e00*/  BSYNC.RECONVERGENT B0 ;  /* 0x0000000000007941 */ /* 0x000fea0003800200 */
.L_x_54:
[----:B--2---:R-:W-:Y:S01]  /*7e10*/  MOV R2, R167 ;  /* 0x000000a700027202 */ /* 0x004fe20000000f00 */
[----:B------:R-:W-:Y:S01]  /*7e20*/  UIMAD UR15, UR15, UR8, URZ ;  /* 0x000000080f0f72a4 */ /* 0x000fe2000f8e02ff */
[----:B------:R-:W-:Y:S01]  /*7e30*/  MOV R3, RZ ;  /* 0x000000ff00037202 */ /* 0x000fe20000000f00 */
[----:B------:R-:W-:Y:S02]  /*7e40*/  BSSY.RECONVERGENT B0, `(.L_x_56) ;  /* 0x0000016000007945 */ /* 0x000fe40003800200 */
[----:B------:R-:W-:Y:S01]  /*7e50*/  UIMAD UR15, UR14, UR9, UR15 ;  /* 0x000000090e0f72a4 */ /* 0x000fe2000f8e020f */
[----:B------:R-:W-:-:S03]  /*7e60*/  IMAD.WIDE.U32 R2, R56, UR14, R2 ;  /* 0x0000000e38027c25 */ /* 0x000fc6000f8e0002 */
[----:B------:R-:W-:-:S04]  /*7e70*/  IADD3 R2, P0, PT, R2, UR20, RZ ;  /* 0x0000001402027c10 */ /* 0x000fc8000ff1e0ff */
[----:B------:R-:W-:-:S03]  /*7e80*/  IADD3.X R3, PT, PT, R23, UR15, R3, P0, !PT ;  /* 0x0000000f17037c10 */ /* 0x000fc600087fe403 */
[----:B------:R-:W-:-:S04]  /*7e90*/  IMAD.WIDE.U32 R4, R58, UR24, R2 ;  /* 0x000000183a047c25 */ /* 0x000fc8000f8e0002 */
[----:B---34-:R-:W-:Y:S01]  /*7ea0*/  IMAD R0, R59, UR24, R5 ;  /* 0x000000183b007c24 */ /* 0x018fe2000f8e0205 */
[----:B------:R-:W-:Y:S06]  /*7eb0*/  @P3 BRA `(.L_x_57) ;  /* 0x0000000000383947 */ /* 0x000fec0003800000 */
[----:B------:R-:W2:Y:S01]  /*7ec0*/  LDCU UR12, c[0x0][0x440] ;  /* 0x00008800ff0c77ac */ /* 0x000ea20008000800 */
[----:B------:R-:W-:Y:S02]  /*7ed0*/  IMAD.MOV.U32 R2, RZ, RZ, R4 ;  /* 0x000000ffff027224 */ /* 0x000fe400078e0004 */
[----:B------:R-:W-:Y:S01]  /*7ee0*/  IMAD.MOV.U32 R3, RZ, RZ, R0 ;  /* 0x000000ffff037224 */ /* 0x000fe200078e0000 */
[----:B------:R-:W3:Y:S01]  /*7ef0*/  LDCU.64 UR10, c[0x0][0x568] ;  /* 0x0000ad00ff0a77ac */ /* 0x000ee20008000a00 */
[----:B------:R-:W-:-:S04]  /*7f00*/  IMAD.WIDE.U32 R6, R227, UR8, R2 ;  /* 0x00000008e3067c25 */ /* 0x000fc8000f8e0002 */
[----:B------:R-:W-:Y:S01]  /*7f10*/  IMAD R3, R227, UR9, R7 ;  /* 0x00000009e3037c24 */ /* 0x000fe2000f8e0207 */
[----:B--2---:R-:W-:Y:S02]  /*7f20*/  ISETP.GE.AND P2, PT, R167, UR12, PT ;  /* 0x0000000ca7007c0c */ /* 0x004fe4000bf46270 */
[----:B------:R-:W-:Y:S02]  /*7f30*/  ISETP.GE.AND P1, PT, R60, UR12, PT ;  /* 0x0000000c3c007c0c */ /* 0x000fe4000bf26270 */
[----:B------:R-:W-:Y:S02]  /*7f40*/  ISETP.GE.AND P0, PT, R57, UR12, PT ;  /* 0x0000000c39007c0c */ /* 0x000fe4000bf06270 */
[----:B---3--:R-:W-:-:S04]  /*7f50*/  LEA R2, P3, R6, UR10, 0x1 ;  /* 0x0000000a06027c11 */ /* 0x008fc8000f8608ff */
[----:B------:R-:W-:-:S05]  /*7f60*/  LEA.HI.X R3, R6, UR11, R3, 0x1, P3 ;  /* 0x0000000b06037c11 */ /* 0x000fca00098f0c03 */
[----:B------:R2:W-:Y:S04]  /*7f70*/  @!P2 STG.E.128 desc[UR36][R2.64], R40 ;  /* 0x000000280200a986 */ /* 0x0005e8000c101d24 */
[----:B-1----:R2:W-:Y:S04]  /*7f80*/  @!P1 STG.E.128 desc[UR36][R2.64+0x40], R36 ;  /* 0x0000402402009986 */ /* 0x0025e8000c101d24 */
[----:B------:R2:W-:Y:S02]  /*7f90*/  @!P0 STG.E.128 desc[UR36][R2.64+0x80], R32 ;  /* 0x0000802002008986 */ /* 0x0005e4000c101d24 */
.L_x_57:
[----:B------:R-:W-:Y:S05]  /*7fa0*/  BSYNC.RECONVERGENT B0 ;  /* 0x0000000000007941 */ /* 0x000fea0003800200 */
.L_x_56:
[----:B------:R-:W-:Y:S05]  /*7fb0*/  @P5 BRA `(.L_x_23) ;  /* 0x0000000000405947 */ /* 0x000fea0003800000 */
[----:B------:R-:W3:Y:S01]  /*7fc0*/  LDCU UR12, c[0x0][0x440] ;  /* 0x00008800ff0c77ac */ /* 0x000ee20008000800 */
[----:B--2---:R-:W-:Y:S01]  /*7fd0*/  MOV R3, R0 ;  /* 0x0000000000037202 */ /* 0x004fe20000000f00 */
[----:B------:R-:W-:Y:S01]  /*7fe0*/  IMAD R6, R22, UR8, RZ ;  /* 0x0000000816067c24 */ /* 0x000fe2000f8e02ff */
[----:B------:R-:W2:Y:S01]  /*7ff0*/  LDCU.64 UR10, c[0x0][0x568] ;  /* 0x0000ad00ff0a77ac */ /* 0x000ea20008000a00 */
[----:B------:R-:W-:Y:S02]  /*8000*/  IMAD.MOV.U32 R2, RZ, RZ, R4 ;  /* 0x000000ffff027224 */ /* 0x000fe400078e0004 */
[C---:B------:R-:W-:Y:S02]  /*8010*/  IMAD R0, R21.reuse, UR9, R6 ;  /* 0x0000000915007c24 */ /* 0x040fe4000f8e0206 */
[----:B------:R-:W-:-:S04]  /*8020*/  IMAD.WIDE.U32 R4, R21, UR8, R2 ;  /* 0x0000000815047c25 */ /* 0x000fc8000f8e0002 */
[----:B------:R-:W-:Y:S01]  /*8030*/  IMAD.IADD R0, R0, 0x1, R5 ;  /* 0x0000000100007824 */ /* 0x000fe200078e0205 */
[----:B---3--:R-:W-:Y:S02]  /*8040*/  ISETP.GE.AND P2, PT, R167, UR12, PT ;  /* 0x0000000ca7007c0c */ /* 0x008fe4000bf46270 */
[----:B------:R-:W-:Y:S02]  /*8050*/  ISETP.GE.AND P1, PT, R60, UR12, PT ;  /* 0x0000000c3c007c0c */ /* 0x000fe4000bf26270 */
[----:B------:R-:W-:Y:S02]  /*8060*/  ISETP.GE.AND P0, PT, R57, UR12, PT ;  /* 0x0000000c39007c0c */ /* 0x000fe4000bf06270 */
[----:B--2---:R-:W-:-:S04]  /*8070*/  LEA R2, P3, R4, UR10, 0x1 ;  /* 0x0000000a04027c11 */ /* 0x004fc8000f8608ff */
[----:B------:R-:W-:-:S05]  /*8080*/  LEA.HI.X R3, R4, UR11, R0, 0x1, P3 ;  /* 0x0000000b04037c11 */ /* 0x000fca00098f0c00 */
[----:B------:R3:W-:Y:S04]  /*8090*/  @!P2 STG.E.128 desc[UR36][R2.64], R52 ;  /* 0x000000340200a986 */ /* 0x0007e8000c101d24 */
[----:B-1----:R3:W-:Y:S04]  /*80a0*/  @!P1 STG.E.128 desc[UR36][R2.64+0x40], R48 ;  /* 0x0000403002009986 */ /* 0x0027e8000c101d24 */
[----:B------:R3:W-:Y:S02]  /*80b0*/  @!P0 STG.E.128 desc[UR36][R2.64+0x80], R44 ;  /* 0x0000802c02008986 */ /* 0x0007e4000c101d24 */
.L_x_23:
[----:B------:R-:W-:Y:S05]  /*80c0*/  BSYNC.RECONVERGENT B1 ;  /* 0x0000000000017941 */ /* 0x000fea0003800200 */
.L_x_1:
[----:B------:R-:W4:Y:S01]  /*80d0*/  LDCU UR9, c[0x0][0x438] ;  /* 0x00008700ff0977ac */ /* 0x000f220008000800 */
[----:B------:R-:W1:Y:S01]  /*80e0*/  LDCU UR10, c[0x0][0x370] ;  /* 0x00006e00ff0a77ac */ /* 0x000e620008000800 */
[----:B----4-:R-:W-:-:S04]  /*80f0*/  UIADD3 UR9, UPT, UPT, UR9, 0x7f, URZ ;  /* 0x0000007f09097890 */ /* 0x010fc8000fffe0ff */
[----:B------:R-:W-:Y:S02]  /*8100*/  USHF.R.S32.HI UR8, URZ, 0x1f, UR9 ;  /* 0x0000001fff087899 */ /* 0x000fe40008011409 */
[----:B-1----:R-:W-:Y:S02]  /*8110*/  UIADD3 UR45, UPT, UPT, UR10, UR45, URZ ;  /* 0x0000002d0a2d7290 */ /* 0x002fe4000fffe0ff */
[----:B------:R-:W-:Y:S01]  /*8120*/  ULEA.HI UR8, UR8, UR9, URZ, 0x7 ;  /* 0x0000000908087291 */ /* 0x000fe2000f8f38ff */
[----:B------:R-:W-:-:S03]  /*8130*/  UMOV UR10, UR23 ;  /* 0x00000017000a7c82 */ /* 0x000fc60008000000 */
[----:B------:R-:W-:-:S04]  /*8140*/  USHF.R.S32.HI UR8, URZ, 0x7, UR8 ;  /* 0x00000007ff087899 */ /* 0x000fc80008011408 */
[----:B------:R-:W-:-:S09]  /*8150*/  UISETP.GE.AND UP0, UPT, UR45, UR8, UPT ;  /* 0x000000082d00728c */ /* 0x000fd2000bf06270 */
[----:B------:R-:W-:Y:S05]  /*8160*/  BRA.U !UP0, `(.L_x_58) ;  /* 0xffffff8108707547 */ /* 0x000fea000b83ffff */
[----:B------:R-:W-:Y:S05]  /*8170*/  EXIT ;  /* 0x000000000000794d */ /* 0x000fea0003800000 */
.L_x_59:
[----:B------:R-:W-:-:S00]  /*8180*/  BRA `(.L_x_59) ;  /* 0xfffffffc00fc7947 */ /* 0x000fc0000383ffff */
[----:B------:R-:W-:-:S00]  /*8190*/  NOP ;  /* 0x0000000000007918 */ /* 0x000fc00000000000 */
        /* <DEDUP_REMOVED lines=14> */
.L_x_875:


//--------------------- .text._ZN5flash44flash_bwd_dq_dk_dv_loop_seqk_parallel_kernelI23Flash_bwd_kernel_traitsILi96ELi64ELi128ELi8ELi2ELi4ELi4ELb1ELb0EN7cutlass10bfloat16_tE19Flash_kernel_traitsILi96ELi64ELi128ELi8ES3_EELb0ELb1ELb0ELb0ELb1ELb1ELb0EEEvNS_16Flash_bwd_paramsE --------------------------
	.section	.text._ZN5flash44flash_bwd_dq_dk_dv_loop_seqk_parallel_kernelI23Flash_bwd_kernel_traitsILi96ELi64ELi128ELi8ELi2ELi4ELi4ELb1ELb0EN7cutlass10bfloat16_tE19Flash_kernel_traitsILi96ELi64ELi128ELi8ES3_EELb0ELb1ELb0ELb0ELb1ELb1ELb0EEEvNS_16Flash_bwd_paramsE,"ax",@progbits
	.align	128
        .global         _ZN5flash44flash_bwd_dq_dk_dv_loop_seqk_parallel_kernelI23Flash_bwd_kernel_traitsILi96ELi64ELi128ELi8ELi2ELi4ELi4ELb1ELb0EN7cutlass10bfloat16_tE19Flash_kernel_traitsILi96ELi64ELi128ELi8ES3_EELb0ELb1ELb0ELb0ELb1ELb1ELb0EEEvNS_16Flash_bwd_paramsE
        .type           _ZN5flash44flash_bwd_dq_dk_dv_loop_seqk_parallel_kernelI23Flash_bwd_kernel_traitsILi96ELi64ELi128ELi8ELi2ELi4ELi4ELb1ELb0EN7cutlass10bfloat16_tE19Flash_kernel_traitsILi96ELi64ELi128ELi8ES3_EELb0ELb1ELb0ELb0ELb1ELb1ELb0EEEvNS_16Flash_bwd_paramsE,@function
        .size           _ZN5flash44flash_bwd_dq_dk_dv_loop_seqk_parallel_kernelI23Flash_bwd_kernel_traitsILi96ELi64ELi128ELi8ELi2ELi4ELi4ELb1ELb0EN7cutlass10bfloat16_tE19Flash_kernel_traitsILi96ELi64ELi128ELi8ES3_EELb0ELb1ELb0ELb0ELb1ELb1ELb0EEEvNS_16Flash_bwd_paramsE,(.L_x_876 - _ZN5flash44flash_bwd_dq_dk_dv_loop_seqk_parallel_kernelI23Flash_bwd_kernel_traitsILi96ELi64ELi128ELi8ELi2ELi4ELi4ELb1ELb0EN7cutlass10bfloat16_tE19Flash_kernel_traitsILi96ELi64ELi128ELi8ES3_EELb0ELb1ELb0ELb0ELb1ELb1ELb0EEEvNS_16Flash_bwd_paramsE)
        .other          _ZN5flash44flash_bwd_dq_dk_dv_loop_seqk_parallel_kernelI23Flash_bwd_kernel_traitsILi96ELi64ELi128ELi8ELi2ELi4ELi4ELb1ELb0EN7cutlass10bfloat16_tE19Flash_kernel_traitsILi96ELi64ELi128ELi8ES3_EELb0ELb1ELb0ELb0ELb1ELb1ELb0EEEvNS_16Flash_bwd_paramsE,@"STO_CUDA_ENTRY STV_DEFAULT"
_ZN5flash44flash_bwd_dq_dk_dv_loop_seqk_parallel_kernelI23Flash_bwd_kernel_traitsILi96ELi64ELi128ELi8ELi2ELi4ELi4ELb1ELb0EN7cutlass10bfloat16_tE19Flash_kernel_traitsILi96ELi64ELi128ELi8ES3_EELb0ELb1ELb0ELb0ELb1ELb1ELb0EEEvNS_16Flash_bwd_paramsE:
.text._ZN5flash44flash_bwd_dq_dk_dv_loop_seqk_parallel_kernelI23Flash_bwd_kernel_traitsILi96ELi64ELi128ELi8ELi2ELi4ELi4ELb1ELb0EN7cutlass10bfloat16_tE19Flash_kernel_traitsILi96ELi64ELi128ELi8ES3_EELb0ELb1ELb0ELb0ELb1ELb1ELb0EEEvNS_16Flash_bwd_paramsE:
[----:B------:R-:W1:Y:S08]  /*0000*/  LDC R1, c[0x0][0x37c] ;  /* 0x0000df00ff017b82 */ /* 0x000e700000000800 */
[----:B------:R-:W2:Y:S01]  /*0010*/  LDC R0, c[0x0][0x438] ;  /* 0x00010e00ff007b82 */ /* 0x000ea20000000800 */
[----:B-1----:R-:W-:-:S07]  /*0020*/  VIADD R1, R1, 0xfffffff8 ;  /* 0xfffffff801017836 */ /* 0x002fce0000000000 */
[----:B------:R-:W1:Y:S01]  /*0030*/  S2UR UR39, SR_CTAID.X ;  /* 0x00000000002779c3 */ /* 0x000e620000002500 */
[----:B--2---:R-:W-:-:S05]  /*0040*/  VIADD R0, R0, 0x7f ;  /* 0x0000007f00007836 */ /* 0x004fca0000000000 */
[----:B------:R-:W-:-:S04]  /*0050*/  SHF.R.S32.HI R2, RZ, 0x1f, R0 ;  /* 0x0000001fff027819 */ /* 0x000fc80000011400 */
[----:B------:R-:W-:-:S04]  /*0060*/  LEA.HI R0, R2, R0, RZ, 0x7 ;  /* 0x0000000002007211 */ /* 0x000fc800078f38ff */
[----:B------:R-:W-:-:S04]  /*0070*/  SHF.R.S32.HI R0, RZ, 0x7, R0 ;  /* 0x00000007ff007819 */ /* 0x000fc80000011400 */
[----:B-1----:R-:W-:-:S13]  /*0080*/  ISETP.LE.AND P0, PT, R0, UR39, PT ;  /* 0x0000002700007c0c */ /* 0x002fda000bf03270 */
[----:B------:R-:W-:Y:S05]  /*0090*/  @P0 EXIT ;  /* 0x000000000000094d */ /* 0x000fea0003800000 */
[----:B------:R-:W1:Y:S01]  /*00a0*/  LDCU.64 UR8, c[0x0][0x478] ;  /* 0x00008f00ff0877ac */ /* 0x000e620008000a00 */
[----:B------:R-:W-:Y:S01]  /*00b0*/  S2UR UR30, SR_CgaCtaId ;  /* 0x00000000001e79c3 */ /* 0x000fe20000008800 */
[----:B------:R-:W2:Y:S01]  /*00c0*/  LDCU.64 UR10, c[0x0][0x470] ;  /* 0x00008e00ff0a77ac */ /* 0x000ea20008000a00 */
[----:B------:R-:W3:Y:S06]  /*00d0*/  LDCU.64 UR36, c[0x0][0x358] ;  /* 0x00006b00ff2477ac */ /* 0x000eec0008000a00 */
[----:B------:R-:W4:Y:S01]  /*00e0*/  S2UR UR29, SR_CgaCtaId ;  /* 0x00000000001d79c3 */ /* 0x000f220000008800 */
[----:B------:R-:W-:Y:S01]  /*00f0*/  UMOV UR34, URZ ;  /* 0x000000ff00227c82 */ /* 0x000fe20008000000 */
[----:B------:R-:W-:-:S06]  /*0100*/  UMOV UR35, URZ ;  /* 0x000000ff00237c82 */ /* 0x000fcc0008000000 */
[----:B------:R-:W3:Y:S01]  /*0110*/  S2UR UR33, SR_CTAID.Y ;  /* 0x00000000002179c3 */ /* 0x000ee20000002600 */
[----:B-1----:R-:W-:-:S04]  /*0120*/  UISETP.NE.U32.AND UP3, UPT, UR8, URZ, UPT ;  /* 0x000000ff0800728c */ /* 0x002fc8000bf65070 */
[----:B------:R-:W-:Y:S02]  /*0130*/  UISETP.NE.AND.EX UP3, UPT, UR9, URZ, UPT, UP3 ;  /* 0x000000ff0900728c */ /* 0x000fe4000bf65330 */
[----:B--2---:R-:W-:Y:S01]  /*0140*/  UISETP.NE.U32.AND UP4, UPT, UR10, URZ, UPT ;  /* 0x000000ff0a00728c */ /* 0x004fe2000bf85070 */
[----:B------:R-:W1:Y:S03]  /*0150*/  S2UR UR32, SR_CTAID.Z ;  /* 0x00000000002079c3 */ /* 0x000e660000002700 */
[----:B------:R-:W-:-:S05]  /*0160*/  UISETP.NE.AND.EX UP4, UPT, UR11, URZ, UPT, UP4 ;  /* 0x000000ff0b00728c */ /* 0x000fca000bf85340 */
[----:B------:R-:W2:Y:S01]  /*0170*/  @!UP3 LDCU.64 UR4, c[0x0][0x488] ;  /* 0x00009100ff04b7ac */ /* 0x000ea20008000a00 */
[----:B------:R-:W1:Y:S01]  /*0180*/  S2UR UR28, SR_CTAID.Y ;  /* 0x00000000001c79c3 */ /* 0x000e620000002600 */
[----:B------:R-:W5:Y:S07]  /*0190*/  @!UP3 LDCU.64 UR26, c[0x0][0x438] ;  /* 0x00008700ff1ab7ac */ /* 0x000f6e0008000a00 */
[----:B------:R-:W1:Y:S01]  /*01a0*/  S2UR UR31, SR_CTAID.Z ;  /* 0x00000000001f79c3 */ /* 0x000e620000002700 */
[----:B--2---:R-:W-:-:S03]  /*01b0*/  @!UP3 UISETP.NE.U32.AND UP0, UPT, UR4, URZ, UPT ;  /* 0x000000ff0400b28c */ /* 0x004fc6000bf05070 */
[----:B------:R-:W-:Y:S01]  /*01c0*/  UMOV UR4, 0x400 ;  /* 0x0000040000047882 */ /* 0x000fe20000000000 */
[----:B------:R-:W-:Y:S02]  /*01d0*/  @!UP3 UISETP.NE.AND.EX UP0, UPT, UR5, URZ, UPT, UP0 ;  /* 0x000000ff0500b28c */ /* 0x000fe4000bf05300 */
[----:B----4-:R-:W-:Y:S01]  /*01e0*/  ULEA UR29, UR29, UR4, 0x18 ;  /* 0x000000041d1d7291 */ /* 0x010fe2000f8ec0ff */
[----:B------:R-:W-:Y:S01]  /*01f0*/  UMOV UR5, 0x400 ;  /* 0x0000040000057882 */ /* 0x000fe20000000000 */
[----:B-----5:R-:W-:Y:S02]  /*0200*/  @!UP3 USEL UR38, UR27, URZ, UP0 ;  /* 0x000000ff1b26b287 */ /* 0x020fe40008000000 */
[----:B------:R-:W-:Y:S01]  /*0210*/  ULEA UR30, UR30, UR5, 0x18 ;  /* 0x000000051e1e7291 */ /* 0x000fe2000f8ec0ff */
[----:B---3--:R-:W-:-:S11]  /*0220*/  UMOV UR27, 0xffffd000 ;  /* 0xffffd000001b7882 */ /* 0x008fd60000000000 */
.L_x_67:
[----:B------:R-:W-:Y:S01]  /*0230*/  @UP4 ULEA UR6, UP1, UR33, UR10, 0x2 ;  /* 0x0000000a21064291 */ /* 0x000fe2000f8210ff */
[----:B------:R-:W-:Y:S01]  /*0240*/  PLOP3.LUT P1, PT, PT, PT, UP4, 0x80, 0x8 ;  /* 0x000000000008781c */ /* 0x000fe20003f2f048 */
[----:B------:R-:W-:Y:S01]  /*0250*/  @UP3 ULEA UR4, UP0, UR33, UR8, 0x2 ;  /* 0x0000000821043291 */ /* 0x000fe2000f8010ff */
[----:B------:R-:W-:Y:S01]  /*0260*/  PLOP3.LUT P0, PT, PT, PT, UP3, 0x80, 0x8 ;  /* 0x000000000008781c */ /* 0x000fe20003f0f038 */
[----:B------:R-:W-:Y:S02]  /*0270*/  @UP4 ULEA.HI.X UR7, UR33, UR11, URZ, 0x2, UP1 ;  /* 0x0000000b21074291 */ /* 0x000fe400088f14ff */
[----:B------:R-:W-:Y:S01]  /*0280*/  @UP3 ULEA.HI.X UR5, UR33, UR9, URZ, 0x2, UP0 ;  /* 0x0000000921053291 */ /* 0x000fe200080f14ff */
[----:B--2---:R-:W-:Y:S02]  /*0290*/  IMAD.U32 R4, RZ, RZ, UR6 ;  /* 0x00000006ff047e24 */ /* 0x004fe4000f8e00ff */
[----:B------:R-:W-:Y:S02]  /*02a0*/  IMAD.U32 R2, RZ, RZ, UR4 ;  /* 0x00000004ff027e24 */ /* 0x000fe4000f8e00ff */
[----:B------:R-:W-:-:S02]  /*02b0*/  IMAD.U32 R5, RZ, RZ, UR7 ;  /* 0x00000007ff057e24 */ /* 0x000fc4000f8e00ff */
[----:B------:R-:W-:-:S03]  /*02c0*/  IMAD.U32 R3, RZ, RZ, UR5 ;  /* 0x00000005ff037e24 */ /* 0x000fc6000f8e00ff */
[----:B------:R-:W2:Y:S04]  /*02d0*/  @P1 LDG.E R4, desc[UR36][R4.64] ;  /* 0x0000002404041981 */ /* 0x000ea8000c1e1900 */
[----:B------:R-:W3:Y:S01]  /*02e0*/  @P0 LDG.E R0, desc[UR36][R2.64] ;  /* 0x0000002402000981 */ /* 0x000ee2000c1e1900 */
[----:B------:R-:W-:Y:S01]  /*02f0*/  UMOV UR50, URZ ;  /* 0x000000ff00327c82 */ /* 0x000fe20008000000 */
[----:B------:R-:W-:Y:S01]  /*0300*/  USHF.L.U32 UR40, UR39, 0x7, URZ ;  /* 0x0000000727287899 */ /* 0x000fe200080006ff */
[----:B--2---:R-:W-:Y:S02]  /*0310*/  @P1 R2UR UR50, R4 ;  /* 0x00000000043212ca */ /* 0x004fe400000e0000 */
[----:B---3--:R-:W-:-:S13]  /*0320*/  @P0 R2UR UR49, R0 ;  /* 0x00000000003102ca */ /* 0x008fda00000e0000 */
[----:B------:R-:W-:Y:S02]  /*0330*/  @UP3 UIADD3 UR49, UPT, UPT, UR49, -UR50, URZ ;  /* 0x8000003231313290 */ /* 0x000fe4000fffe0ff */
[----:B------:R-:W-:-:S04]  /*0340*/  @!UP3 UIADD3 UR49, UPT, UPT, UR38, UR26, -UR50 ;  /* 0x0000001a2631b290 */ /* 0x000fc8000fffe832 */
[----:B------:R-:W-:-:S09]  /*0350*/  UISETP.GE.AND UP0, UPT, UR40, UR49, UPT ;  /* 0x000000312800728c */ /* 0x000fd2000bf06270 */
[----:B------:R-:W-:Y:S05]  /*0360*/  BRA.U UP0, `(.L_x_60) ;  /* 0x0000005d008c7547 */ /* 0x000fea000b800000 */
[----:B------:R-:W2:Y:S01]  /*0370*/  LDC R5, c[0x0][0x3e8] ;  /* 0x0000fa00ff057b82 */ /* 0x000ea20000000800 */
[----:B------:R-:W3:Y:S01]  /*0380*/  S2R R6, SR_CTAID.Z ;  /* 0x0000000000067919 */ /* 0x000ee20000002700 */
[----:B------:R-:W4:Y:S01]  /*0390*/  LDCU.U8 UR4, c[0x0][0x548] ;  /* 0x0000a900ff0477ac */ /* 0x000f220008000000 */
[----:B------:R-:W5:Y:S01]  /*03a0*/  LDCU UR42, c[0x0][0x434] ;  /* 0x00008680ff2a77ac */ /* 0x000f620008000800 */
[----:B------:R-:W1:Y:S01]  /*03b0*/  LDCU.U8 UR51, c[0x0][0x5f0] ;  /* 0x0000be00ff3377ac */ /* 0x000e620008000000 */
[----:B------:R-:W-:Y:S02]  /*03c0*/  USHF.L.U32 UR46, UR33, 0x7, URZ ;  /* 0x00000007212e7899 */ /* 0x000fe400080006ff */
[----:B----4-:R-:W-:Y:S01]  /*03d0*/  UISETP.NE.AND UP0, UPT, UR4, URZ, UPT ;  /* 0x000000ff0400728c */ /* 0x010fe2000bf05270 */
[----:B--2---:R-:W-:Y:S01]  /*03e0*/  IABS R0, R5 ;  /* 0x0000000500007213 */ /* 0x004fe20000000000 */
[----:B-----5:R-:W-:-:S04]  /*03f0*/  UIADD3 UR5, UPT, UPT, UR42, 0x3f, URZ ;  /* 0x0000003f2a057890 */ /* 0x020fc8000fffe0ff */
[----:B------:R-:W-:Y:S01]  /*0400*/  IMAD.MOV.U32 R4, RZ, RZ, R0 ;  /* 0x000000ffff047224 */ /* 0x000fe200078e0000 */
[----:B------:R-:W-:-:S04]  /*0410*/  USHF.R.S32.HI UR48, URZ, 0x1f, UR5 ;  /* 0x0000001fff307899 */ /* 0x000fc80008011405 */
[----:B------:R-:W1:Y:S01]  /*0420*/  @UP0 LDCU UR47, c[0x0][0x454] ;  /* 0x00008a80ff2f07ac */ /* 0x000e620008000800 */
[----:B------:R-:W2:Y:S01]  /*0430*/  I2F.RP R2, R4 ;  /* 0x0000000400027306 */ /* 0x000ea20000209400 */
[----:B---3--:R-:W-:Y:S01]  /*0440*/  IABS R6, R6 ;  /* 0x0000000600067213 */ /* 0x008fe20000000000 */
[----:B------:R-:W3:Y:S01]  /*0450*/  @!UP0 LDCU UR4, c[0x0][0x3e0] ;  /* 0x00007c00ff0487ac */ /* 0x000ee20008000800 */
[----:B------:R-:W-:-:S04]  /*0460*/  ULEA.HI UR48, UR48, UR5, URZ, 0x6 ;  /* 0x0000000530307291 */ /* 0x000fc8000f8f30ff */
[----:B------:R-:W-:Y:S01]  /*0470*/  USHF.R.S32.HI UR48, URZ, 0x6, UR48 ;  /* 0x00000006ff307899 */ /* 0x000fe20008011430 */
[----:B--2---:R-:W2:Y:S01]  /*0480*/  MUFU.RCP R2, R2 ;  /* 0x0000000200027308 */ /* 0x004ea20000001000 */
[----:B-1----:R-:W-:Y:S02]  /*0490*/  @UP0 UIMAD UR47, UR32, UR47, URZ ;  /* 0x0000002f202f02a4 */ /* 0x002fe4000f8e02ff */
[----:B---3--:R-:W-:Y:S02]  /*04a0*/  @!UP0 UIMAD UR4, UR33, UR4, UR32 ;  /* 0x00000004210482a4 */ /* 0x008fe4000f8e0220 */
[----:B------:R-:W-:Y:S02]  /*04b0*/  @UP0 UIMAD UR47, UR33, UR42, UR47 ;  /* 0x0000002a212f02a4 */ /* 0x000fe4000f8e022f */
[----:B------:R-:W-:Y:S01]  /*04c0*/  @!UP0 UIMAD UR47, UR4, UR42, URZ ;  /* 0x0000002a042f82a4 */ /* 0x000fe2000f8e02ff */
[----:B--2---:R-:W-:-:S04]  /*04d0*/  VIADD R2, R2, 0xffffffe ;  /* 0x0ffffffe02027836 */ /* 0x004fc80000000000 */
        /* <DEDUP_REMOVED lines=21> */
[----:B------:R-:W-:Y:S06]  /*0630*/  BRA.U !UP0, `(.L_x_61) ;  /* 0x00000001081c7547 */ /* 0x000fec000b800000 */
[----:B------:R-:W1:Y:S01]  /*0640*/  LDCU UR5, c[0x0][0x430] ;  /* 0x00008600ff0577ac */ /* 0x000e620008000800 */
[----:B------:R-:W1:Y:S01]  /*0650*/  LDCU UR4, c[0x0][0x454] ;  /* 0x00008a80ff0477ac */ /* 0x000e620008000800 */
[----:B------:R-:W2:Y:S01]  /*0660*/  LDCU UR41, c[0x0][0x444] ;  /* 0x00008880ff2977ac */ /* 0x000ea20008000800 */
[----:B-1----:R-:W-:Y:S02]  /*0670*/  ULEA UR4, UR5, UR4, 0x7 ;  /* 0x0000000405047291 */ /* 0x002fe4000f8e38ff */
[----:B--2---:R-:W-:-:S04]  /*0680*/  UIMAD UR45, UR33, UR41, UR46 ;  /* 0x00000029212d72a4 */ /* 0x004fc8000f8e022e */
[----:B------:R-:W-:Y:S01]  /*0690*/  UIMAD UR45, UR4, UR32, UR45 ;  /* 0x00000020042d72a4 */ /* 0x000fe2000f8e022d */
[----:B------:R-:W-:Y:S11]  /*06a0*/  BRA `(.L_x_62) ;  /* 0x0000000000107947 */ /* 0x000ff60003800000 */
.L_x_61:
[----:B------:R-:W1:Y:S01]  /*06b0*/  LDCU UR45, c[0x0][0x3e0] ;  /* 0x00007c00ff2d77ac */ /* 0x000e620008000800 */
[----:B------:R-:W2:Y:S01]  /*06c0*/  LDCU UR41, c[0x0][0x444] ;  /* 0x00008880ff2977ac */ /* 0x000ea20008000800 */
[----:B-1----:R-:W-:-:S04]  /*06d0*/  UIMAD UR45, UR33, UR45, UR32 ;  /* 0x0000002d212d72a4 */ /* 0x002fc8000f8e0220 */
[----:B--2---:R-:W-:-:S12]  /*06e0*/  UIMAD UR45, UR45, UR41, URZ ;  /* 0x000000292d2d72a4 */ /* 0x004fd8000f8e02ff */
.L_x_62:
[----:B------:R-:W1:Y:S01]  /*06f0*/  S2R R230, SR_TID.X ;  /* 0x0000000000e67919 */ /* 0x000e620000002100 */
[----:B------:R-:W2:Y:S01]  /*0700*/  LDCU.64 UR20, c[0x0][0x588] ;  /* 0x0000b100ff1477ac */ /* 0x000ea20008000a00 */
[----:B------:R-:W-:Y:S01]  /*0710*/  IMAD.MOV.U32 R3, RZ, RZ, RZ ;  /* 0x000000ffff037224 */ /* 0x000fe200078e00ff */
[----:B------:R-:W3:Y:S01]  /*0720*/  LDCU.64 UR18, c[0x0][0x3c0] ;  /* 0x00007800ff1277ac */ /* 0x000ee20008000a00 */
[----:B------:R-:W4:Y:S01]  /*0730*/  LDCU.64 UR14, c[0x0][0x3b8] ;  /* 0x00007700ff0e77ac */ /* 0x000f220008000a00 */
[----:B------:R-:W1:Y:S01]  /*0740*/  LDCU.64 UR24, c[0x0][0x3b0] ;  /* 0x00007600ff1877ac */ /* 0x000e620008000a00 */
[----:B------:R-:W1:Y:S01]  /*0750*/  LDCU.128 UR4, c[0x0][0x590] ;  /* 0x0000b200ff0477ac */ /* 0x000e620008000c00 */
[----:B--2---:R-:W-:Y:S01]  /*0760*/  IMAD.U32 R6, RZ, RZ, UR20 ;  /* 0x00000014ff067e24 */ /* 0x004fe2000f8e00ff */
[----:B------:R-:W2:Y:S01]  /*0770*/  LDCU.64 UR12, c[0x0][0x3a0] ;  /* 0x00007400ff0c77ac */ /* 0x000ea20008000a00 */
[----:B------:R-:W-:Y:S02]  /*0780*/  IMAD.U32 R0, RZ, RZ, UR21 ;  /* 0x00000015ff007e24 */ /* 0x000fe4000f8e00ff */
[----:B---3--:R-:W-:Y:S01]  /*0790*/  IMAD.U32 R4, RZ, RZ, UR18 ;  /* 0x00000012ff047e24 */ /* 0x008fe2000f8e00ff */
[----:B------:R-:W-:-:S02]  /*07a0*/  UIADD3 UR44, UPT, UPT, UR48, -0x1, URZ ;  /* 0xffffffff302c7890 */ /* 0x000fc4000fffe0ff */
[----:B------:R-:W-:Y:S01]  /*07b0*/  USHF.R.S32.HI UR53, URZ, 0x1f, UR50 ;  /* 0x0000001fff357899 */ /* 0x000fe20008011432 */
[----:B----4-:R-:W-:Y:S01]  /*07c0*/  IMAD.U32 R8, RZ, RZ, UR14 ;  /* 0x0000000eff087e24 */ /* 0x010fe2000f8e00ff */
[----:B------:R-:W-:Y:S02]  /*07d0*/  UIADD3 UR54, UP0, UPT, UR40, UR50, URZ ;  /* 0x0000003228367290 */ /* 0x000fe4000ff1e0ff */
[----:B------:R-:W-:Y:S01]  /*07e0*/  USHF.L.U32 UR43, UR44, 0x6, URZ ;  /* 0x000000062c2b7899 */ /* 0x000fe200080006ff */
[----:B-1----:R-:W-:Y:S01]  /*07f0*/  IMAD.SHL.U32 R163, R230, 0x8, RZ ;  /* 0x00000008e6a37824 */ /* 0x002fe200078e00ff */
[----:B------:R-:W-:Y:S01]  /*0800*/  ULEA.HI.X.SX32 UR53, UR40, UR53, 0x1, UP0 ;  /* 0x0000003528357291 */ /* 0x000fe200080f0eff */
[----:B------:R-:W-:Y:S01]  /*0810*/  SHF.R.U32.HI R21, RZ, 0x2, R230 ;  /* 0x00000002ff157819 */ /* 0x000fe200000116e6 */
[----:B------:R-:W-:Y:S01]  /*0820*/  USHF.R.S32.HI UR52, URZ, 0x1f, UR43 ;  /* 0x0000001fff347899 */ /* 0x000fe2000801142b */
[----:B------:R-:W-:Y:S01]  /*0830*/  IMAD.U32 R12, RZ, RZ, UR4 ;  /* 0x00000004ff0c7e24 */ /* 0x000fe2000f8e00ff */
[----:B------:R-:W-:Y:S01]  /*0840*/  LOP3.LUT R2, R163, 0x18, RZ, 0xc0, !PT ;  /* 0x00000018a3027812 */ /* 0x000fe200078ec0ff */
[----:B------:R-:W1:Y:S01]  /*0850*/  LDCU.64 UR22, c[0x0][0x398] ;  /* 0x00007300ff1677ac */ /* 0x000e620008000a00 */
[----:B------:R-:W-:-:S02]  /*0860*/  IMAD.U32 R15, RZ, RZ, UR7 ;  /* 0x00000007ff0f7e24 */ /* 0x000fc4000f8e00ff */
[----:B------:R-:W-:Y:S01]  /*0870*/  IMAD R19, R21, UR15, RZ ;  /* 0x0000000f15137c24 */ /* 0x000fe2000f8e02ff */
[----:B------:R-:W3:Y:S01]  /*0880*/  LDCU.64 UR16, c[0x0][0x3a8] ;  /* 0x00007500ff1077ac */ /* 0x000ee20008000a00 */
[----:B------:R-:W-:Y:S01]  /*0890*/  IMAD.WIDE.U32 R6, R6, UR33, R2 ;  /* 0x0000002106067c25 */ /* 0x000fe2000f8e0002 */
[----:B------:R-:W-:-:S03]  /*08a0*/  UIMAD UR20, UR53, UR18, URZ ;  /* 0x00000012351472a4 */ /* 0x000fc6000f8e02ff */
[----:B------:R-:W-:Y:S01]  /*08b0*/  IMAD R7, R0, UR33, R7 ;  /* 0x0000002100077c24 */ /* 0x000fe2000f8e0207 */
[----:B------:R-:W-:Y:S01]  /*08c0*/  UIMAD UR53, UR53, UR14, URZ ;  /* 0x0000000e353572a4 */ /* 0x000fe2000f8e02ff */
[--C-:B------:R-:W-:Y:S01]  /*08d0*/  IMAD.WIDE.U32 R4, R4, UR54, R2.reuse ;  /* 0x0000003604047c25 */ /* 0x100fe2000f8e0002 */
[----:B------:R-:W-:Y:S02]  /*08e0*/  UIMAD UR21, UR52, UR24, URZ ;  /* 0x00000018341572a4 */ /* 0x000fe4000f8e02ff */
[----:B------:R-:W-:Y:S01]  /*08f0*/  UIMAD UR20, UR54, UR19, UR20 ;  /* 0x00000013361472a4 */ /* 0x000fe2000f8e0214 */
[----:B------:R-:W-:Y:S01]  /*0900*/  IMAD.WIDE.U32 R8, R8, UR54, R2 ;  /* 0x0000003608087c25 */ /* 0x000fe2000f8e0002 */
[----:B------:R-:W-:Y:S02]  /*0910*/  UIMAD UR53, UR54, UR15, UR53 ;  /* 0x0000000f363572a4 */ /* 0x000fe4000f8e0235 */
[----:B------:R-:W-:Y:S01]  /*0920*/  UIMAD.WIDE.U32 UR54, UR43, UR24, URZ ;  /* 0x000000182b3672a5 */ /* 0x000fe2000f8e00ff */
[----:B------:R-:W-:Y:S01]  /*0930*/  IMAD.WIDE.U32 R12, R12, UR43, R6 ;  /* 0x0000002b0c0c7c25 */ /* 0x000fe2000f8e0006 */
[----:B------:R-:W-:-:S02]  /*0940*/  UIMAD UR21, UR43, UR25, UR21 ;  /* 0x000000192b1572a4 */ /* 0x000fc4000f8e0215 */
[----:B------:R-:W-:Y:S01]  /*0950*/  USHF.L.U32 UR7, UR18, 0x6, URZ ;  /* 0x0000000612077899 */ /* 0x000fe200080006ff */
[----:B--2---:R-:W-:Y:S01]  /*0960*/  IMAD.U32 R6, RZ, RZ, UR12 ;  /* 0x0000000cff067e24 */ /* 0x004fe2000f8e00ff */
[----:B------:R-:W-:Y:S01]  /*0970*/  UIMAD UR12, UR52, UR4, URZ ;  /* 0x00000004340c72a4 */ /* 0x000fe2000f8e02ff */
[----:B------:R-:W-:Y:S01]  /*0980*/  VIADD R9, R9, UR53 ;  /* 0x0000003509097c36 */ /* 0x000fe20008000000 */
[----:B------:R-:W-:Y:S01]  /*0990*/  UIADD3 UR21, UPT, UPT, UR55, UR21, URZ ;  /* 0x0000001537157290 */ /* 0x000fe2000fffe0ff */
[----:B------:R-:W-:Y:S01]  /*09a0*/  LOP3.LUT R2, R2, UR54, RZ, 0xfc, !PT ;  /* 0x0000003602027c12 */ /* 0x000fe2000f8efcff */
[----:B------:R-:W-:Y:S01]  /*09b0*/  UIMAD UR12, UR43, UR5, UR12 ;  /* 0x000000052b0c72a4 */ /* 0x000fe2000f8e020c */
[----:B------:R-:W-:Y:S01]  /*09c0*/  VIADD R5, R5, UR20 ;  /* 0x0000001405057c36 */ /* 0x000fe20008000000 */
[----:B------:R-:W-:Y:S01]  /*09d0*/  ULOP3.LUT UR44, UR44, 0x80000001, URZ, 0xc0, !UPT ;  /* 0x800000012c2c7892 */ /* 0x000fe2000f8ec0ff */
[----:B---3--:R-:W-:Y:S01]  /*09e0*/  IMAD.U32 R10, RZ, RZ, UR16 ;  /* 0x00000010ff0a7e24 */ /* 0x008fe2000f8e00ff */
[----:B------:R-:W-:Y:S01]  /*09f0*/  UIADD3 UR47, UPT, UPT, UR43, UR47, URZ ;  /* 0x0000002f2b2f7290 */ /* 0x000fe2000fffe0ff */
[----:B------:R-:W-:Y:S01]  /*0a00*/  IMAD.U32 R3, RZ, RZ, UR21 ;  /* 0x00000015ff037e24 */ /* 0x000fe2000f8e00ff */
[----:B------:R-:W-:Y:S01]  /*0a10*/  UISETP.NE.AND UP0, UPT, UR44, 0x1, UPT ;  /* 0x000000012c00788c */ /* 0x000fe2000bf05270 */
[----:B-1----:R-:W-:-:S02]  /*0a20*/  IMAD.U32 R0, RZ, RZ, UR22 ;  /* 0x00000016ff007e24 */ /* 0x002fc4000f8e00ff */
[----:B------:R-:W-:Y:S01]  /*0a30*/  IMAD.WIDE.U32 R6, R6, UR33, R8 ;  /* 0x0000002106067c25 */ /* 0x000fe2000f8e0008 */
[----:B------:R-:W1:Y:S03]  /*0a40*/  LDCU.64 UR20, c[0x0][0x3d8] ;  /* 0x00007b00ff1477ac */ /* 0x000e660008000a00 */
[----:B------:R-:W-:-:S04]  /*0a50*/  IMAD.WIDE.U32 R10, R10, UR33, R4 ;  /* 0x000000210a0a7c25 */ /* 0x000fc8000f8e0004 */
[----:B------:R-:W-:-:S04]  /*0a60*/  IMAD.WIDE.U32 R8, R0, UR33, R2 ;  /* 0x0000002100087c25 */ /* 0x000fc8000f8e0002 */
[----:B------:R-:W-:Y:S02]  /*0a70*/  IMAD.U32 R0, RZ, RZ, UR13 ;  /* 0x0000000dff007e24 */ /* 0x000fe4000f8e00ff */
[----:B------:R-:W-:Y:S01]  /*0a80*/  VIADD R5, R13, UR12 ;  /* 0x0000000c0d057c36 */ /* 0x000fe20008000000 */
[----:B------:R-:W2:Y:S01]  /*0a90*/  LDCU.64 UR12, c[0x0][0x3c8] ;  /* 0x00007900ff0c77ac */ /* 0x000ea20008000a00 */
[----:B------:R-:W-:Y:S02]  /*0aa0*/  IMAD.U32 R2, RZ, RZ, UR17 ;  /* 0x00000011ff027e24 */ /* 0x000fe4000f8e00ff */
[----:B------:R-:W-:Y:S01]  /*0ab0*/  IMAD.U32 R13, RZ, RZ, UR23 ;  /* 0x00000017ff0d7e24 */ /* 0x000fe2000f8e00ff */
[----:B------:R-:W3:Y:S01]  /*0ac0*/  LDCU.64 UR16, c[0x0][0x3d0] ;  /* 0x00007a00ff1077ac */ /* 0x000ee20008000a00 */
[----:B------:R-:W-:Y:S02]  /*0ad0*/  IMAD R3, R2, UR33, R11 ;  /* 0x0000002102037c24 */ /* 0x000fe4000f8e020b */
[----:B------:R-:W-:Y:S01]  /*0ae0*/  IMAD.U32 R11, RZ, RZ, UR6 ;  /* 0x00000006ff0b7e24 */ /* 0x000fe2000f8e00ff */
[----:B------:R-:W-:Y:S01]  /*0af0*/  USHF.L.U64.HI UR6, UR18, 0x6, UR19 ;  /* 0x0000000612067899 */ /* 0x000fe20008010213 */
[----:B------:R-:W-:Y:S01]  /*0b00*/  IMAD R7, R0, UR33, R7 ;  /* 0x0000002100077c24 */ /* 0x000fe2000f8e0207 */
[----:B------:R-:W4:Y:S01]  /*0b10*/  LDCU.64 UR22, c[0x0][0x550] ;  /* 0x0000aa00ff1677ac */ /* 0x000f220008000a00 */
[----:B-1----:R-:W-:-:S02]  /*0b20*/  IMAD R0, R16, UR20, RZ ;  /* 0x0000001410007c24 */ /* 0x002fc4000f8e02ff */
[----:B------:R-:W-:Y:S02]  /*0b30*/  IMAD.MOV.U32 R4, RZ, RZ, R12 ;  /* 0x000000ffff047224 */ /* 0x000fe400078e000c */
[----:B------:R-:W-:Y:S02]  /*0b40*/  IMAD.MOV.U32 R2, RZ, RZ, R10 ;  /* 0x000000ffff027224 */ /* 0x000fe400078e000a */
[----:B------:R-:W-:Y:S02]  /*0b50*/  IMAD R9, R13, UR33, R9 ;  /* 0x000000210d097c24 */ /* 0x000fe4000f8e0209 */
[----:B--2---:R-:W-:Y:S02]  /*0b60*/  IMAD.U32 R12, RZ, RZ, UR12 ;  /* 0x0000000cff0c7e24 */ /* 0x004fe4000f8e00ff */
[C---:B------:R-:W-:Y:S02]  /*0b70*/  IMAD R17, R14.reuse, UR21, R0 ;  /* 0x000000150e117c24 */ /* 0x040fe4000f8e0200 */
[----:B------:R-:W-:Y:S01]  /*0b80*/  IMAD.WIDE.U32 R2, R14, UR20, R2 ;  /* 0x000000140e027c25 */ /* 0x000fe2000f8e0002 */
[----:B------:R-:W-:-:S03]  /*0b90*/  USHF.L.U64.HI UR20, UR14, 0x6, UR15 ;  /* 0x000000060e147899 */ /* 0x000fc6000801020f */
[----:B---3--:R-:W-:Y:S02]  /*0ba0*/  IMAD R0, R16, UR16, RZ ;  /* 0x0000001010007c24 */ /* 0x008fe4000f8e02ff */
[----:B------:R-:W-:Y:S01]  /*0bb0*/  IMAD.WIDE.U32 R6, R14, UR16, R6 ;  /* 0x000000100e067c25 */ /* 0x000fe2000f8e0006 */
[----:B------:R-:W-:-:S03]  /*0bc0*/  USHF.L.U32 UR16, UR14, 0x6, URZ ;  /* 0x000000060e107899 */ /* 0x000fc600080006ff */
[----:B------:R-:W-:-:S04]  /*0bd0*/  IMAD.WIDE.U32 R12, R12, UR32, R8 ;  /* 0x000000200c0c7c25 */ /* 0x000fc8000f8e0008 */
[----:B------:R-:W-:-:S04]  /*0be0*/  IMAD.WIDE.U32 R4, R11, UR32, R4 ;  /* 0x000000200b047c25 */ /* 0x000fc8000f8e0004 */
[----:B------:R-:W-:Y:S02]  /*0bf0*/  IMAD.U32 R9, RZ, RZ, UR6 ;  /* 0x00000006ff097e24 */ /* 0x000fe4000f8e00ff */
[----:B------:R-:W-:Y:S01]  /*0c00*/  IMAD.U32 R8, RZ, RZ, UR7 ;  /* 0x00000007ff087e24 */ /* 0x000fe2000f8e00ff */
[----:B------:R-:W1:Y:S01]  /*0c10*/  LDCU.64 UR6, c[0x0][0x388] ;  /* 0x00007100ff0677ac */ /* 0x000e620008000a00 */
[----:B------:R-:W-:Y:S02]  /*0c20*/  IMAD R18, R14, UR17, R0 ;  /* 0x000000110e127c24 */ /* 0x000fe4000f8e0200 */
[----:B------:R-:W-:Y:S02]  /*0c30*/  IMAD R15, R15, UR32, R5 ;  /* 0x000000200f0f7c24 */ /* 0x000fe4000f8e0205 */
[----:B------:R-:W-:Y:S02]  /*0c40*/  IMAD.MOV.U32 R14, RZ, RZ, R4 ;  /* 0x000000ffff0e7224 */ /* 0x000fe400078e0004 */
[----:B------:R-:W-:-:S02]  /*0c50*/  IMAD.U32 R5, RZ, RZ, UR20 ;  /* 0x00000014ff057e24 */ /* 0x000fc4000f8e00ff */
[----:B------:R-:W-:Y:S02]  /*0c60*/  IMAD.U32 R4, RZ, RZ, UR16 ;  /* 0x00000010ff047e24 */ /* 0x000fe4000f8e00ff */
[----:B------:R-:W-:Y:S01]  /*0c70*/  IMAD.U32 R0, RZ, RZ, UR13 ;  /* 0x0000000dff007e24 */ /* 0x000fe2000f8e00ff */
[----:B------:R-:W2:Y:S01]  /*0c80*/  LDCU.64 UR12, c[0x0][0x390] ;  /* 0x00007200ff0c77ac */ /* 0x000ea20008000a00 */
[----:B------:R-:W-:-:S04]  /*0c90*/  IMAD.WIDE.U32 R10, R21, UR14, R4 ;  /* 0x0000000e150a7c25 */ /* 0x000fc8000f8e0004 */
[----:B------:R-:W-:Y:S02]  /*0ca0*/  IMAD.IADD R5, R3, 0x1, R17 ;  /* 0x0000000103057824 */ /* 0x000fe400078e0211 */
[----:B------:R-:W-:Y:S01]  /*0cb0*/  IMAD.IADD R3, R7, 0x1, R18 ;  /* 0x0000000107037824 */ /* 0x000fe200078e0212 */
[----:B------:R-:W-:Y:S01]  /*0cc0*/  IADD3 R18, P0, PT, R6, R10, RZ ;  /* 0x0000000a06127210 */ /* 0x000fe20007f1e0ff */
[----:B------:R-:W-:-:S03]  /*0cd0*/  IMAD.WIDE.U32 R8, R21, UR18, R8 ;  /* 0x0000001215087c25 */ /* 0x000fc6000f8e0008 */
[----:B------:R-:W-:Y:S01]  /*0ce0*/  IADD3.X R11, PT, PT, R3, R19, R11, P0, !PT ;  /* 0x00000013030b7210 */ /* 0x000fe200007fe40b */
[C---:B------:R-:W-:Y:S01]  /*0cf0*/  IMAD R16, R21.reuse, UR19, RZ ;  /* 0x0000001315107c24 */ /* 0x040fe2000f8e02ff */
[----:B-1----:R-:W-:Y:S01]  /*0d00*/  LEA R10, P0, R18, UR6, 0x1 ;  /* 0x00000006120a7c11 */ /* 0x002fe2000f8008ff */
[----:B------:R-:W-:Y:S01]  /*0d10*/  IMAD.MOV.U32 R4, RZ, RZ, R2 ;  /* 0x000000ffff047224 */ /* 0x000fe200078e0002 */
[----:B------:R-:W-:Y:S01]  /*0d20*/  IADD3 R17, P1, PT, R2, R8, RZ ;  /* 0x0000000802117210 */ /* 0x000fe20007f3e0ff */
[----:B------:R-:W-:Y:S01]  /*0d30*/  IMAD.WIDE.U32 R14, R21, UR4, R14 ;  /* 0x00000004150e7c25 */ /* 0x000fe2000f8e000e */
[----:B------:R-:W-:Y:S02]  /*0d40*/  LEA.HI.X R11, R18, UR7, R11, 0x1, P0 ;  /* 0x00000007120b7c11 */ /* 0x000fe400080f0c0b */
[----:B------:R-:W-:Y:S01]  /*0d50*/  ISETP.NE.AND P0, PT, RZ, UR51, PT ;  /* 0x00000033ff007c0c */ /* 0x000fe2000bf05270 */
[----:B------:R-:W-:Y:S01]  /*0d60*/  IMAD.MOV.U32 R8, RZ, RZ, R12 ;  /* 0x000000ffff087224 */ /* 0x000fe200078e000c */
[----:B------:R-:W-:Y:S01]  /*0d70*/  IADD3.X R20, PT, PT, R5, R16, R9, P1, !PT ;  /* 0x0000001005147210 */ /* 0x000fe20000ffe409 */
[----:B------:R-:W-:Y:S01]  /*0d80*/  IMAD R9, R0, UR32, R13 ;  /* 0x0000002000097c24 */ /* 0x000fe2000f8e020d */
[----:B----4-:R-:W-:Y:S01]  /*0d90*/  LEA R242, P3, R14, UR22, 0x1 ;  /* 0x000000160ef27c11 */ /* 0x010fe2000f8608ff */
[----:B------:R-:W-:Y:S01]  /*0da0*/  IMAD.WIDE.U32 R12, R21, UR18, R4 ;  /* 0x00000012150c7c25 */ /* 0x000fe2000f8e0004 */
[----:B--2---:R-:W-:-:S03]  /*0db0*/  LEA R4, P1, R17, UR12, 0x1 ;  /* 0x0000000c11047c11 */ /* 0x004fc6000f8208ff */
[----:B------:R-:W-:Y:S01]  /*0dc0*/  IMAD R0, R21, UR5, R15 ;  /* 0x0000000515007c24 */ /* 0x000fe2000f8e020f */
[----:B------:R-:W1:Y:S01]  /*0dd0*/  LDCU.64 UR4, c[0x0][0x380] ;  /* 0x00007000ff0477ac */ /* 0x000e620008000a00 */
[----:B------:R-:W-:Y:S01]  /*0de0*/  IMAD.MOV.U32 R2, RZ, RZ, R6 ;  /* 0x000000ffff027224 */ /* 0x000fe200078e0006 */
[----:B------:R-:W-:Y:S01]  /*0df0*/  LEA R6, P2, R12, UR12, 0x1 ;  /* 0x0000000c0c067c11 */ /* 0x000fe2000f8408ff */
[----:B------:R-:W-:Y:S01]  /*0e00*/  IMAD.IADD R7, R13, 0x1, R16 ;  /* 0x000000010d077824 */ /* 0x000fe200078e0210 */
[----:B------:R-:W-:Y:S01]  /*0e10*/  LEA.HI.X R243, R14, UR23, R0, 0x1, P3 ;  /* 0x000000170ef37c11 */ /* 0x000fe200098f0c00 */
[----:B------:R-:W-:Y:S01]  /*0e20*/  IMAD.WIDE.U32 R8, R21, UR24, R8 ;  /* 0x0000001815087c25 */ /* 0x000fe2000f8e0008 */
[----:B------:R-:W-:Y:S01]  /*0e30*/  LOP3.LUT R0, R163, 0xd8, RZ, 0xc0, !PT ;  /* 0x000000d8a3007812 */ /* 0x000fe200078ec0ff */
[----:B------:R-:W-:Y:S01]  /*0e40*/  USEL UR12, URZ, 0x3000, UP0 ;  /* 0x00003000ff0c7887 */ /* 0x000fe20008000000 */
[----:B------:R-:W-:Y:S01]  /*0e50*/  LEA.HI.X R7, R12, UR13, R7, 0x1, P2 ;  /* 0x0000000d0c077c11 */ /* 0x000fe200090f0c07 */
[----:B------:R-:W-:Y:S01]  /*0e60*/  IMAD.WIDE.U32 R12, R21, UR14, R2 ;  /* 0x0000000e150c7c25 */ /* 0x000fe2000f8e0002 */
[----:B------:R-:W-:Y:S01]  /*0e70*/  LOP3.LUT R14, R0, 0x18, R230, 0x78, !PT ;  /* 0x00000018000e7812 */ /* 0x000fe200078e78e6 */
[----:B------:R-:W2:Y:S01]  /*0e80*/  LDCU.64 UR14, c[0x0][0x420] ;  /* 0x00008400ff0e77ac */ /* 0x000ea20008000a00 */
[----:B------:R-:W-:Y:S01]  /*0e90*/  LEA.HI.X R5, R17, UR13, R20, 0x1, P1 ;  /* 0x0000000d11057c11 */ /* 0x000fe200088f0c14 */
[----:B------:R-:W-:Y:S01]  /*0ea0*/  IMAD.IADD R0, R13, 0x1, R19 ;  /* 0x000000010d007824 */ /* 0x000fe200078e0213 */
[C---:B------:R-:W-:Y:S01]  /*0eb0*/  LEA R2, P1, R12.reuse, UR6, 0x1 ;  /* 0x000000060c027c11 */ /* 0x040fe2000f8208ff */
[----:B------:R-:W-:Y:S01]  /*0ec0*/  IMAD R9, R21, UR25, R9 ;  /* 0x0000001915097c24 */ /* 0x000fe2000f8e0209 */
[----:B------:R-:W-:Y:S01]  /*0ed0*/  SHF.R.U32.HI R15, RZ, 0x1, R230 ;  /* 0x00000001ff0f7819 */ /* 0x000fe200000116e6 */
[----:B------:R-:W3:Y:S01]  /*0ee0*/  LDCU UR13, c[0x0][0x44c] ;  /* 0x00008980ff0d77ac */ /* 0x000ee20008000800 */
[----:B------:R-:W-:-:S02]  /*0ef0*/  LEA.HI.X R3, R12, UR7, R0, 0x1, P1 ;  /* 0x000000070c037c11 */ /* 0x000fc400088f0c00 */
[----:B------:R-:W-:Y:S01]  /*0f00*/  LOP3.LUT R0, R14, 0x1f20, R163, 0xf8, !PT ;  /* 0x00001f200e007812 */ /* 0x000fe200078ef8a3 */
[----:B------:R-:W4:Y:S01]  /*0f10*/  LDCU.64 UR6, c[0x0][0x460] ;  /* 0x00008c00ff0677ac */ /* 0x000f220008000a00 */
[C---:B-1----:R-:W-:Y:S02]  /*0f20*/  LEA R240, P2, R8.reuse, UR4, 0x1 ;  /* 0x0000000408f07c11 */ /* 0x042fe4000f8408ff */
[----:B------:R-:W-:Y:S01]  /*0f30*/  LOP3.LUT R244, R15, 0x10, RZ, 0xc0, !PT ;  /* 0x000000100ff47812 */ /* 0x000fe200078ec0ff */
[----:B------:R-:W-:Y:S01]  /*0f40*/  UMOV UR4, UR30 ;  /* 0x0000001e00047c82 */ /* 0x000fe20008000000 */
[----:B------:R-:W-:Y:S01]  /*0f50*/  LEA.HI.X R241, R8, UR5, R9, 0x1, P2 ;  /* 0x0000000508f17c11 */ /* 0x000fe200090f0c09 */
[----:B------:R-:W1:Y:S01]  /*0f60*/  LDCU UR5, c[0x0][0x3e0] ;  /* 0x00007c00ff0577ac */ /* 0x000e620008000800 */
[----:B------:R-:W-:Y:S01]  /*0f70*/  LEA R0, R0, UR4, 0x1 ;  /* 0x0000000400007c11 */ /* 0x000fe2000f8e08ff */
[----:B------:R-:W-:Y:S01]  /*0f80*/  @P0 BAR.SYNC.DEFER_BLOCKING 0x0 ;  /* 0x0000000000000b1d */ /* 0x000fe20000010000 */
[----:B------:R-:W-:Y:S01]  /*0f90*/  LOP3.LUT R244, R244, 0x7, R21, 0xf8, !PT ;  /* 0x00000007f4f47812 */ /* 0x000fe200078ef815 */
[----:B--2---:R-:W-:-:S02]  /*0fa0*/  UIMAD.WIDE UR14, UR47, 0x4, UR14 ;  /* 0x000000042f0e78a5 */ /* 0x004fc4000f8e020e */
[----:B------:R-:W-:Y:S01]  /*0fb0*/  VIADD R239, R0, UR12 ;  /* 0x0000000c00ef7c36 */ /* 0x000fe20008000000 */
[----:B------:R-:W-:Y:S02]  /*0fc0*/  USHF.R.S32.HI UR16, URZ, 0x1f, UR41 ;  /* 0x0000001fff107899 */ /* 0x000fe40008011429 */
[----:B------:R-:W-:Y:S02]  /*0fd0*/  UIMAD.WIDE.U32 UR54, UR33, UR41, URZ ;  /* 0x00000029213672a5 */ /* 0x000fe4000f8e00ff */
[----:B------:R-:W-:Y:S01]  /*0fe0*/  UIMAD UR16, UR16, UR33, URZ ;  /* 0x00000021101072a4 */ /* 0x000fe2000f8e02ff */
[----:B------:R-:W-:Y:S01]  /*0ff0*/  @!PT LDS RZ, [RZ] ;  /* 0x00000000fffff984 */ /* 0x000fe20000000800 */
[----:B------:R-:W-:Y:S01]  /*1000*/  @!PT LDS RZ, [RZ] ;  /* 0x00000000fffff984 */ /* 0x000fe20000000800 */
[----:B------:R-:W-:Y:S01]  /*1010*/  @!PT LDS RZ, [RZ] ;  /* 0x00000000fffff984 */ /* 0x000fe20000000800 */
[----:B------:R-:W-:Y:S04]  /*1020*/  LDGSTS.E.BYPASS.LTC128B.128 [R0+0xf000], desc[UR36][R6.64] ;  /* 0x0f00000006007fae */ /* 0x000fe8000b981a24 */
[----:B------:R-:W-:Y:S04]  /*1030*/  LDGSTS.E.BYPASS.LTC128B.128 [R0+0x11000], desc[UR36][R6.64+0x40] ;  /* 0x1100004006007fae */ /* 0x000fe8000b981a24 */
[----:B------:R2:W-:Y:S04]  /*1040*/  LDGSTS.E.BYPASS.LTC128B.128 [R0+0x13000], desc[UR36][R6.64+0x80] ;  /* 0x1300008006007fae */ /* 0x0005e8000b981a24 */
[----:B------:R-:W-:Y:S04]  /*1050*/  LDGSTS.E.BYPASS.LTC128B.128 [R0+0x10000], desc[UR36][R4.64] ;  /* 0x1000000004007fae */ /* 0x000fe8000b981a24 */
[----:B------:R-:W-:Y:S04]  /*1060*/  LDGSTS.E.BYPASS.LTC128B.128 [R0+0x12000], desc[UR36][R4.64+0x40] ;  /* 0x1200004004007fae */ /* 0x000fe8000b981a24 */
[----:B------:R3:W-:Y:S04]  /*1070*/  LDGSTS.E.BYPASS.LTC128B.128 [R0+0x14000], desc[UR36][R4.64+0x80] ;  /* 0x1400008004007fae */ /* 0x0007e8000b981a24 */
[----:B------:R-:W0:Y:S04]  /*1080*/  LDGDEPBAR ;  /* 0x00000000000079af */ /* 0x000e280000000000 */
[----:B------:R-:W-:Y:S04]  /*1090*/  LDGSTS.E.BYPASS.LTC128B.128 [R0+0x6000], desc[UR36][R242.64] ;  /* 0x06000000f2007fae */ /* 0x000fe8000b981a24 */
[----:B------:R-:W-:Y:S01]  /*10a0*/  LDGSTS.E.BYPASS.LTC128B.128 [R0+0x7000], desc[UR36][R242.64+0x40] ;  /* 0x07000040f2007fae */ /* 0x000fe2000b981a24 */
[----:B--2---:R-:W-:-:S03]  /*10b0*/  IMAD.MOV.U32 R6, RZ, RZ, 0x4 ;  /* 0x00000004ff067424 */ /* 0x004fc600078e00ff */
[----:B------:R-:W-:Y:S04]  /*10c0*/  LDGSTS.E.BYPASS.LTC128B.128 [R0+0x8000], desc[UR36][R242.64+0x80] ;  /* 0x08000080f2007fae */ /* 0x000fe8000b981a24 */
[----:B------:R-:W-:Y:S04]  /*10d0*/  LDGSTS.E.BYPASS.LTC128B.128 [R239], desc[UR36][R240.64] ;  /* 0x00000000f0ef7fae */ /* 0x000fe8000b981a24 */
[----:B------:R-:W-:Y:S01]  /*10e0*/  LDGSTS.E.BYPASS.LTC128B.128 [R239+0x1000], desc[UR36][R240.64+0x40] ;  /* 0x01000040f0ef7fae */ /* 0x000fe2000b981a24 */
[----:B---3--:R-:W-:-:S03]  /*10f0*/  IMAD.WIDE.U32 R4, R244, R6, UR14 ;  /* 0x0000000ef4047e25 */ /* 0x008fc6000f8e0006 */
[----:B------:R-:W-:Y:S04]  /*1100*/  LDGSTS.E.BYPASS.LTC128B.128 [R239+0x2000], desc[UR36][R240.64+0x80] ;  /* 0x02000080f0ef7fae */ /* 0x000fe8000b981a24 */
[----:B------:R-:W-:Y:S04]  /*1110*/  LDGSTS.E.BYPASS.LTC128B.128 [R0+0x9000], desc[UR36][R2.64] ;  /* 0x0900000002007fae */ /* 0x000fe8000b981a24 */
[----:B------:R-:W-:Y:S04]  /*1120*/  LDGSTS.E.BYPASS.LTC128B.128 [R0+0xb000], desc[UR36][R2.64+0x40] ;  /* 0x0b00004002007fae */ /* 0x000fe8000b981a24 */
[----:B------:R-:W-:Y:S04]  /*1130*/  LDGSTS.E.BYPASS.LTC128B.128 [R0+0xd000], desc[UR36][R2.64+0x80] ;  /* 0x0d00008002007fae */ /* 0x000fe8000b981a24 */
[----:B------:R-:W-:Y:S04]  /*1140*/  LDGSTS.E.BYPASS.LTC128B.128 [R0+0xa000], desc[UR36][R10.64] ;  /* 0x0a0000000a007fae */ /* 0x000fe8000b981a24 */
[----:B------:R-:W-:Y:S04]  /*1150*/  LDGSTS.E.BYPASS.LTC128B.128 [R0+0xc000], desc[UR36][R10.64+0x40] ;  /* 0x0c0000400a007fae */ /* 0x000fe8000b981a24 */
[----:B------:R2:W-:Y:S04]  /*1160*/  LDGSTS.E.BYPASS.LTC128B.128 [R0+0xe000], desc[UR36][R10.64+0x80] ;  /* 0x0e0000800a007fae */ /* 0x0005e8000b981a24 */
[----:B------:R-:W0:Y:S01]  /*1170*/  LDGDEPBAR ;  /* 0x00000000000079af */ /* 0x000e220000000000 */
[----:B------:R-:W3:Y:S01]  /*1180*/  S2R R7, SR_CTAID.X ;  /* 0x0000000000077919 */ /* 0x000ee20000002500 */
[----:B------:R-:W-:-:S02]  /*1190*/  UIADD3 UR16, UPT, UPT, UR55, UR16, URZ ;  /* 0x0000001037107290 */ /* 0x000fc4000fffe0ff */
[----:B------:R-:W5:Y:S04]  /*11a0*/  LDG.E R12, desc[UR36][R4.64+0x20] ;  /* 0x00002024040c7981 */ /* 0x000f68000c1e1900 */
[----:B------:R-:W5:Y:S04]  /*11b0*/  LDG.E R252, desc[UR36][R4.64+0x80] ;  /* 0x0000802404fc7981 */ /* 0x000f68000c1e1900 */
[----:B------:R-:W5:Y:S01]  /*11c0*/  LDG.E R251, desc[UR36][R4.64+0xa0] ;  /* 0x0000a02404fb7981 */ /* 0x000f62000c1e1900 */
[----:B-1----:R-:W-:Y:S02]  /*11d0*/  USHF.R.S32.HI UR18, URZ, 0x1f, UR5 ;  /* 0x0000001fff127899 */ /* 0x002fe40008011405 */
[----:B------:R-:W-:Y:S01]  /*11e0*/  UIMAD UR16, UR16, UR5, URZ ;  /* 0x00000005101072a4 */ /* 0x000fe2000f8e02ff */
[----:B------:R1:W5:Y:S01]  /*11f0*/  LDG.E R11, desc[UR36][R4.64] ;  /* 0x00000024040b7981 */ /* 0x000362000c1e1900 */
[----:B------:R-:W-:-:S02]  /*1200*/  UIMAD.WIDE.U32 UR22, UR54, UR5, URZ ;  /* 0x00000005361672a5 */ /* 0x000fc4000f8e00ff */
[----:B------:R-:W-:Y:S02]  /*1210*/  UIMAD UR19, UR5, UR13, URZ ;  /* 0x0000000d051372a4 */ /* 0x000fe4000f8e02ff */
[----:B------:R-:W-:Y:S02]  /*1220*/  UIMAD.WIDE UR24, UR5, UR13, URZ ;  /* 0x0000000d051872a5 */ /* 0x000fe4000f8e02ff */
[----:B----4-:R-:W-:Y:S02]  /*1230*/  UISETP.NE.U32.AND UP0, UPT, UR6, URZ, UPT ;  /* 0x000000ff0600728c */ /* 0x010fe4000bf05070 */
[----:B------:R-:W-:Y:S02]  /*1240*/  UIMAD UR20, UR32, UR13, URZ ;  /* 0x0000000d201472a4 */ /* 0x000fe4000f8e02ff */
[----:B------:R-:W-:Y:S01]  /*1250*/  USHF.R.S32.HI UR17, URZ, 0x1f, UR13 ;  /* 0x0000001fff117899 */ /* 0x000fe2000801140d */
[C---:B------:R-:W-:Y:S01]  /*1260*/  IMAD.SHL.U32 R165, R230.reuse, 0x4, RZ ;  /* 0x00000004e6a57824 */ /* 0x040fe200078e00ff */
[----:B------:R-:W-:Y:S01]  /*1270*/  UIMAD UR5, UR18, UR54, UR16 ;  /* 0x00000036120572a4 */ /* 0x000fe2000f8e0210 */
[----:B------:R-:W-:Y:S01]  /*1280*/  SHF.R.U32.HI R6, RZ, 0x5, R230 ;  /* 0x00000005ff067819 */ /* 0x000fe200000116e6 */
[C---:B------:R-:W-:Y:S01]  /*1290*/  IMAD.SHL.U32 R13, R230.reuse, 0x20, RZ ;  /* 0x00000020e60d7824 */ /* 0x040fe200078e00ff */
[C---:B--2---:R-:W-:Y:S01]  /*12a0*/  LOP3.LUT R0, R230.reuse, 0x1f, RZ, 0xc0, !PT ;  /* 0x0000001fe6007812 */ /* 0x044fe200078ec0ff */
[----:B------:R-:W-:Y:S01]  /*12b0*/  IMAD.SHL.U32 R164, R230, 0x10, RZ ;  /* 0x00000010e6a47824 */ /* 0x000fe200078e00ff */
[----:B------:R-:W-:-:S04]  /*12c0*/  DEPBAR.LE SB0, 0x1 ;  /* 0x000080400000791a */ /* 0x000fc80000000000 */
[----:B-1----:R-:W3:Y:S01]  /*12d0*/  LDC.64 R4, c[0x0][0x5f8] ;  /* 0x00017e00ff047b82 */ /* 0x002ee20000000a00 */
[----:B------:R-:W-:Y:S02]  /*12e0*/  UIADD3 UR5, UPT, UPT, UR23, UR5, URZ ;  /* 0x0000000517057290 */ /* 0x000fe4000fffe0ff */
[----:B------:R-:W-:Y:S02]  /*12f0*/  UISETP.NE.AND.EX UP0, UPT, UR7, URZ, UPT, UP0 ;  /* 0x000000ff0700728c */ /* 0x000fe4000bf05300 */
[----:B------:R-:W-:Y:S02]  /*1300*/  USHF.R.S32.HI UR21, URZ, 0x1f, UR20 ;  /* 0x0000001fff157899 */ /* 0x000fe40008011414 */
[----:B------:R-:W-:Y:S02]  /*1310*/  UIMAD UR5, UR5, UR13, URZ ;  /* 0x0000000d050572a4 */ /* 0x000fe4000f8e02ff */
[----:B------:R-:W-:Y:S02]  /*1320*/  USEL UR46, UR46, URZ, UP0 ;  /* 0x000000ff2e2e7287 */ /* 0x000fe40008000000 */
[----:B------:R-:W-:-:S02]  /*1330*/  UIMAD.WIDE.U32 UR20, UR22, UR13, UR20 ;  /* 0x0000000d161472a5 */ /* 0x000fc4000f8e0014 */
[----:B------:R-:W-:Y:S02]  /*1340*/  UIMAD UR5, UR17, UR22, UR5 ;  /* 0x00000016110572a4 */ /* 0x000fe4000f8e0205 */
[----:B------:R-:W-:Y:S02]  /*1350*/  UIADD3 UR46, UP0, UPT, UR43, UR46, URZ ;  /* 0x0000002e2b2e7290 */ /* 0x000fe4000ff1e0ff */
[----:B------:R-:W-:Y:S01]  /*1360*/  UIADD3 UR21, UPT, UPT, UR21, UR5, URZ ;  /* 0x0000000515157290 */ /* 0x000fe2000fffe0ff */
[----:B------:R-:W-:Y:S01]  /*1370*/  LOP3.LUT R10, R165, 0x18, RZ, 0xc0, !PT ;  /* 0x00000018a50a7812 */ /* 0x000fe200078ec0ff */
[----:B------:R-:W-:Y:S02]  /*1380*/  UIADD3.X UR52, UPT, UPT, URZ, UR52, URZ, UP0, !UPT ;  /* 0x00000034ff347290 */ /* 0x000fe400087fe4ff */
[----:B------:R-:W-:Y:S01]  /*1390*/  UIMAD UR13, UR25, UR46, URZ ;  /* 0x0000002e190d72a4 */ /* 0x000fe2000f8e02ff */
[C---:B---3--:R-:W-:Y:S01]  /*13a0*/  IMAD.WIDE.U32 R2, R7.reuse, R4, RZ ;  /* 0x0000000407027225 */ /* 0x048fe200078e00ff */
[----:B------:R-:W-:Y:S01]  /*13b0*/  UIMAD.WIDE.U32 UR20, UR24, UR46, UR20 ;  /* 0x0000002e181472a5 */ /* 0x000fe2000f8e0014 */
[----:B------:R-:W-:Y:S01]  /*13c0*/  LOP3.LUT R9, R10, 0xc0, R13, 0xf8, !PT ;  /* 0x000000c00a097812 */ /* 0x000fe200078ef80d */
[----:B------:R-:W-:Y:S01]  /*13d0*/  UIMAD UR13, UR24, UR52, UR13 ;  /* 0x00000034180d72a4 */ /* 0x000fe2000f8e020d */
[----:B------:R-:W-:Y:S01]  /*13e0*/  IMAD R0, R6, UR19, R0 ;  /* 0x0000001306007c24 */ /* 0x000fe2000f8e0200 */
[----:B------:R-:W-:Y:S01]  /*13f0*/  SEL R2, R2, RZ, P0 ;  /* 0x000000ff02027207 */ /* 0x000fe20000000000 */
[----:B------:R-:W-:Y:S01]  /*1400*/  IMAD R7, R7, R5, R3 ;  /* 0x0000000507077224 */ /* 0x000fe200078e0203 */
[----:B------:R-:W-:Y:S01]  /*1410*/  USHF.L.U32 UR5, UR19, 0x6, URZ ;  /* 0x0000000613057899 */ /* 0x000fe200080006ff */
[C---:B------:R-:W-:Y:S01]  /*1420*/  LOP3.LUT R3, R164.reuse, 0x3c00, RZ, 0xc0, !PT ;  /* 0x00003c00a4037812 */ /* 0x040fe200078ec0ff */
[----:B------:R-:W-:Y:S01]  /*1430*/  UIADD3 UR13, UPT, UPT, UR21, UR13, URZ ;  /* 0x0000000d150d7290 */ /* 0x000fe2000fffe0ff */
[----:B------:R-:W-:Y:S01]  /*1440*/  LOP3.LUT R6, R164, 0x100, RZ, 0xc0, !PT ;  /* 0x00000100a4067812 */ /* 0x000fe200078ec0ff */
[----:B------:R-:W-:Y:S01]  /*1450*/  BAR.SYNC.DEFER_BLOCKING 0x0 ;  /* 0x0000000000007b1d */ /* 0x000fe20000010000 */
[----:B------:R-:W-:-:S02]  /*1460*/  LOP3.LUT R5, R3, 0x20, R13, 0xf8, !PT ;  /* 0x0000002003057812 */ /* 0x000fc400078ef80d */
[----:B------:R-:W-:Y:S02]  /*1470*/  LOP3.LUT R4, R9, 0x8, R230, 0x78, !PT ;  /* 0x0000000809047812 */ /* 0x000fe400078e78e6 */
[----:B------:R-:W-:Y:S01]  /*1480*/  IADD3 R8, P2, P1, R0, UR20, R2 ;  /* 0x0000001400087c10 */ /* 0x000fe2000f95e002 */
[----:B------:R-:W1:Y:S01]  /*1490*/  LDCU.64 UR6, c[0x0][0x570] ;  /* 0x0000ae00ff0677ac */ /* 0x000e620008000a00 */
[----:B------:R-:W-:Y:S02]  /*14a0*/  SHF.R.S32.HI R3, RZ, 0x1f, R0 ;  /* 0x0000001fff037819 */ /* 0x000fe40000011400 */
[----:B------:R-:W-:Y:S01]  /*14b0*/  SEL R2, R7, RZ, P0 ;  /* 0x000000ff07027207 */ /* 0x000fe20000000000 */
[----:B------:R-:W2:Y:S01]  /*14c0*/  LDCU.64 UR20, c[0x0][0x5e8] ;  /* 0x0000bd00ff1477ac */ /* 0x000ea20008000a00 */
[----:B------:R-:W-:Y:S02]  /*14d0*/  LOP3.LUT R0, R4, R5, R6, 0xfe, !PT ;  /* 0x0000000504007212 */ /* 0x000fe400078efe06 */
[----:B------:R-:W-:Y:S01]  /*14e0*/  IADD3.X R4, PT, PT, R3, UR13, R2, P2, P1 ;  /* 0x0000000d03047c10 */ /* 0x000fe200097e2402 */
[----:B------:R-:W-:Y:S01]  /*14f0*/  IMAD.U32 R3, RZ, RZ, UR5 ;  /* 0x00000005ff037e24 */ /* 0x000fe2000f8e00ff */
[----:B------:R-:W-:Y:S01]  /*1500*/  IADD3 R2, P1, PT, R8, UR5, RZ ;  /* 0x0000000508027c10 */ /* 0x000fe2000ff3e0ff */
[----:B------:R-:W3:Y:S01]  /*1510*/  LDCU UR5, c[0x0][0x508] ;  /* 0x0000a100ff0577ac */ /* 0x000ee20008000800 */
[----:B------:R-:W-:-:S02]  /*1520*/  LOP3.LUT P0, RZ, R230, 0x4, RZ, 0xc0, !PT ;  /* 0x00000004e6ff7812 */ /* 0x000fc4000780c0ff */
[----:B------:R-:W-:-:S05]  /*1530*/  LEA R226, R0, UR4, 0x1 ;  /* 0x0000000400e27c11 */ /* 0x000fca000f8e08ff */
[C---:B------:R-:W-:Y:S01]  /*1540*/  VIADD R0, R226.reuse, 0xf000 ;  /* 0x0000f000e2007836 */ /* 0x040fe20000000000 */
[----:B------:R4:W1:Y:S01]  /*1550*/  LDSM.16.M88.4 R176, [R226+0xf000] ;  /* 0x00f00000e2b0783b */ /* 0x0008620000000200 */
[----:B------:R-:W-:-:S03]  /*1560*/  VIADD R220, R226, 0xf020 ;  /* 0x0000f020e2dc7836 */ /* 0x000fc60000000000 */
[----:B------:R4:W1:Y:S01]  /*1570*/  LDSM.16.M88.4 R180, [R226+0xf400] ;  /* 0x00f40000e2b4783b */ /* 0x0008620000000200 */
[----:B------:R-:W-:-:S03]  /*1580*/  @P0 VIADD R220, R0, 0xffffffe0 ;  /* 0xffffffe000dc0836 */ /* 0x000fc60000000000 */
[----:B------:R4:W1:Y:S01]  /*1590*/  LDSM.16.M88.4 R192, [R226+0x11000] ;  /* 0x01100000e2c0783b */ /* 0x0008620000000200 */
[----:B---3--:R-:W-:-:S03]  /*15a0*/  UIADD3 UR5, UPT, UPT, UR49, UR5, URZ ;  /* 0x0000000531057290 */ /* 0x008fc6000fffe0ff */
[----:B------:R4:W3:Y:S01]  /*15b0*/  LDSM.16.M88.4 R184, [R220] ;  /* 0x00000000dcb8783b */ /* 0x0008e20000000200 */
[----:B------:R-:W-:-:S03]  /*15c0*/  UIADD3 UR40, UPT, UPT, -UR5, UR42, UR40 ;  /* 0x0000002a05287290 */ /* 0x000fc6000fffe128 */
[----:B------:R4:W1:Y:S04]  /*15d0*/  LDSM.16.M88.4 R188, [R220+0x400] ;  /* 0x00040000dcbc783b */ /* 0x0008680000000200 */
[----:B------:R4:W1:Y:S04]  /*15e0*/  LDSM.16.M88.4 R200, [R220+0x2000] ;  /* 0x00200000dcc8783b */ /* 0x0008680000000200 */
[----:B------:R4:W1:Y:S04]  /*15f0*/  LDSM.16.M88.4 R204, [R220+0x2400] ;  /* 0x00240000dccc783b */ /* 0x0008680000000200 */
[----:B------:R4:W1:Y:S04]  /*1600*/  LDSM.16.M88.4 R216, [R220+0x4000] ;  /* 0x00400000dcd8783b */ /* 0x0008680000000200 */
[----:B------:R-:W2:Y:S04]  /*1610*/  LDSM.16.M88.4 R220, [R220+0x4400] ;  /* 0x00440000dcdc783b */ /* 0x000ea80000000200 */
[----:B------:R4:W2:Y:S04]  /*1620*/  LDSM.16.M88.4 R196, [R226+0x11400] ;  /* 0x01140000e2c4783b */ /* 0x0008a80000000200 */
[----:B------:R4:W2:Y:S04]  /*1630*/  LDSM.16.M88.4 R208, [R226+0x13000] ;  /* 0x01300000e2d0783b */ /* 0x0008a80000000200 */
[----:B------:R4:W2:Y:S01]  /*1640*/  LDSM.16.M88.4 R212, [R226+0x13400] ;  /* 0x01340000e2d4783b */ /* 0x0008a20000000200 */
[----:B------:R-:W-:-:S04]  /*1650*/  USHF.R.S32.HI UR5, URZ, 0x1f, UR40 ;  /* 0x0000001fff057899 */ /* 0x000fc80008011428 */
[----:B------:R-:W-:-:S04]  /*1660*/  ULEA.HI UR5, UR5, UR40, URZ, 0x6 ;  /* 0x0000002805057291 */ /* 0x000fc8000f8f30ff */
[----:B------:R-:W-:-:S04]  /*1670*/  USHF.R.S32.HI UR5, URZ, 0x6, UR5 ;  /* 0x00000006ff057899 */ /* 0x000fc80008011405 */
[----:B------:R-:W-:-:S04]  /*1680*/  UISETP.LT.AND UP0, UPT, URZ, UR5, UPT ;  /* 0x00000005ff00728c */ /* 0x000fc8000bf01270 */
[----:B------:R-:W-:-:S04]  /*1690*/  USEL UR5, URZ, UR5, !UP0 ;  /* 0x00000005ff057287 */ /* 0x000fc8000c000000 */
[----:B------:R-:W-:Y:S01]  /*16a0*/  UISETP.GT.AND UP0, UPT, UR48, UR5, UPT ;  /* 0x000000053000728c */ /* 0x000fe2000bf04270 */
[----:B------:R-:W-:Y:S02]  /*16b0*/  LEA.HI.X.SX32 R3, R3, R4, 0x1, P1 ;  /* 0x0000000403037211 */ /* 0x000fe400008f0eff */
[C---:B-1----:R-:W-:Y:S01]  /*16c0*/  LEA R236, P1, R2.reuse, UR6, 0x2 ;  /* 0x0000000602ec7c11 */ /* 0x042fe2000f8210ff */
[----:B------:R-:W-:Y:S01]  /*16d0*/  UIADD3 UR45, UPT, UPT, UR43, UR45, URZ ;  /* 0x0000002d2b2d7290 */ /* 0x000fe2000fffe0ff */
[----:B------:R-:W-:Y:S02]  /*16e0*/  CS2R R126, SRZ ;  /* 0x00000000007e7805 */ /* 0x000fe4000001ff00 */
[----:B------:R-:W-:Y:S02]  /*16f0*/  CS2R R124, SRZ ;  /* 0x00000000007c7805 */ /* 0x000fe4000001ff00 */
[----:B------:R-:W-:Y:S02]  /*1700*/  LEA.HI.X R237, R2, UR7, R3, 0x2, P1 ;  /* 0x0000000702ed7c11 */ /* 0x000fe400088f1403 */
[----:B------:R-:W-:-:S02]  /*1710*/  CS2R R130, SRZ ;  /* 0x0000000000827805 */ /* 0x000fc4000001ff00 */
[----:B------:R-:W-:Y:S02]  /*1720*/  CS2R R128, SRZ ;  /* 0x0000000000807805 */ /* 0x000fe4000001ff00 */
[----:B------:R-:W-:Y:S02]  /*1730*/  CS2R R122, SRZ ;  /* 0x00000000007a7805 */ /* 0x000fe4000001ff00 */
[----:B------:R-:W-:Y:S02]  /*1740*/  CS2R R120, SRZ ;  /* 0x0000000000787805 */ /* 0x000fe4000001ff00 */
[----:B------:R-:W-:Y:S02]  /*1750*/  CS2R R118, SRZ ;  /* 0x0000000000767805 */ /* 0x000fe4000001ff00 */
[----:B------:R-:W-:Y:S02]  /*1760*/  CS2R R116, SRZ ;  /* 0x0000000000747805 */ /* 0x000fe4000001ff00 */
        /* <DEDUP_REMOVED lines=39> */
[----:B------:R-:W-:Y:S01]  /*19e0*/  CS2R R36, SRZ ;  /* 0x0000000000247805 */ /* 0x000fe2000001ff00 */
[----:B--2---:R-:W-:Y:S01]  /*19f0*/  UIMAD.WIDE UR20, UR45, 0x4, UR20 ;  /* 0x000000042d1478a5 */ /* 0x004fe2000f8e0214 */
[----:B---34-:R-:W-:Y:S11]  /*1a00*/  BRA.U !UP0, `(.L_x_63) ;  /* 0x0000003908307547 */ /* 0x018ff6000b800000 */
[--C-:B------:R-:W-:Y:S01]  /*1a10*/  SHF.R.U32.HI R2, RZ, 0x4, R230.reuse ;  /* 0x00000004ff027819 */ /* 0x100fe200000116e6 */
[----:B-----5:R1:W-:Y:S01]  /*1a20*/  STL [R1+0x4], R11 ;  /* 0x0000040b01007387 */ /* 0x0203e20000100800 */
[----:B------:R-:W2:Y:S01]  /*1a30*/  LDC R249, c[0x0][0x44c] ;  /* 0x00011300fff97b82 */ /* 0x000ea20000000800 */
[----:B------:R-:W-:Y:S01]  /*1a40*/  USHF.L.U32 UR6, UR48, 0x6, URZ ;  /* 0x0000000630067899 */ /* 0x000fe200080006ff */
[----:B------:R-:W-:Y:S01]  /*1a50*/  LOP3.LUT R2, R2, 0x8, RZ, 0xc0, !PT ;  /* 0x0000000802027812 */ /* 0x000fe200078ec0ff */
[----:B------:R1:W-:Y:S01]  /*1a60*/  STL [R1], R12 ;  /* 0x0000000c01007387 */ /* 0x0003e20000100800 */
[----:B------:R-:W3:Y:S01]  /*1a70*/  LDCU UR13, c[0x0][0x3b0] ;  /* 0x00007600ff0d77ac */ /* 0x000ee20008000800 */
[----:B------:R-:W-:Y:S01]  /*1a80*/  LOP3.LUT R0, R13, 0x120, RZ, 0xc0, !PT ;  /* 0x000001200d007812 */ /* 0x000fe200078ec0ff */
[----:B------:R-:W-:Y:S01]  /*1a90*/  IMAD.U32 R238, RZ, RZ, UR42 ;  /* 0x0000002affee7e24 */ /* 0x000fe2000f8e00ff */
[----:B------:R-:W-:Y:S01]  /*1aa0*/  LOP3.LUT R2, R2, 0x10, R230, 0xf8, !PT ;  /* 0x0000001002027812 */ /* 0x000fe200078ef8e6 */
[----:B------:R-:W4:Y:S01]  /*1ab0*/  LDCU UR7, c[0x0][0x590] ;  /* 0x0000b200ff0777ac */ /* 0x000f220008000800 */
[----:B------:R-:W1:Y:S01]  /*1ac0*/  S2R R230, SR_TID.X ;  /* 0x0000000000e67919 */ /* 0x000e620000002100 */
[----:B------:R-:W-:Y:S01]  /*1ad0*/  LOP3.LUT R164, R0, 0x200, R164, 0xf8, !PT ;  /* 0x0000020000a47812 */ /* 0x000fe200078ef8a4 */
[----:B------:R-:W-:Y:S01]  /*1ae0*/  IMAD.U32 R0, RZ, RZ, UR6 ;  /* 0x00000006ff007e24 */ /* 0x000fe2000f8e00ff */
[----:B------:R-:W-:Y:S01]  /*1af0*/  LOP3.LUT R9, R9, 0x8, R15, 0x78, !PT ;  /* 0x0000000809097812 */ /* 0x000fe200078e780f */
[----:B------:R-:W-:Y:S01]  /*1b00*/  IMAD.MOV.U32 R229, RZ, RZ, 0x20 ;  /* 0x00000020ffe57424 */ /* 0x000fe200078e00ff */
[--C-:B------:R-:W-:Y:S01]  /*1b10*/  LOP3.LUT R2, R2, 0xc0, R13.reuse, 0xf8, !PT ;  /* 0x000000c002027812 */ /* 0x100fe200078ef80d */
[----:B------:R-:W-:Y:S01]  /*1b20*/  ULEA UR42, UR39, UR42, 0x7 ;  /* 0x0000002a272a7291 */ /* 0x000fe2000f8e38ff */
[----:B------:R-:W-:Y:S01]  /*1b30*/  IADD3 R0, PT, PT, R0, UR49, R244 ;  /* 0x0000003100007c10 */ /* 0x000fe2000fffe0f4 */
[----:B------:R-:W-:Y:S01]  /*1b40*/  IMAD.MOV.U32 R228, RZ, RZ, 0x20 ;  /* 0x00000020ffe47424 */ /* 0x000fe200078e00ff */
[----:B------:R-:W-:Y:S01]  /*1b50*/  LOP3.LUT R10, R2, R10, RZ, 0x3c, !PT ;  /* 0x0000000a020a7212 */ /* 0x000fe200078e3cff */
[----:B------:R-:W-:Y:S01]  /*1b60*/  IMAD.MOV.U32 R2, RZ, RZ, 0x10 ;  /* 0x00000010ff027424 */ /* 0x000fe200078e00ff */
[----:B------:R-:W-:Y:S01]  /*1b70*/  LOP3.LUT R9, R164, R9, RZ, 0xfc, !PT ;  /* 0x00000009a4097212 */ /* 0x000fe200078efcff */
[----:B------:R-:W-:Y:S01]  /*1b80*/  IMAD.MOV.U32 R127, RZ, RZ, RZ ;  /* 0x000000ffff7f7224 */ /* 0x000fe200078e00ff */
[----:B------:R-:W-:Y:S01]  /*1b90*/  IADD3 R238, PT, PT, R0, -0x1f, -R238 ;  /* 0xffffffe100ee7810 */ /* 0x000fe20007ffe8ee */
[----:B------:R-:W-:Y:S01]  /*1ba0*/  USHF.L.U32 UR19, UR19, 0x3, URZ ;  /* 0x0000000313137899 */ /* 0x000fe200080006ff */
[----:B------:R-:W-:Y:S01]  /*1bb0*/  LOP3.LUT R10, R10, 0x120, R13, 0xf8, !PT ;  /* 0x000001200a0a7812 */ /* 0x000fe200078ef80d */
[----:B------:R-:W2:Y:S01]  /*1bc0*/  LDCU UR16, c[0x0][0x3e0] ;  /* 0x00007c00ff1077ac */ /* 0x000ea20008000800 */
[----:B------:R-:W-:-:S02]  /*1bd0*/  SEL R229, R229, 0xffffffe0, !P0 ;  /* 0xffffffe0e5e57807 */ /* 0x000fc40004000000 */
[----:B------:R-:W-:Y:S01]  /*1be0*/  LEA R225, R9, UR4, 0x1 ;  /* 0x0000000409e17c11 */ /* 0x000fe2000f8e08ff */
[----:B------:R-:W2:Y:S01]  /*1bf0*/  LDCU UR17, c[0x0][0x45c] ;  /* 0x00008b80ff1177ac */ /* 0x000ea20008000800 */
[----:B---3--:R-:W-:Y:S02]  /*1c00*/  USHF.L.U32 UR13, UR13, 0x6, URZ ;  /* 0x000000060d0d7899 */ /* 0x008fe400080006ff */
[----:B----4-:R-:W-:Y:S02]  /*1c10*/  USHF.L.U32 UR7, UR7, 0x6, URZ ;  /* 0x0000000607077899 */ /* 0x010fe400080006ff */
[----:B------:R-:W-:Y:S01]  /*1c20*/  UIADD3 UR42, UPT, UPT, UR42, 0x80, -UR49 ;  /* 0x000000802a2a7890 */ /* 0x000fe2000fffe831 */
[----:B-1----:R-:W-:Y:S01]  /*1c30*/  IMAD.SHL.U32 R231, R230, 0x20, RZ ;  /* 0x00000020e6e77824 */ /* 0x002fe200078e00ff */
[----:B------:R-:W-:Y:S01]  /*1c40*/  LEA R224, R10, UR4, 0x1 ;  /* 0x000000040ae07c11 */ /* 0x000fe2000f8e08ff */
[C---:B------:R-:W-:Y:S01]  /*1c50*/  IMAD.SHL.U32 R3, R230.reuse, 0x2, RZ ;  /* 0x00000002e6037824 */ /* 0x040fe200078e00ff */
[----:B------:R-:W-:Y:S01]  /*1c60*/  LOP3.LUT P1, RZ, R230, 0x4, RZ, 0xc0, !PT ;  /* 0x00000004e6ff7812 */ /* 0x000fe2000782c0ff */
[----:B------:R-:W-:Y:S01]  /*1c70*/  IMAD.IADD R227, R226, 0x1, R229 ;  /* 0x00000001e2e37824 */ /* 0x000fe200078e02e5 */
[----:B------:R-:W-:Y:S01]  /*1c80*/  LOP3.LUT P0, RZ, R230, 0x2, RZ, 0xc0, !PT ;  /* 0x00000002e6ff7812 */ /* 0x000fe2000780c0ff */
[----:B------:R-:W-:Y:S01]  /*1c90*/  VIADD R225, R225, UR12 ;  /* 0x0000000ce1e17c36 */ /* 0x000fe20008000000 */
[----:B------:R-:W-:Y:S01]  /*1ca0*/  LOP3.LUT R0, R231, 0x7400, RZ, 0xc0, !PT ;  /* 0x00007400e7007812 */ /* 0x000fe200078ec0ff */
[----:B------:R-:W-:Y:S01]  /*1cb0*/  VIADD R224, R224, UR12 ;  /* 0x0000000ce0e07c36 */ /* 0x000fe20008000000 */
[----:B------:R-:W-:-:S02]  /*1cc0*/  LOP3.LUT P2, RZ, R230, 0x8, RZ, 0xc0, !PT ;  /* 0x00000008e6ff7812 */ /* 0x000fc4000784c0ff */
[----:B------:R-:W-:Y:S02]  /*1cd0*/  SHF.R.U32.HI R232, RZ, 0x1, R230 ;  /* 0x00000001ffe87819 */ /* 0x000fe400000116e6 */
[----:B------:R-:W-:Y:S02]  /*1ce0*/  SEL R2, R2, 0xfffffff0, !P1 ;  /* 0xfffffff002027807 */ /* 0x000fe40004800000 */
[----:B------:R-:W-:Y:S02]  /*1cf0*/  SEL R228, R228, 0xffffffe0, !P0 ;  /* 0xffffffe0e4e47807 */ /* 0x000fe40004000000 */
[----:B--2---:R-:W-:-:S07]  /*1d00*/  LOP3.LUT R0, R0, 0x6, R3, 0xf8, !PT ;  /* 0x0000000600007812 */ /* 0x004fce00078ef803 */
.L_x_66:
[----:B------:R-:W0:Y:S01]  /*1d10*/  LDGDEPBAR ;  /* 0x00000000000079af */ /* 0x000e220000000000 */
[----:B------:R-:W-:Y:S01]  /*1d20*/  IMAD.IADD R0, R225, 0x1, R229 ;  /* 0x00000001e1007824 */ /* 0x000fe200078e02e5 */
[----:B------:R-:W-:Y:S01]  /*1d30*/  UIADD3 UR6, UPT, UPT, UR6, -0x40, URZ ;  /* 0xffffffc006067890 */ /* 0x000fe2000fffe0ff */
[----:B------:R-:W-:Y:S05]  /*1d40*/  IMAD.SHL.U32 R245, R230, 0x2, RZ ;  /* 0x00000002e6f57824 */ /* 0x000fea00078e00ff */
[----:B------:R-:W2:Y:S01]  /*1d50*/  LDL R233, [R1] ;  /* 0x0000000001e97983 */ /* 0x000ea20000100800 */
[----:B------:R-:W-:Y:S01]  /*1d60*/  LOP3.LUT R235, R231, 0x7400, RZ, 0xc0, !PT ;  /* 0x00007400e7eb7812 */ /* 0x000fe200078ec0ff */
[----:B------:R-:W-:Y:S01]  /*1d70*/  UISETP.GE.AND UP0, UPT, UR6, UR42, UPT ;  /* 0x0000002a0600728c */ /* 0x000fe2000bf06270 */
[----:B-----5:R-:W-:Y:S01]  /*1d80*/  FSETP.NEU.FTZ.AND P3, PT, R251, -INF , PT ;  /* 0xff800000fb00780b */ /* 0x020fe20003f7d000 */
[----:B------:R-:W3:Y:S01]  /*1d90*/  LDL R234, [R1+0x4] ;  /* 0x0000040001ea7983 */ /* 0x000ee20000100800 */
[--C-:B------:R-:W-:Y:S01]  /*1da0*/  LOP3.LUT R235, R235, 0x6, R245.reuse, 0xf8, !PT ;  /* 0x00000006ebeb7812 */ /* 0x100fe200078ef8f5 */
[----:B------:R-:W-:Y:S01]  /*1db0*/  UMOV UR4, UR29 ;  /* 0x0000001d00047c82 */ /* 0x000fe20008000000 */
[----:B------:R-:W-:Y:S01]  /*1dc0*/  FSETP.NEU.FTZ.AND P4, PT, R252, -INF , PT ;  /* 0xff800000fc00780b */ /* 0x000fe20003f9d000 */
[----:B------:R-:W-:Y:S01]  /*1dd0*/  UIADD3 UR48, UPT, UPT, UR48, -0x1, URZ ;  /* 0xffffffff30307890 */ /* 0x000fe2000fffe0ff */
[----:B------:R-:W-:Y:S03]  /*1de0*/  PLOP3.LUT P0, PT, PT, PT, UP0, 0x80, 0x8 ;  /* 0x000000000008781c */ /* 0x000fe60003f0f008 */
[----:B------:R-:W-:Y:S10]  /*1df0*/  UISETP.GT.AND UP0, UPT, UR48, UR5, UPT ;  /* 0x000000053000728c */ /* 0x000ff4000bf04270 */
[----:B------:R-:W-:Y:S05]  /*1e00*/  @!P0 IMAD.SHL.U32 R3, R230, 0x2, RZ ;  /* 0x00000002e6038824 */ /* 0x000fea00078e00ff */
[----:B------:R-:W-:Y:S02]  /*1e10*/  @!P0 LOP3.LUT R3, R3, 0x6, RZ, 0xc0, !PT ;  /* 0x0000000603038812 */ /* 0x000fe400078ec0ff */
[----:B---3--:R-:W-:Y:S01]  /*1e20*/  FSETP.NEU.FTZ.AND P6, PT, R234, -INF , PT ;  /* 0xff800000ea00780b */ /* 0x008fe20003fdd000 */
[----:B------:R-:W-:Y:S04]  /*1e30*/  DEPBAR.LE SB0, 0x0 ;  /* 0x000080000000791a */ /* 0x000fe80000000000 */
[----:B------:R-:W-:Y:S01]  /*1e40*/  BAR.SYNC.DEFER_BLOCKING 0x0 ;  /* 0x0000000000007b1d */ /* 0x000fe20000010000 */
[----:B--2---:R-:W-:Y:S05]  /*1e50*/  FSETP.NEU.FTZ.AND P5, PT, R233, -INF , PT ;  /* 0xff800000e900780b */ /* 0x004fea0003fbd000 */
[----:B------:R-:W-:Y:S08]  /*1e60*/  LDSM.16.M88.4 R32, [R225] ;  /* 0x00000000e120783b */ /* 0x000ff00000000200 */
[----:B------:R-:W1:Y:S08]  /*1e70*/  LDSM.16.M88.4 R16, [R226+0x9000] ;  /* 0x00900000e210783b */ /* 0x000e700000000200 */
[----:B------:R-:W2:Y:S08]  /*1e80*/  LDSM.16.M88.4 R28, [R225+0x800] ;  /* 0x00080000e11c783b */ /* 0x000eb00000000200 */
[----:B------:R-:W3:Y:S08]  /*1e90*/  LDSM.16.M88.4 R132, [R226+0x9400] ;  /* 0x00940000e284783b */ /* 0x000ef00000000200 */
[----:B------:R-:W-:Y:S08]  /*1ea0*/  LDSM.16.M88.4 R136, [R0] ;  /* 0x000000000088783b */ /* 0x000ff00000000200 */
[----:B------:R-:W4:Y:S01]  /*1eb0*/  LDSM.16.M88.4 R140, [R227+0x9000] ;  /* 0x00900000e38c783b */ /* 0x000f220000000200 */
[-C--:B-1----:R-:W-:Y:S07]  /*1ec0*/  HMMA.16816.F32.BF16 R4, R32, R16.reuse, RZ ;  /* 0x000000102004723c */ /* 0x082fee00000418ff */
[----:B------:R-:W1:Y:S01]  /*1ed0*/  LDSM.16.M88.4 R144, [R0+0x800] ;  /* 0x000800000090783b */ /* 0x000e620000000200 */
[C---:B--2---:R-:W-:Y:S07]  /*1ee0*/  HMMA.16816.F32.BF16 R8, R28.reuse, R16, RZ ;  /* 0x000000101c08723c */ /* 0x044fee00000418ff */
[----:B------:R-:W2:Y:S01]  /*1ef0*/  LDSM.16.M88.4 R148, [R227+0x9400] ;  /* 0x00940000e394783b */ /* 0x000ea20000000200 */
[-C--:B------:R-:W-:Y:S07]  /*1f00*/  HMMA.16816.F32.BF16 R12, R28, R18.reuse, RZ ;  /* 0x000000121c0c723c */ /* 0x080fee00000418ff */
[----:B------:R-:W-:Y:S01]  /*1f10*/  LDSM.16.M88.4 R152, [R225+0x1000] ;  /* 0x00100000e198783b */ /* 0x000fe20000000200 */
[C---:B------:R-:W-:Y:S07]  /*1f20*/  HMMA.16816.F32.BF16 R16, R32.reuse, R18, RZ ;  /* 0x000000122010723c */ /* 0x040fee00000418ff */
[----:B------:R-:W2:Y:S01]  /*1f30*/  LDSM.16.M88.4 R156, [R226+0xb000] ;  /* 0x00b00000e29c783b */ /* 0x000ea20000000200 */
[-C--:B---3--:R-:W-:Y:S07]  /*1f40*/  HMMA.16816.F32.BF16 R20, R32, R132.reuse, RZ ;  /* 0x000000842014723c */ /* 0x088fee00000418ff */
[----:B------:R-:W3:Y:S01]  /*1f50*/  LDSM.16.M88.4 R160, [R225+0x1800] ;  /* 0x00180000e1a0783b */ /* 0x000ee20000000200 */
[C---:B------:R-:W-:Y:S07]  /*1f60*/  HMMA.16816.F32.BF16 R24, R28.reuse, R132, RZ ;  /* 0x000000841c18723c */ /* 0x040fee00000418ff */
[----:B------:R-:W-:Y:S01]  /*1f70*/  LDSM.16.M88.4 R164, [R0+0x1000] ;  /* 0x0010000000a4783b */ /* 0x000fe20000000200 */
[-C--:B------:R-:W-:Y:S07]  /*1f80*/  HMMA.16816.F32.BF16 R28, R28, R134.reuse, RZ ;  /* 0x000000861c1c723c */ /* 0x080fee00000418ff */
[----:B------:R-:W-:Y:S01]  /*1f90*/  LDSM.16.M88.4 R168, [R227+0xb000] ;  /* 0x00b00000e3a8783b */ /* 0x000fe20000000200 */
[----:B------:R-:W-:Y:S07]  /*1fa0*/  HMMA.16816.F32.BF16 R32, R32, R134, RZ ;  /* 0x000000862020723c */ /* 0x000fee00000418ff */
[----:B------:R-:W3:Y:S01]  /*1fb0*/  LDSM.16.M88.4 R132, [R226+0xb400] ;  /* 0x00b40000e284783b */ /* 0x000ee20000000200 */
[-C--:B----4-:R-:W-:Y:S07]  /*1fc0*/  HMMA.16816.F32.BF16 R4, R136, R140.reuse, R4 ;  /* 0x0000008c8804723c */ /* 0x090fee0000041804 */
[----:B------:R-:W4:Y:S01]  /*1fd0*/  LDSM.16.M88.4 R172, [R0+0x1800] ;  /* 0x0018000000ac783b */ /* 0x000f220000000200 */
[C---:B-1----:R-:W-:Y:S08]  /*1fe0*/  HMMA.16816.F32.BF16 R8, R144.reuse, R140, R8 ;  /* 0x0000008c9008723c */ /* 0x042ff00000041808 */
[-C--:B------:R-:W-:Y:S08]  /*1ff0*/  HMMA.16816.F32.BF16 R12, R144, R142.reuse, R12 ;  /* 0x0000008e900c723c */ /* 0x080ff0000004180c */
[C---:B------:R-:W-:Y:S01]  /*2000*/  HMMA.16816.F32.BF16 R16, R136.reuse, R142, R16 ;  /* 0x0000008e8810723c */ /* 0x040fe20000041810 */
[----:B------:R-:W-:Y:S07]  /*2010*/  LDSM.16.M88.4 R140, [R225+0x2000] ;  /* 0x00200000e18c783b */ /* 0x000fee0000000200 */
[-C--:B--2---:R-:W-:Y:S08]  /*2020*/  HMMA.16816.F32.BF16 R20, R136, R148.reuse, R20 ;  /* 0x000000948814723c */ /* 0x084ff00000041814 */
[C---:B------:R-:W-:Y:S08]  /*2030*/  HMMA.16816.F32.BF16 R24, R144.reuse, R148, R24 ;  /* 0x000000949018723c */ /* 0x040ff00000041818 */
[-C--:B------:R-:W-:Y:S01]  /*2040*/  HMMA.16816.F32.BF16 R28, R144, R150.reuse, R28 ;  /* 0x00000096901c723c */ /* 0x080fe2000004181c */
[----:B------:R-:W-:Y:S07]  /*2050*/  LDSM.16.M88.4 R144, [R226+0xd000] ;  /* 0x00d00000e290783b */ /* 0x000fee0000000200 */
[----:B------:R-:W-:Y:S01]  /*2060*/  HMMA.16816.F32.BF16 R32, R136, R150, R32 ;  /* 0x000000968820723c */ /* 0x000fe20000041820 */
[----:B------:R-:W1:Y:S07]  /*2070*/  LDSM.16.M88.4 R136, [R227+0xb400] ;  /* 0x00b40000e388783b */ /* 0x000e6e0000000200 */
[-C--:B------:R-:W-:Y:S01]  /*2080*/  HMMA.16816.F32.BF16 R4, R152, R156.reuse, R4 ;  /* 0x0000009c9804723c */ /* 0x080fe20000041804 */
[----:B------:R-:W2:Y:S07]  /*2090*/  LDSM.16.M88.4 R148, [R225+0x2800] ;  /* 0x00280000e194783b */ /* 0x000eae0000000200 */
[C---:B---3--:R-:W-:Y:S08]  /*20a0*/  HMMA.16816.F32.BF16 R8, R160.reuse, R156, R8 ;  /* 0x0000009ca008723c */ /* 0x048ff00000041808 */
[-C--:B------:R-:W-:Y:S08]  /*20b0*/  HMMA.16816.F32.BF16 R12, R160, R158.reuse, R12 ;  /* 0x0000009ea00c723c */ /* 0x080ff0000004180c */
[C---:B------:R-:W-:Y:S01]  /*20c0*/  HMMA.16816.F32.BF16 R16, R152.reuse, R158, R16 ;  /* 0x0000009e9810723c */ /* 0x040fe20000041810 */
[----:B------:R-:W-:Y:S07]  /*20d0*/  IMAD.MOV.U32 R158, RZ, RZ, 0x8 ;  /* 0x00000008ff9e7424 */ /* 0x000fee00078e00ff */
[-C--:B------:R-:W-:Y:S08]  /*20e0*/  HMMA.16816.F32.BF16 R20, R152, R132.reuse, R20 ;  /* 0x000000849814723c */ /* 0x080ff00000041814 */
[C---:B------:R-:W-:Y:S08]  /*20f0*/  HMMA.16816.F32.BF16 R24, R160.reuse, R132, R24 ;  /* 0x00000084a018723c */ /* 0x040ff00000041818 */
[-C--:B------:R-:W-:Y:S01]  /*2100*/  HMMA.16816.F32.BF16 R28, R160, R134.reuse, R28 ;  /* 0x00000086a01c723c */ /* 0x080fe2000004181c */
[----:B------:R-:W-:Y:S05]  /*2110*/  IMAD.MOV.U32 R163, RZ, RZ, 0x10 ;  /* 0x00000010ffa37424 */ /* 0x000fea00078e00ff */
[----:B------:R-:W-:Y:S02]  /*2120*/  SEL R163, R163, 0xfffffff0, !P1 ;  /* 0xfffffff0a3a37807 */ /* 0x000fe40004800000 */
[----:B------:R-:W-:Y:S01]  /*2130*/  HMMA.16816.F32.BF16 R32, R152, R134, R32 ;  /* 0x000000869820723c */ /* 0x000fe20000041820 */
[----:B------:R-:W3:Y:S07]  /*2140*/  LDSM.16.M88.4 R132, [R226+0xd400] ;  /* 0x00d40000e284783b */ /* 0x000eee0000000200 */
[-C--:B------:R-:W-:Y:S01]  /*2150*/  HMMA.16816.F32.BF16 R4, R164, R168.reuse, R4 ;  /* 0x000000a8a404723c */ /* 0x080fe20000041804 */
[----:B------:R-:W-:Y:S07]  /*2160*/  LDSM.16.M88.4 R152, [R227+0xd000] ;  /* 0x00d00000e398783b */ /* 0x000fee0000000200 */
[C---:B----4-:R-:W-:Y:S08]  /*2170*/  HMMA.16816.F32.BF16 R8, R172.reuse, R168, R8 ;  /* 0x000000a8ac08723c */ /* 0x050ff00000041808 */
[-C--:B------:R-:W-:Y:S08]  /*2180*/  HMMA.16816.F32.BF16 R12, R172, R170.reuse, R12 ;  /* 0x000000aaac0c723c */ /* 0x080ff0000004180c */
[C---:B------:R-:W-:Y:S08]  /*2190*/  HMMA.16816.F32.BF16 R16, R164.reuse, R170, R16 ;  /* 0x000000aaa410723c */ /* 0x040ff00000041810 */
[-C--:B-1----:R-:W-:Y:S08]  /*21a0*/  HMMA.16816.F32.BF16 R20, R164, R136.reuse, R20 ;  /* 0x00000088a414723c */ /* 0x082ff00000041814 */
[C---:B------:R-:W-:Y:S08]  /*21b0*/  HMMA.16816.F32.BF16 R24, R172.reuse, R136, R24 ;  /* 0x00000088ac18723c */ /* 0x040ff00000041818 */
[-C--:B------:R-:W-:Y:S08]  /*21c0*/  HMMA.16816.F32.BF16 R28, R172, R138.reuse, R28 ;  /* 0x0000008aac1c723c */ /* 0x080ff0000004181c */
[----:B------:R-:W-:Y:S01]  /*21d0*/  HMMA.16816.F32.BF16 R32, R164, R138, R32 ;  /* 0x0000008aa420723c */ /* 0x000fe20000041820 */
[----:B------:R-:W1:Y:S03]  /*21e0*/  LDSM.16.M88.4 R136, [R0+0x2000] ;  /* 0x002000000088783b */ /* 0x000e660000000200 */
[C---:B------:R-:W-:Y:S02]  /*21f0*/  IMAD.SHL.U32 R164, R230.reuse, 0x10, RZ ;  /* 0x00000010e6a47824 */ /* 0x040fe400078e00ff */
[----:B------:R-:W-:Y:S02]  /*2200*/  IMAD.SHL.U32 R165, R230, 0x4, RZ ;  /* 0x00000004e6a57824 */ /* 0x000fe400078e00ff */
[-C--:B------:R-:W-:Y:S05]  /*2210*/  HMMA.16816.F32.BF16 R4, R140, R144.reuse, R4 ;  /* 0x000000908c04723c */ /* 0x080fea0000041804 */
[----:B------:R-:W-:Y:S03]  /*2220*/  LOP3.LUT R2, R164, 0x1c0, RZ, 0xc0, !PT ;  /* 0x000001c0a4027812 */ /* 0x000fe600078ec0ff */
[C---:B--2---:R-:W-:Y:S04]  /*2230*/  HMMA.16816.F32.BF16 R8, R148.reuse, R144, R8 ;  /* 0x000000909408723c */ /* 0x044fe80000041808 */
[----:B------:R-:W-:Y:S04]  /*2240*/  LOP3.LUT R2, R2, 0x38, R245, 0xf8, !PT ;  /* 0x0000003802027812 */ /* 0x000fe800078ef8f5 */
[-C--:B------:R-:W-:Y:S03]  /*2250*/  HMMA.16816.F32.BF16 R12, R148, R146.reuse, R12 ;  /* 0x00000092940c723c */ /* 0x080fe6000004180c */
[----:B------:R-:W-:Y:S04]  /*2260*/  LOP3.LUT R2, R2, 0x20, R232, 0x78, !PT ;  /* 0x0000002002027812 */ /* 0x000fe800078e78e8 */
[----:B------:R-:W-:Y:S01]  /*2270*/  LOP3.LUT R156, R235, R2, RZ, 0xfc, !PT ;  /* 0x00000002eb9c7212 */ /* 0x000fe200078efcff */
[C---:B------:R-:W-:Y:S01]  /*2280*/  HMMA.16816.F32.BF16 R16, R140.reuse, R146, R16 ;  /* 0x000000928c10723c */ /* 0x040fe20000041810 */
[----:B------:R2:W4:Y:S03]  /*2290*/  LDSM.16.M88.4 R144, [R0+0x2800] ;  /* 0x002800000090783b */ /* 0x0005260000000200 */
[----:B------:R-:W-:Y:S04]  /*22a0*/  LEA R156, R156, UR4, 0x1 ;  /* 0x000000049c9c7c11 */ /* 0x000fe8000f8e08ff */
[-C--:B---3--:R-:W-:Y:S03]  /*22b0*/  HMMA.16816.F32.BF16 R20, R140, R132.reuse, R20 ;  /* 0x000000848c14723c */ /* 0x088fe60000041814 */
[C---:B------:R-:W-:Y:S05]  /*22c0*/  VIADD R157, R156.reuse, 0x13020 ;  /* 0x000130209c9d7836 */ /* 0x040fea0000000000 */
[C---:B------:R-:W-:Y:S01]  /*22d0*/  HMMA.16816.F32.BF16 R24, R148.reuse, R132, R24 ;  /* 0x000000849418723c */ /* 0x040fe20000041818 */
[----:B------:R-:W-:Y:S03]  /*22e0*/  IMAD.U32 R133, RZ, RZ, UR39 ;  /* 0x00000027ff857e24 */ /* 0x000fe6000f8e00ff */
[----:B------:R-:W-:Y:S04]  /*22f0*/  VIADD R132, R156, 0x13000 ;  /* 0x000130009c847836 */ /* 0x000fe80000000000 */
[-C--:B------:R-:W-:Y:S01]  /*2300*/  HMMA.16816.F32.BF16 R28, R148, R134.reuse, R28 ;  /* 0x00000086941c723c */ /* 0x080fe2000004181c */
[----:B------:R-:W-:Y:S02]  /*2310*/  IMAD.MOV.U32 R150, RZ, RZ, 0x20 ;  /* 0x00000020ff967424 */ /* 0x000fe400078e00ff */
[----:B--2---:R-:W-:Y:S01]  /*2320*/  @!P0 SHF.R.U32.HI R0, RZ, 0x1, R230 ;  /* 0x00000001ff008819 */ /* 0x004fe200000116e6 */
[----:B------:R-:W-:Y:S02]  /*2330*/  @P2 VIADD R157, R132, 0xffffffe0 ;  /* 0xffffffe0849d2836 */ /* 0x000fe40000000000 */
[----:B------:R-:W-:Y:S01]  /*2340*/  @!P0 VIADDMNMX R151, R238, -R150, UR49, PT ;  /* 0x00000031ee978e46 */ /* 0x000fe2000b800996 */
[----:B------:R-:W-:Y:S01]  /*2350*/  IMAD.MOV.U32 R149, RZ, RZ, 0x18 ;  /* 0x00000018ff957424 */ /* 0x000fe200078e00ff */
[----:B------:R-:W-:Y:S04]  /*2360*/  HMMA.16816.F32.BF16 R32, R140, R134, R32 ;  /* 0x000000868c20723c */ /* 0x000fe80000041820 */
[----:B------:R-:W-:Y:S01]  /*2370*/  LOP3.LUT R140, R165, 0x18, RZ, 0xc0, !PT ;  /* 0x00000018a58c7812 */ /* 0x000fe200078ec0ff */
[----:B------:R-:W-:Y:S01]  /*2380*/  FMUL.FTZ R142, R233, 1.4426950216293334961 ;  /* 0x3fb8aa3be98e7820 */ /* 0x000fe20000410000 */
[----:B------:R-:W-:Y:S01]  /*2390*/  @!P0 LOP3.LUT R148, R3, 0x1e0, R0, 0xf8, !PT ;  /* 0x000001e003948812 */ /* 0x000fe200078ef800 */
[----:B------:R-:W-:Y:S01]  /*23a0*/  FMUL.FTZ R143, R234, 1.4426950216293334961 ;  /* 0x3fb8aa3bea8f7820 */ /* 0x000fe20000410000 */
[-C--:B-1----:R-:W-:Y:S05]  /*23b0*/  HMMA.16816.F32.BF16 R4, R136, R152.reuse, R4 ;  /* 0x000000988804723c */ /* 0x082fea0000041804 */
[----:B------:R-:W-:Y:S01]  /*23c0*/  LOP3.LUT R0, R164, 0x200, RZ, 0xc0, !PT ;  /* 0x00000200a4007812 */ /* 0x000fe200078ec0ff */
[----:B------:R-:W-:Y:S01]  /*23d0*/  FMUL.FTZ R141, R252, 1.4426950216293334961 ;  /* 0x3fb8aa3bfc8d7820 */ /* 0x000fe20000410000 */
[--C-:B------:R-:W-:Y:S01]  /*23e0*/  LOP3.LUT R2, R140, 0xc0, R231.reuse, 0xf8, !PT ;  /* 0x000000c08c027812 */ /* 0x100fe200078ef8e7 */
[C---:B----4-:R-:W-:Y:S04]  /*23f0*/  HMMA.16816.F32.BF16 R8, R144.reuse, R152, R8 ;  /* 0x000000989008723c */ /* 0x050fe80000041808 */
[----:B------:R-:W-:Y:S02]  /*2400*/  LOP3.LUT R3, R0, 0x120, R231, 0xf8, !PT ;  /* 0x0000012000037812 */ /* 0x000fe400078ef8e7 */
[----:B------:R-:W-:Y:S01]  /*2410*/  LOP3.LUT R0, R2, 0x8, R232, 0x78, !PT ;  /* 0x0000000802007812 */ /* 0x000fe200078e78e8 */
[----:B------:R-:W-:Y:S01]  /*2420*/  @!P0 IMAD R2, R133, 0x80, R148 ;  /* 0x0000008085028824 */ /* 0x000fe200078e0294 */
[-C--:B------:R-:W-:Y:S01]  /*2430*/  HMMA.16816.F32.BF16 R12, R144, R154.reuse, R12 ;  /* 0x0000009a900c723c */ /* 0x080fe2000004180c */
[----:B------:R-:W1:Y:S02]  /*2440*/  LDSM.16.M88.4 R132, [R227+0xd400] ;  /* 0x00d40000e384783b */ /* 0x000e640000000200 */
[----:B------:R-:W-:Y:S01]  /*2450*/  FSEL R142, R142, RZ, P5 ;  /* 0x000000ff8e8e7208 */ /* 0x000fe20002800000 */
[C---:B------:R-:W-:Y:S01]  /*2460*/  @!P0 VIADD R152, R2.reuse, 0x1 ;  /* 0x0000000102988836 */ /* 0x040fe20000000000 */
[C---:B------:R-:W-:Y:S01]  /*2470*/  @!P0 ISETP.GE.AND P5, PT, R2.reuse, R151, PT ;  /* 0x000000970200820c */ /* 0x040fe20003fa6270 */
[----:B------:R-:W-:Y:S01]  /*2480*/  @!P0 VIADD R153, R2, 0x9 ;  /* 0x0000000902998836 */ /* 0x000fe20000000000 */
[----:B------:R-:W-:Y:S01]  /*2490*/  LOP3.LUT R0, R3, R0, RZ, 0xfc, !PT ;  /* 0x0000000003007212 */ /* 0x000fe200078efcff */
[C---:B------:R-:W-:Y:S04]  /*24a0*/  HMMA.16816.F32.BF16 R16, R136.reuse, R154, R16 ;  /* 0x0000009a8810723c */ /* 0x040fe80000041810 */
[----:B------:R-:W-:Y:S01]  /*24b0*/  @!P0 FSEL R4, R4, -INF , !P5 ;  /* 0xff80000004048808 */ /* 0x000fe20006800000 */
[----:B------:R-:W-:Y:S01]  /*24c0*/  FMUL.FTZ R3, R251, 1.4426950216293334961 ;  /* 0x3fb8aa3bfb037820 */ /* 0x000fe20000410000 */
[----:B------:R-:W-:Y:S02]  /*24d0*/  FSEL R143, R143, RZ, P6 ;  /* 0x000000ff8f8f7208 */ /* 0x000fe40003000000 */
[C---:B------:R-:W-:Y:S02]  /*24e0*/  @!P0 VIADDMNMX R150, R238.reuse, -R149, UR49, PT ;  /* 0x00000031ee968e46 */ /* 0x040fe4000b800995 */
[----:B------:R-:W-:Y:S01]  /*24f0*/  @!P0 VIMNMX R149, PT, PT, R238, UR49, PT ;  /* 0x00000031ee958c48 */ /* 0x000fe2000bfe0100 */
[----:B------:R-:W-:Y:S01]  /*2500*/  FFMA.FTZ R4, R4, UR17, -R143 ;  /* 0x0000001104047c23 */ /* 0x000fe2000801088f */
[----:B------:R-:W-:Y:S02]  /*2510*/  FSEL R3, R3, RZ, P3 ;  /* 0x000000ff03037208 */ /* 0x000fe40001800000 */
[----:B------:R-:W-:Y:S01]  /*2520*/  FSEL R141, R141, RZ, P4 ;  /* 0x000000ff8d8d7208 */ /* 0x000fe20002000000 */
[----:B------:R2:W-:Y:S01]  /*2530*/  MUFU.EX2 R174, R4 ;  /* 0x0000000400ae7308 */ /* 0x0005e20000000800 */
[----:B------:R-:W-:Y:S02]  /*2540*/  @!P0 ISETP.GE.AND P3, PT, R152, R151, PT ;  /* 0x000000979800820c */ /* 0x000fe40003f66270 */
[----:B------:R-:W-:Y:S02]  /*2550*/  @!P0 VIADDMNMX R148, R238, R158, UR49, PT ;  /* 0x00000031ee948e46 */ /* 0x000fe4000b80019e */
[-C--:B------:R-:W-:Y:S02]  /*2560*/  @!P0 ISETP.GE.AND P6, PT, R2, R150.reuse, PT ;  /* 0x000000960200820c */ /* 0x080fe40003fc6270 */
[C---:B------:R-:W-:Y:S02]  /*2570*/  @!P0 ISETP.GE.AND P4, PT, R152.reuse, R150, PT ;  /* 0x000000969800820c */ /* 0x040fe40003f86270 */
[CC--:B------:R-:W-:Y:S02]  /*2580*/  @!P0 ISETP.GE.AND P5, PT, R152.reuse, R149.reuse, PT ;  /* 0x000000959800820c */ /* 0x0c0fe40003fa6270 */
[----:B------:R-:W-:Y:S02]  /*2590*/  @!P0 FSEL R5, R5, -INF , !P3 ;  /* 0xff80000005058808 */ /* 0x000fe40005800000 */
[-C--:B------:R-:W-:Y:S01]  /*25a0*/  @!P0 ISETP.GE.AND P3, PT, R152, R148.reuse, PT ;  /* 0x000000949800820c */ /* 0x080fe20003f66270 */
[----:B------:R-:W-:Y:S01]  /*25b0*/  @!P0 VIADD R152, R2, 0x8 ;  /* 0x0000000802988836 */ /* 0x000fe20000000000 */
[----:B------:R-:W-:Y:S01]  /*25c0*/  @!P0 FSEL R6, R6, -INF , !P6 ;  /* 0xff80000006068808 */ /* 0x000fe20007000000 */
[----:B--2---:R-:W-:Y:S01]  /*25d0*/  @!P0 VIADD R4, R2, 0x10 ;  /* 0x0000001002048836 */ /* 0x004fe20000000000 */
[----:B------:R-:W-:Y:S01]  /*25e0*/  @!P0 FSEL R7, R7, -INF , !P4 ;  /* 0xff80000007078808 */ /* 0x000fe20006000000 */
[-C--:B-1----:R-:W-:Y:S03]  /*25f0*/  HMMA.16816.F32.BF16 R20, R136, R132.reuse, R20 ;  /* 0x000000848814723c */ /* 0x082fe60000041814 */
[----:B------:R-:W-:Y:S01]  /*2600*/  @!P0 FSEL R9, R9, -INF , !P5 ;  /* 0xff80000009098808 */ /* 0x000fe20006800000 */
[--C-:B------:R-:W-:Y:S01]  /*2610*/  FFMA.FTZ R6, R6, UR17, -R142.reuse ;  /* 0x0000001106067c23 */ /* 0x100fe2000801088e */
[CC--:B------:R-:W-:Y:S01]  /*2620*/  @!P0 ISETP.GE.AND P6, PT, R2.reuse, R149.reuse, PT ;  /* 0x000000950200820c */ /* 0x0c0fe20003fc6270 */
[--C-:B------:R-:W-:Y:S01]  /*2630*/  FFMA.FTZ R7, R7, UR17, -R142.reuse ;  /* 0x0000001107077c23 */ /* 0x100fe2000801088e */
[-C--:B------:R-:W-:Y:S01]  /*2640*/  @!P0 ISETP.GE.AND P4, PT, R2, R148.reuse, PT ;  /* 0x000000940200820c */ /* 0x080fe20003f86270 */
[C---:B------:R-:W-:Y:S01]  /*2650*/  HMMA.16816.F32.BF16 R24, R144.reuse, R132, R24 ;  /* 0x000000849018723c */ /* 0x040fe20000041818 */
[----:B------:R-:W-:Y:S03]  /*2660*/  MUFU.EX2 R168, R6 ;  /* 0x0000000600a87308 */ /* 0x000fe60000000800 */
[-C--:B------:R-:W-:Y:S01]  /*2670*/  @!P0 ISETP.GE.AND P5, PT, R153, R149.reuse, PT ;  /* 0x000000959900820c */ /* 0x080fe20003fa6270 */
[----:B------:R-:W-:Y:S01]  /*2680*/  FFMA.FTZ R9, R9, UR17, -R141 ;  /* 0x0000001109097c23 */ /* 0x000fe2000801088d */
[----:B------:R-:W-:Y:S01]  /*2690*/  @!P0 FSEL R8, R8, -INF , !P6 ;  /* 0xff80000008088808 */ /* 0x000fe20007000000 */
[----:B------:R-:W-:Y:S01]  /*26a0*/  FFMA.FTZ R5, R5, UR17, -R143 ;  /* 0x0000001105057c23 */ /* 0x000fe2000801088f */
[-C--:B------:R-:W-:Y:S03]  /*26b0*/  HMMA.16816.F32.BF16 R28, R144, R134.reuse, R28 ;  /* 0x00000086901c723c */ /* 0x080fe6000004181c */
[----:B------:R-:W1:Y:S01]  /*26c0*/  MUFU.EX2 R167, R7 ;  /* 0x0000000700a77308 */ /* 0x000e620000000800 */
[----:B------:R-:W-:Y:S01]  /*26d0*/  @!P0 FSEL R10, R10, -INF , !P4 ;  /* 0xff8000000a0a8808 */ /* 0x000fe20006000000 */
[----:B------:R-:W-:Y:S01]  /*26e0*/  FFMA.FTZ R8, R8, UR17, -R141 ;  /* 0x0000001108087c23 */ /* 0x000fe2000801088d */
[----:B------:R-:W-:Y:S07]  /*26f0*/  @!P0 FSEL R13, R13, -INF , !P5 ;  /* 0xff8000000d0d8808 */ /* 0x000fee0006800000 */
[----:B------:R-:W2:Y:S01]  /*2700*/  MUFU.EX2 R250, R5 ;  /* 0x0000000500fa7308 */ /* 0x000ea20000000800 */
[C---:B------:R-:W-:Y:S01]  /*2710*/  @!P0 ISETP.GE.AND P6, PT, R152.reuse, R149, PT ;  /* 0x000000959800820c */ /* 0x040fe20003fc6270 */
[----:B------:R-:W-:Y:S08]  /*2720*/  HMMA.16816.F32.BF16 R32, R136, R134, R32 ;  /* 0x000000868820723c */ /* 0x000ff00000041820 */
[----:B------:R-:W-:Y:S01]  /*2730*/  MUFU.EX2 R173, R8 ;  /* 0x0000000800ad7308 */ /* 0x000fe20000000800 */
[-C--:B------:R-:W-:Y:S01]  /*2740*/  @!P0 ISETP.GE.AND P4, PT, R152, R148.reuse, PT ;  /* 0x000000949800820c */ /* 0x080fe20003f86270 */
[----:B------:R-:W-:Y:S01]  /*2750*/  FFMA.FTZ R10, R10, UR17, -R3 ;  /* 0x000000110a0a7c23 */ /* 0x000fe20008010803 */
[----:B------:R-:W-:Y:S01]  /*2760*/  @!P0 ISETP.GE.AND P5, PT, R153, R148, PT ;  /* 0x000000949900820c */ /* 0x000fe20003fa6270 */
[----:B------:R-:W-:Y:S01]  /*2770*/  FFMA.FTZ R13, R13, UR17, -R141 ;  /* 0x000000110d0d7c23 */ /* 0x000fe2000801088d */
[----:B------:R-:W-:Y:S05]  /*2780*/  @!P0 FSEL R11, R11, -INF , !P3 ;  /* 0xff8000000b0b8808 */ /* 0x000fea0005800000 */
[----:B------:R-:W-:Y:S01]  /*2790*/  MUFU.EX2 R172, R9 ;  /* 0x0000000900ac7308 */ /* 0x000fe20000000800 */
[----:B------:R-:W-:Y:S02]  /*27a0*/  @!P0 FSEL R12, R12, -INF , !P6 ;  /* 0xff8000000c0c8808 */ /* 0x000fe40007000000 */
[----:B------:R-:W-:Y:S01]  /*27b0*/  @!P0 FSEL R14, R14, -INF , !P4 ;  /* 0xff8000000e0e8808 */ /* 0x000fe20006000000 */
[----:B------:R-:W-:Y:S01]  /*27c0*/  FFMA.FTZ R11, R11, UR17, -R3 ;  /* 0x000000110b0b7c23 */ /* 0x000fe20008010803 */
[----:B------:R-:W-:Y:S01]  /*27d0*/  @!P0 FSEL R15, R15, -INF , !P5 ;  /* 0xff8000000f0f8808 */ /* 0x000fe20006800000 */
[----:B------:R-:W-:Y:S01]  /*27e0*/  FFMA.FTZ R12, R12, UR17, -R141 ;  /* 0x000000110c0c7c23 */ /* 0x000fe2000801088d */
[CC--:B------:R-:W-:Y:S03]  /*27f0*/  @!P0 ISETP.GE.AND P3, PT, R152.reuse, R151.reuse, PT ;  /* 0x000000979800820c */ /* 0x0c0fe60003f66270 */
        /* <DEDUP_REMOVED lines=19> */
[----:B------:R-:W3:Y:S01]  /*2930*/  MUFU.EX2 R247, R17 ;  /* 0x0000001100f77308 */ /* 0x000ee20000000800 */
        /* <DEDUP_REMOVED lines=9> */
[----:B------:R-:W4:Y:S01]  /*29d0*/  MUFU.EX2 R154, R19 ;  /* 0x00000013009a7308 */ /* 0x000f220000000800 */
[----:B------:R-:W-:Y:S01]  /*29e0*/  @!P0 FSEL R21, R21, -INF , !P3 ;  /* 0xff80000015158808 */ /* 0x000fe20005800000 */
[--C-:B------:R-:W-:Y:S01]  /*29f0*/  FFMA.FTZ R22, R22, UR17, -R142.reuse ;  /* 0x0000001116167c23 */ /* 0x100fe2000801088e */
[----:B------:R-:W-:Y:S07]  /*2a00*/  @!P0 ISETP.GE.AND P3, PT, R4, R150, PT ;  /* 0x000000960400820c */ /* 0x000fee0003f66270 */
[----:B------:R-:W-:Y:S01]  /*2a10*/  MUFU.EX2 R166, R13 ;  /* 0x0000000d00a67308 */ /* 0x000fe20000000800 */
        /* <DEDUP_REMOVED lines=8> */
[----:B------:R-:W-:Y:S05]  /*2aa0*/  @!P0 FSEL R26, R26, -INF , !P5 ;  /* 0xff8000001a1a8808 */ /* 0x000fea0006800000 */
[----:B------:R-:W4:Y:S01]  /*2ab0*/  MUFU.EX2 R170, R15 ;  /* 0x0000000f00aa7308 */ /* 0x000f220000000800 */
[-C--:B------:R-:W-:Y:S01]  /*2ac0*/  @!P0 ISETP.GE.AND P6, PT, R4, R149.reuse, PT ;  /* 0x000000950400820c */ /* 0x080fe20003fc6270 */
[--C-:B------:R-:W-:Y:S01]  /*2ad0*/  FFMA.FTZ R23, R23, UR17, -R142.reuse ;  /* 0x0000001117177c23 */ /* 0x100fe2000801088e */
[----:B------:R-:W-:Y:S07]  /*2ae0*/  @!P0 ISETP.GE.AND P4, PT, R2, R149, PT ;  /* 0x000000950200820c */ /* 0x000fee0003f86270 */
[----:B------:R-:W-:Y:S01]  /*2af0*/  MUFU.EX2 R246, R20 ;  /* 0x0000001400f67308 */ /* 0x000fe20000000800 */
[----:B------:R-:W-:Y:S01]  /*2b00*/  @!P0 FSEL R28, R28, -INF , !P6 ;  /* 0xff8000001c1c8808 */ /* 0x000fe20007000000 */
[----:B------:R-:W-:Y:S01]  /*2b10*/  FFMA.FTZ R26, R26, UR17, -R3 ;  /* 0x000000111a1a7c23 */ /* 0x000fe20008010803 */
[----:B------:R-:W-:Y:S07]  /*2b20*/  @!P0 FSEL R29, R29, -INF , !P4 ;  /* 0xff8000001d1d8808 */ /* 0x000fee0006000000 */
[----:B------:R-:W-:Y:S01]  /*2b30*/  MUFU.EX2 R245, R21 ;  /* 0x0000001500f57308 */ /* 0x000fe20000000800 */
[-C--:B------:R-:W-:Y:S01]  /*2b40*/  @!P0 ISETP.GE.AND P5, PT, R4, R151.reuse, PT ;  /* 0x000000970400820c */ /* 0x080fe20003fa6270 */
[--C-:B------:R-:W-:Y:S01]  /*2b50*/  FFMA.FTZ R24, R24, UR17, -R141.reuse ;  /* 0x0000001118187c23 */ /* 0x100fe2000801088d */
[C---:B------:R-:W-:Y:S07]  /*2b60*/  @!P0 ISETP.GE.AND P6, PT, R4.reuse, R150, PT ;  /* 0x000000960400820c */ /* 0x040fee0003fc6270 */
[----:B------:R-:W-:Y:S01]  /*2b70*/  MUFU.EX2 R152, R23 ;  /* 0x0000001700987308 */ /* 0x000fe20000000800 */
[----:B------:R-:W-:Y:S01]  /*2b80*/  @!P0 ISETP.GE.AND P4, PT, R4, R148, PT ;  /* 0x000000940400820c */ /* 0x000fe20003f86270 */
[--C-:B------:R-:W-:Y:S01]  /*2b90*/  FFMA.FTZ R25, R25, UR17, -R141.reuse ;  /* 0x0000001119197c23 */ /* 0x100fe2000801088d */
[----:B-1----:R-:W-:Y:S01]  /*2ba0*/  F2FP.BF16.F32.PACK_AB R4, R167, R168 ;  /* 0x000000a8a704723e */ /* 0x002fe200000010ff */
[--C-:B------:R-:W-:Y:S01]  /*2bb0*/  FFMA.FTZ R28, R28, UR17, -R141.reuse ;  /* 0x000000111c1c7c23 */ /* 0x100fe2000801088d */
[----:B--2---:R-:W-:Y:S01]  /*2bc0*/  F2FP.BF16.F32.PACK_AB R5, R250, R174 ;  /* 0x000000aefa05723e */ /* 0x004fe200000010ff */
[----:B------:R-:W-:Y:S01]  /*2bd0*/  FFMA.FTZ R141, R29, UR17, -R141 ;  /* 0x000000111d8d7c23 */ /* 0x000fe2000801088d */
[----:B------:R-:W-:Y:S01]  /*2be0*/  @!P0 FSEL R27, R27, -INF , !P3 ;  /* 0xff8000001b1b8808 */ /* 0x000fe20005800000 */
[----:B------:R1:W-:Y:S01]  /*2bf0*/  STS [R156+0x13400], R4 ;  /* 0x013400049c007388 */ /* 0x0003e20000000800 */
[----:B------:R-:W-:Y:S01]  /*2c00*/  @!P0 ISETP.GE.AND P3, PT, R2, R151, PT ;  /* 0x000000970200820c */ /* 0x000fe20003f66270 */
[----:B------:R-:W-:Y:S01]  /*2c10*/  MUFU.EX2 R160, R24 ;  /* 0x0000001800a07308 */ /* 0x000fe20000000800 */
[----:B------:R-:W-:Y:S01]  /*2c20*/  @!P0 FSEL R32, R32, -INF , !P5 ;  /* 0xff80000020208808 */ /* 0x000fe20006800000 */
[----:B------:R4:W-:Y:S01]  /*2c30*/  STS [R156+0x13000], R5 ;  /* 0x013000059c007388 */ /* 0x0009e20000000800 */
[----:B------:R-:W-:Y:S07]  /*2c40*/  @!P0 FSEL R33, R33, -INF , !P3 ;  /* 0xff80000021218808 */ /* 0x000fee0005800000 */
[----:B------:R-:W-:Y:S01]  /*2c50*/  MUFU.EX2 R151, R22 ;  /* 0x0000001600977308 */ /* 0x000fe20000000800 */
[----:B------:R-:W-:Y:S01]  /*2c60*/  @!P0 ISETP.GE.AND P5, PT, R2, R150, PT ;  /* 0x000000960200820c */ /* 0x000fe20003fa6270 */
[--C-:B------:R-:W-:Y:S01]  /*2c70*/  FFMA.FTZ R32, R32, UR17, -R143.reuse ;  /* 0x0000001120207c23 */ /* 0x100fe2000801088f */
[----:B------:R-:W-:Y:S01]  /*2c80*/  @!P0 ISETP.GE.AND P3, PT, R2, R148, PT ;  /* 0x000000940200820c */ /* 0x000fe20003f66270 */
[----:B------:R-:W-:Y:S01]  /*2c90*/  FFMA.FTZ R143, R33, UR17, -R143 ;  /* 0x00000011218f7c23 */ /* 0x000fe2000801088f */
[----:B---3--:R-:W-:Y:S01]  /*2ca0*/  F2FP.BF16.F32.PACK_AB R2, R247, R248 ;  /* 0x000000f8f702723e */ /* 0x008fe200000010ff */
[--C-:B------:R-:W-:Y:S01]  /*2cb0*/  FFMA.FTZ R27, R27, UR17, -R3.reuse ;  /* 0x000000111b1b7c23 */ /* 0x100fe20008010803 */
[----:B------:R-:W-:Y:S03]  /*2cc0*/  F2FP.BF16.F32.PACK_AB R7, R172, R173 ;  /* 0x000000adac07723e */ /* 0x000fe600000010ff */
[----:B------:R-:W-:Y:S01]  /*2cd0*/  MUFU.EX2 R235, R32 ;  /* 0x0000002000eb7308 */ /* 0x000fe20000000800 */
[----:B------:R-:W-:Y:S01]  /*2ce0*/  F2FP.BF16.F32.PACK_AB R6, R175, R233 ;  /* 0x000000e9af06723e */ /* 0x000fe200000010ff */
[----:B------:R-:W-:Y:S01]  /*2cf0*/  IMAD.SHL.U32 R149, R230, 0x40, RZ ;  /* 0x00000040e6957824 */ /* 0x000fe200078e00ff */
[----:B------:R-:W-:Y:S07]  /*2d00*/  @!P0 FSEL R34, R34, -INF , !P6 ;  /* 0xff80000022228808 */ /* 0x000fee0007000000 */
[----:B------:R2:W-:Y:S01]  /*2d10*/  MUFU.EX2 R234, R143 ;  /* 0x0000008f00ea7308 */ /* 0x0005e20000000800 */
[----:B------:R-:W-:Y:S02]  /*2d20*/  @!P0 FSEL R30, R30, -INF , !P4 ;  /* 0xff8000001e1e8808 */ /* 0x000fe40006000000 */
[----:B------:R-:W-:Y:S01]  /*2d30*/  @!P0 FSEL R35, R35, -INF , !P5 ;  /* 0xff80000023238808 */ /* 0x000fe20006800000 */
[----:B------:R-:W-:Y:S01]  /*2d40*/  FFMA.FTZ R34, R34, UR17, -R142 ;  /* 0x0000001122227c23 */ /* 0x000fe2000801088e */
[----:B------:R-:W-:Y:S01]  /*2d50*/  @!P0 FSEL R31, R31, -INF , !P3 ;  /* 0xff8000001f1f8808 */ /* 0x000fe20005800000 */
[--C-:B------:R-:W-:Y:S01]  /*2d60*/  FFMA.FTZ R30, R30, UR17, -R3.reuse ;  /* 0x000000111e1e7c23 */ /* 0x100fe20008010803 */
[----:B-1----:R-:W-:Y:S02]  /*2d70*/  IMAD.IADD R4, R163, 0x1, R156 ;  /* 0x00000001a3047824 */ /* 0x002fe400078e029c */
[----:B------:R-:W-:Y:S01]  /*2d80*/  FFMA.FTZ R142, R35, UR17, -R142 ;  /* 0x00000011238e7c23 */ /* 0x000fe2000801088e */
[----:B------:R-:W-:Y:S01]  /*2d90*/  MUFU.EX2 R146, R34 ;  /* 0x0000002200927308 */ /* 0x000fe20000000800 */
[----:B------:R-:W-:Y:S01]  /*2da0*/  FFMA.FTZ R3, R31, UR17, -R3 ;  /* 0x000000111f037c23 */ /* 0x000fe20008010803 */
[----:B----4-:R-:W-:Y:S01]  /*2db0*/  F2FP.BF16.F32.PACK_AB R5, R154, R155 ;  /* 0x0000009b9a05723e */ /* 0x010fe200000010ff */
[----:B------:R1:W-:Y:S07]  /*2dc0*/  STS [R4+0x13000], R2 ;  /* 0x0130000204007388 */ /* 0x0003ee0000000800 */
[----:B------:R3:W4:Y:S01]  /*2dd0*/  MUFU.EX2 R145, R142 ;  /* 0x0000008e00917308 */ /* 0x0007220000000800 */
[----:B------:R-:W-:Y:S01]  /*2de0*/  F2FP.BF16.F32.PACK_AB R8, R170, R171 ;  /* 0x000000abaa08723e */ /* 0x000fe200000010ff */
[----:B--2---:R-:W-:Y:S01]  /*2df0*/  IMAD.U32 R143, RZ, RZ, UR21 ;  /* 0x00000015ff8f7e24 */ /* 0x004fe2000f8e00ff */
[----:B------:R2:W-:Y:S07]  /*2e00*/  STS [R4+0x13400], R5 ;  /* 0x0134000504007388 */ /* 0x0005ee0000000800 */
[----:B------:R4:W-:Y:S01]  /*2e10*/  MUFU.EX2 R153, R3 ;  /* 0x0000000300997308 */ /* 0x0009e20000000800 */
[----:B------:R-:W-:Y:S01]  /*2e20*/  LEA R0, R0, UR4, 0x1 ;  /* 0x0000000400007c11 */ /* 0x000fe2000f8e08ff */
[----:B------:R2:W-:Y:S08]  /*2e30*/  STS [R156+0x14000], R7 ;  /* 0x014000079c007388 */ /* 0x0005f00000000800 */
[----:B------:R-:W-:Y:S01]  /*2e40*/  MUFU.EX2 R159, R25 ;  /* 0x00000019009f7308 */ /* 0x000fe20000000800 */
[----:B------:R2:W-:Y:S09]  /*2e50*/  STS [R156+0x14400], R6 ;  /* 0x014400069c007388 */ /* 0x0005f20000000800 */
[----:B------:R-:W-:Y:S01]  /*2e60*/  MUFU.EX2 R162, R26 ;  /* 0x0000001a00a27308 */ /* 0x000fe20000000800 */
[----:B---3--:R-:W-:Y:S01]  /*2e70*/  IMAD.U32 R142, RZ, RZ, UR20 ;  /* 0x00000014ff8e7e24 */ /* 0x008fe2000f8e00ff */
[----:B------:R-:W-:Y:S08]  /*2e80*/  STS [R4+0x14400], R8 ;  /* 0x0144000804007388 */ /* 0x000ff00000000800 */
[----:B------:R-:W-:Y:S01]  /*2e90*/  MUFU.EX2 R161, R27 ;  /* 0x0000001b00a17308 */ /* 0x000fe20000000800 */
[----:B----4-:R-:W-:Y:S09]  /*2ea0*/  F2FP.BF16.F32.PACK_AB R3, R145, R146 ;  /* 0x000000929103723e */ /* 0x010ff200000010ff */
[----:B------:R-:W-:Y:S01]  /*2eb0*/  MUFU.EX2 R147, R141 ;  /* 0x0000008d00937308 */ /* 0x000fe20000000800 */
[----:B-1----:R-:W-:Y:S09]  /*2ec0*/  F2FP.BF16.F32.PACK_AB R2, R166, R169 ;  /* 0x000000a9a602723e */ /* 0x002ff200000010ff */
[----:B------:R-:W1:Y:S01]  /*2ed0*/  MUFU.EX2 R150, R28 ;  /* 0x0000001c00967308 */ /* 0x000e620000000800 */
[----:B--2---:R-:W-:Y:S01]  /*2ee0*/  F2FP.BF16.F32.PACK_AB R5, R234, R235 ;  /* 0x000000ebea05723e */ /* 0x004fe200000010ff */
[----:B------:R2:W-:Y:S08]  /*2ef0*/  STS [R4+0x14000], R2 ;  /* 0x0140000204007388 */ /* 0x0005f00000000800 */
[----:B------:R-:W3:Y:S01]  /*2f00*/  MUFU.EX2 R158, R30 ;  /* 0x0000001e009e7308 */ /* 0x000ee20000000800 */
[----:B------:R-:W-:Y:S02]  /*2f10*/  F2FP.BF16.F32.PACK_AB R7, R245, R246 ;  /* 0x000000f6f507723e */ /* 0x000fe400000010ff */
[----:B------:R-:W-:Y:S03]  /*2f20*/  F2FP.BF16.F32.PACK_AB R6, R152, R151 ;  /* 0x000000979806723e */ /* 0x000fe600000010ff */
[----:B------:R-:W-:Y:S04]  /*2f30*/  STS [R157], R7 ;  /* 0x000000079d007388 */ /* 0x000fe80000000800 */
[----:B------:R4:W-:Y:S01]  /*2f40*/  STS [R157+0x400], R6 ;  /* 0x000400069d007388 */ /* 0x0009e20000000800 */
[----:B--2---:R-:W-:Y:S01]  /*2f50*/  IMAD.IADD R2, R163, 0x1, R157 ;  /* 0x00000001a3027824 */ /* 0x004fe200078e029d */
[----:B-1----:R-:W-:Y:S01]  /*2f60*/  F2FP.BF16.F32.PACK_AB R4, R147, R150 ;  /* 0x000000969304723e */ /* 0x002fe200000010ff */
[----:B------:R-:W-:Y:S03]  /*2f70*/  IMAD.SHL.U32 R163, R230, 0x8, RZ ;  /* 0x00000008e6a37824 */ /* 0x000fe600078e00ff */
[----:B------:R1:W-:Y:S02]  /*2f80*/  STS [R2], R5 ;  /* 0x0000000502007388 */ /* 0x0003e40000000800 */
[----:B------:R-:W-:Y:S02]  /*2f90*/  LOP3.LUT R148, R163, 0x38, RZ, 0xc0, !PT ;  /* 0x00000038a3947812 */ /* 0x000fe400078ec0ff */
[----:B------:R3:W-:Y:S01]  /*2fa0*/  STS [R2+0x400], R3 ;  /* 0x0004000302007388 */ /* 0x0007e20000000800 */
[----:B----4-:R-:W-:Y:S05]  /*2fb0*/  F2FP.BF16.F32.PACK_AB R6, R159, R160 ;  /* 0x000000a09f06723e */ /* 0x010fea00000010ff */
[----:B------:R-:W-:Y:S01]  /*2fc0*/  STS [R157+0x1000], R6 ;  /* 0x001000069d007388 */ /* 0x000fe20000000800 */
[----:B-1----:R-:W-:Y:S02]  /*2fd0*/  F2FP.BF16.F32.PACK_AB R5, R161, R162 ;  /* 0x000000a2a105723e */ /* 0x002fe400000010ff */
[----:B---3--:R-:W-:Y:S03]  /*2fe0*/  F2FP.BF16.F32.PACK_AB R3, R153, R158 ;  /* 0x0000009e9903723e */ /* 0x008fe600000010ff */
[----:B------:R-:W-:Y:S04]  /*2ff0*/  STS [R157+0x1400], R5 ;  /* 0x001400059d007388 */ /* 0x000fe80000000800 */
[----:B------:R-:W-:Y:S04]  /*3000*/  STS [R2+0x1000], R4 ;  /* 0x0010000402007388 */ /* 0x000fe80000000800 */
[----:B------:R1:W-:Y:S04]  /*3010*/  STS [R2+0x1400], R3 ;  /* 0x0014000302007388 */ /* 0x0003e80000000800 */
[----:B------:R-:W2:Y:S08]  /*3020*/  LDSM.16.M88.4 R32, [R0+0x6000] ;  /* 0x006000000020783b */ /* 0x000eb00000000200 */
[----:B------:R-:W3:Y:S01]  /*3030*/  LDSM.16.M88.4 R28, [R0+0x6800] ;  /* 0x00680000001c783b */ /* 0x000ee20000000200 */
[C---:B-1----:R-:W-:Y:S02]  /*3040*/  VIADD R3, R0.reuse, 0x6000 ;  /* 0x0000600000037836 */ /* 0x042fe40000000000 */
[----:B------:R-:W-:Y:S02]  /*3050*/  VIADD R2, R0, 0x6020 ;  /* 0x0000602000027836 */ /* 0x000fe40000000000 */
[----:B------:R-:W-:Y:S01]  /*3060*/  @P1 VIADD R2, R3, 0xffffffe0 ;  /* 0xffffffe003021836 */ /* 0x000fe20000000000 */
[----:B------:R-:W-:Y:S04]  /*3070*/  LOP3.LUT R3, R149, 0x400, RZ, 0xc0, !PT ;  /* 0x0000040095037812 */ /* 0x000fe800078ec0ff */
[----:B------:R-:W1:Y:S08]  /*3080*/  LDSM.16.M88.4 R132, [R2] ;  /* 0x000000000284783b */ /* 0x000e700000000200 */
[----:B------:R-:W4:Y:S01]  /*3090*/  LDSM.16.M88.4 R136, [R2+0x800] ;  /* 0x000800000288783b */ /* 0x000f220000000200 */
[-C--:B--2---:R-:W-:Y:S08]  /*30a0*/  HMMA.16816.F32.BF16 R4, R32, R176.reuse, RZ ;  /* 0x000000b02004723c */ /* 0x084ff000000418ff */
[C---:B---3--:R-:W-:Y:S08]  /*30b0*/  HMMA.16816.F32.BF16 R8, R28.reuse, R176, RZ ;  /* 0x000000b01c08723c */ /* 0x048ff000000418ff */
[-C--:B------:R-:W-:Y:S08]  /*30c0*/  HMMA.16816.F32.BF16 R12, R28, R178.reuse, RZ ;  /* 0x000000b21c0c723c */ /* 0x080ff000000418ff */
[C---:B------:R-:W-:Y:S08]  /*30d0*/  HMMA.16816.F32.BF16 R16, R32.reuse, R178, RZ ;  /* 0x000000b22010723c */ /* 0x040ff000000418ff */
[-C--:B------:R-:W-:Y:S08]  /*30e0*/  HMMA.16816.F32.BF16 R20, R32, R180.reuse, RZ ;  /* 0x000000b42014723c */ /* 0x080ff000000418ff */
[C---:B------:R-:W-:Y:S08]  /*30f0*/  HMMA.16816.F32.BF16 R24, R28.reuse, R180, RZ ;  /* 0x000000b41c18723c */ /* 0x040ff000000418ff */
[-C--:B------:R-:W-:Y:S08]  /*3100*/  HMMA.16816.F32.BF16 R28, R28, R182.reuse, RZ ;  /* 0x000000b61c1c723c */ /* 0x080ff000000418ff */
[----:B------:R-:W-:Y:S08]  /*3110*/  HMMA.16816.F32.BF16 R32, R32, R182, RZ ;  /* 0x000000b62020723c */ /* 0x000ff000000418ff */
[-C--:B-1----:R-:W-:Y:S08]  /*3120*/  HMMA.16816.F32.BF16 R4, R132, R184.reuse, R4 ;  /* 0x000000b88404723c */ /* 0x082ff00000041804 */
[C---:B----4-:R-:W-:Y:S08]  /*3130*/  HMMA.16816.F32.BF16 R8, R136.reuse, R184, R8 ;  /* 0x000000b88808723c */ /* 0x050ff00000041808 */
[-C--:B------:R-:W-:Y:S08]  /*3140*/  HMMA.16816.F32.BF16 R12, R136, R186.reuse, R12 ;  /* 0x000000ba880c723c */ /* 0x080ff0000004180c */
[C---:B------:R-:W-:Y:S08]  /*3150*/  HMMA.16816.F32.BF16 R16, R132.reuse, R186, R16 ;  /* 0x000000ba8410723c */ /* 0x040ff00000041810 */
[-C--:B------:R-:W-:Y:S08]  /*3160*/  HMMA.16816.F32.BF16 R20, R132, R188.reuse, R20 ;  /* 0x000000bc8414723c */ /* 0x080ff00000041814 */
[C---:B------:R-:W-:Y:S08]  /*3170*/  HMMA.16816.F32.BF16 R24, R136.reuse, R188, R24 ;  /* 0x000000bc8818723c */ /* 0x040ff00000041818 */
[-C--:B------:R-:W-:Y:S01]  /*3180*/  HMMA.16816.F32.BF16 R28, R136, R190.reuse, R28 ;  /* 0x000000be881c723c */ /* 0x080fe2000004181c */
[----:B------:R-:W1:Y:S07]  /*3190*/  LDSM.16.M88.4 R136, [R0+0x7000] ;  /* 0x007000000088783b */ /* 0x000e6e0000000200 */
[----:B------:R-:W-:Y:S01]  /*31a0*/  HMMA.16816.F32.BF16 R32, R132, R190, R32 ;  /* 0x000000be8420723c */ /* 0x000fe20000041820 */
[----:B------:R-:W2:Y:S07]  /*31b0*/  LDSM.16.M88.4 R132, [R0+0x7800] ;  /* 0x007800000084783b */ /* 0x000eae0000000200 */
[-C--:B-1----:R-:W-:Y:S08]  /*31c0*/  HMMA.16816.F32.BF16 R4, R136, R192.reuse, R4 ;  /* 0x000000c08804723c */ /* 0x082ff00000041804 */
[C---:B--2---:R-:W-:Y:S08]  /*31d0*/  HMMA.16816.F32.BF16 R8, R132.reuse, R192, R8 ;  /* 0x000000c08408723c */ /* 0x044ff00000041808 */
        /* <DEDUP_REMOVED lines=17> */
[----:B------:R2:W3:Y:S03]  /*32f0*/  LDSM.16.M88.4 R132, [R0+0x8800] ;  /* 0x008800000084783b */ /* 0x0004e60000000200 */
[--C-:B--2---:R-:W-:Y:S04]  /*3300*/  SHF.R.U32.HI R0, RZ, 0x4, R230.reuse ;  /* 0x00000004ff007819 */ /* 0x104fe800000116e6 */
[----:B------:R-:W-:Y:S04]  /*3310*/  LOP3.LUT R0, R0, 0x8, RZ, 0xc0, !PT ;  /* 0x0000000800007812 */ /* 0x000fe800078ec0ff */
[--C-:B------:R-:W-:Y:S01]  /*3320*/  LOP3.LUT R0, R0, 0x10, R230.reuse, 0xf8, !PT ;  /* 0x0000001000007812 */ /* 0x100fe200078ef8e6 */
[-C--:B-1----:R-:W-:Y:S05]  /*3330*/  HMMA.16816.F32.BF16 R4, R136, R208.reuse, R4 ;  /* 0x000000d08804723c */ /* 0x082fea0000041804 */
[----:B------:R-:W-:Y:S03]  /*3340*/  LOP3.LUT R0, R0, 0xc0, R231, 0xf8, !PT ;  /* 0x000000c000007812 */ /* 0x000fe600078ef8e7 */
[C---:B---3--:R-:W-:Y:S04]  /*3350*/  HMMA.16816.F32.BF16 R8, R132.reuse, R208, R8 ;  /* 0x000000d08408723c */ /* 0x048fe80000041808 */
[----:B------:R-:W-:Y:S04]  /*3360*/  LOP3.LUT R0, R0, R140, RZ, 0x3c, !PT ;  /* 0x0000008c00007212 */ /* 0x000fe800078e3cff */
[-C--:B------:R-:W-:Y:S08]  /*3370*/  HMMA.16816.F32.BF16 R12, R132, R210.reuse, R12 ;  /* 0x000000d2840c723c */ /* 0x080ff0000004180c */
[C---:B------:R-:W-:Y:S08]  /*3380*/  HMMA.16816.F32.BF16 R16, R136.reuse, R210, R16 ;  /* 0x000000d28810723c */ /* 0x040ff00000041810 */
[-C--:B------:R-:W-:Y:S08]  /*3390*/  HMMA.16816.F32.BF16 R20, R136, R212.reuse, R20 ;  /* 0x000000d48814723c */ /* 0x080ff00000041814 */
[C---:B------:R-:W-:Y:S08]  /*33a0*/  HMMA.16816.F32.BF16 R24, R132.reuse, R212, R24 ;  /* 0x000000d48418723c */ /* 0x040ff00000041818 */
[-C--:B------:R-:W-:Y:S03]  /*33b0*/  HMMA.16816.F32.BF16 R28, R132, R214.reuse, R28 ;  /* 0x000000d6841c723c */ /* 0x080fe6000004181c */
[C---:B------:R-:W-:Y:S04]  /*33c0*/  LEA R132, P0, R244.reuse, R142, 0x2 ;  /* 0x0000008ef4847211 */ /* 0x040fe800078010ff */
[----:B------:R-:W-:Y:S01]  /*33d0*/  LEA.HI.X R133, R244, R143, RZ, 0x2, P0 ;  /* 0x0000008ff4857211 */ /* 0x000fe200000f14ff */
[----:B------:R-:W-:Y:S01]  /*33e0*/  HMMA.16816.F32.BF16 R32, R136, R214, R32 ;  /* 0x000000d68820723c */ /* 0x000fe20000041820 */
[----:B------:R-:W-:Y:S08]  /*33f0*/  LDSM.16.M88.4 R136, [R2+0x2800] ;  /* 0x002800000288783b */ /* 0x000ff00000000200 */
[----:B------:R-:W2:Y:S04]  /*3400*/  LDG.E R144, desc[UR36][R132.64] ;  /* 0x0000002484907981 */ /* 0x000ea8000c1e1900 */
[----:B------:R-:W3:Y:S04]  /*3410*/  LDG.E R143, desc[UR36][R132.64+0x20] ;  /* 0x00002024848f7981 */ /* 0x000ee8000c1e1900 */
[----:B------:R-:W5:Y:S04]  /*3420*/  LDG.E R142, desc[UR36][R132.64+0x80] ;  /* 0x00008024848e7981 */ /* 0x000f68000c1e1900 */
[----:B------:R1:W5:Y:S04]  /*3430*/  LDG.E R141, desc[UR36][R132.64+0xa0] ;  /* 0x0000a024848d7981 */ /* 0x000368000c1e1900 */
[----:B-1----:R1:W4:Y:S02]  /*3440*/  LDSM.16.M88.4 R132, [R2+0x2000] ;  /* 0x002000000284783b */ /* 0x0023240000000200 */
[----:B-1----:R-:W-:Y:S04]  /*3450*/  LOP3.LUT R2, R232, 0x30, RZ, 0xc0, !PT ;  /* 0x00000030e8027812 */ /* 0x002fe800078ec0ff */
[----:B------:R-:W-:Y:S04]  /*3460*/  LOP3.LUT R2, R2, 0x8, R230, 0xf8, !PT ;  /* 0x0000000802027812 */ /* 0x000fe800078ef8e6 */
[----:B------:R-:W-:Y:S04]  /*3470*/  LOP3.LUT R2, R2, 0x1c0, R149, 0xf8, !PT ;  /* 0x000001c002027812 */ /* 0x000fe800078ef895 */
[----:B------:R-:W-:Y:S01]  /*3480*/  LOP3.LUT R2, R2, R148, RZ, 0x3c, !PT ;  /* 0x0000009402027212 */ /* 0x000fe200078e3cff */
[-C--:B----4-:R-:W-:Y:S05]  /*3490*/  HMMA.16816.F32.BF16 R4, R132, R216.reuse, R4 ;  /* 0x000000d88404723c */ /* 0x090fea0000041804 */
[----:B------:R-:W-:Y:S03]  /*34a0*/  IMAD R2, R2, 0x2, R3 ;  /* 0x0000000202027824 */ /* 0x000fe600078e0203 */
[C---:B------:R-:W-:Y:S08]  /*34b0*/  HMMA.16816.F32.BF16 R8, R136.reuse, R216, R8 ;  /* 0x000000d88808723c */ /* 0x040ff00000041808 */
[-C--:B------:R-:W-:Y:S08]  /*34c0*/  HMMA.16816.F32.BF16 R12, R136, R218.reuse, R12 ;  /* 0x000000da880c723c */ /* 0x080ff0000004180c */
[C---:B------:R-:W-:Y:S08]  /*34d0*/  HMMA.16816.F32.BF16 R16, R132.reuse, R218, R16 ;  /* 0x000000da8410723c */ /* 0x040ff00000041810 */
[-C--:B------:R-:W-:Y:S08]  /*34e0*/  HMMA.16816.F32.BF16 R20, R132, R220.reuse, R20 ;  /* 0x000000dc8414723c */ /* 0x080ff00000041814 */
[C---:B------:R-:W-:Y:S08]  /*34f0*/  HMMA.16816.F32.BF16 R24, R136.reuse, R220, R24 ;  /* 0x000000dc8818723c */ /* 0x040ff00000041818 */
[-C--:B------:R-:W-:Y:S08]  /*3500*/  HMMA.16816.F32.BF16 R28, R136, R222.reuse, R28 ;  /* 0x000000de881c723c */ /* 0x080ff0000004181c */
[----:B------:R-:W-:Y:S04]  /*3510*/  HMMA.16816.F32.BF16 R32, R132, R222, R32 ;  /* 0x000000de8420723c */ /* 0x000fe80000041820 */
[C---:B--2---:R-:W-:Y:S01]  /*3520*/  FADD.FTZ R4, -R144.reuse, R4 ;  /* 0x0000000490047221 */ /* 0x044fe20000010100 */
[C---:B------:R-:W-:Y:S01]  /*3530*/  FADD.FTZ R17, -R144.reuse, R17 ;  /* 0x0000001190117221 */ /* 0x040fe20000010100 */
[C---:B------:R-:W-:Y:S11]  /*3540*/  FADD.FTZ R16, -R144.reuse, R16 ;  /* 0x0000001090107221 */ /* 0x040ff60000010100 */
[----:B------:R-:W-:Y:S02]  /*3550*/  @!UPT UIADD3 URZ, UPT, UPT, URZ, URZ, URZ ;  /* 0x000000fffffff290 */ /* 0x000fe4000fffe0ff */
[----:B------:R-:W-:Y:S01]  /*3560*/  FADD.FTZ R3, -R144, R32 ;  /* 0x0000002090037221 */ /* 0x000fe20000010100 */
[----:B------:R-:W-:Y:S01]  /*3570*/  FMUL.FTZ R174, R174, R4 ;  /* 0x00000004aeae7220 */ /* 0x000fe20000410000 */
[C---:B------:R-:W-:Y:S01]  /*3580*/  FADD.FTZ R4, -R144.reuse, R5 ;  /* 0x0000000590047221 */ /* 0x040fe20000010100 */
[C---:B------:R-:W-:Y:S01]  /*3590*/  FADD.FTZ R5, -R144.reuse, R20 ;  /* 0x0000001490057221 */ /* 0x040fe20000010100 */
[----:B------:R-:W-:Y:S01]  /*35a0*/  FMUL.FTZ R20, R247, R17 ;  /* 0x00000011f7147220 */ /* 0x000fe20000410000 */
[C---:B------:R-:W-:Y:S01]  /*35b0*/  FADD.FTZ R17, -R144.reuse, R21 ;  /* 0x0000001590117221 */ /* 0x040fe20000010100 */
[----:B------:R-:W-:Y:S01]  /*35c0*/  FADD.FTZ R21, -R144, R33 ;  /* 0x0000002190157221 */ /* 0x000fe20000010100 */
[----:B------:R-:W-:Y:S01]  /*35d0*/  FMUL.FTZ R4, R250, R4 ;  /* 0x00000004fa047220 */ /* 0x000fe20000410000 */
[----:B------:R-:W-:Y:S01]  /*35e0*/  FMUL.FTZ R16, R248, R16 ;  /* 0x00000010f8107220 */ /* 0x000fe20000410000 */
[----:B------:R-:W-:Y:S01]  /*35f0*/  FMUL.FTZ R5, R246, R5 ;  /* 0x00000005f6057220 */ /* 0x000fe20000410000 */
[----:B------:R-:W-:Y:S01]  /*3600*/  FMUL.FTZ R32, R245, R17 ;  /* 0x00000011f5207220 */ /* 0x000fe20000410000 */
[----:B------:R-:W-:Y:S01]  /*3610*/  FMUL.FTZ R3, R235, R3 ;  /* 0x00000003eb037220 */ /* 0x000fe20000410000 */
[----:B------:R-:W-:Y:S01]  /*3620*/  F2FP.BF16.F32.PACK_AB R4, R4, R174 ;  /* 0x000000ae0404723e */ /* 0x000fe200000010ff */
[----:B------:R-:W-:Y:S01]  /*3630*/  FMUL.FTZ R21, R234, R21 ;  /* 0x00000015ea157220 */ /* 0x000fe20000410000 */
[----:B------:R-:W-:Y:S01]  /*3640*/  F2FP.BF16.F32.PACK_AB R20, R20, R16 ;  /* 0x000000101414723e */ /* 0x000fe200000010ff */
[----:B---3--:R-:W-:Y:S01]  /*3650*/  FADD.FTZ R6, -R143, R6 ;  /* 0x000000068f067221 */ /* 0x008fe20000010100 */
[----:B------:R-:W-:Y:S02]  /*3660*/  F2FP.BF16.F32.PACK_AB R32, R32, R5 ;  /* 0x000000052020723e */ /* 0x000fe400000010ff */
[----:B------:R-:W-:Y:S01]  /*3670*/  F2FP.BF16.F32.PACK_AB R21, R21, R3 ;  /* 0x000000031515723e */ /* 0x000fe200000010ff */
[----:B------:R-:W-:Y:S06]  /*3680*/  BRA.U !UP0, `(.L_x_64) ;  /* 0x00000001084c7547 */ /* 0x000fec000b800000 */
[----:B------:R-:W-:Y:S01]  /*3690*/  IADD3 R5, P0, PT, RZ, -UR34, RZ ;  /* 0x80000022ff057c10 */ /* 0x000fe2000ff1e0ff */
[----:B------:R-:W-:Y:S04]  /*36a0*/  ULOP3.LUT UR12, UR48, 0x1, URZ, 0xc0, !UPT ;  /* 0x00000001300c7892 */ /* 0x000fe8000f8ec0ff */
[----:B------:R-:W-:Y:S01]  /*36b0*/  IMAD.X R3, RZ, RZ, ~UR13, P0 ;  /* 0x8000000dff037e24 */ /* 0x000fe200080e06ff */
[----:B------:R-:W-:Y:S04]  /*36c0*/  UISETP.NE.U32.AND UP1, UPT, UR12, 0x1, UPT ;  /* 0x000000010c00788c */ /* 0x000fe8000bf25070 */
[----:B------:R-:W-:Y:S01]  /*36d0*/  SHF.R.S64 R5, R5, 0x1f, R3 ;  /* 0x0000001f05057819 */ /* 0x000fe20000001003 */
[----:B------:R-:W-:Y:S03]  /*36e0*/  USEL UR12, UR27, 0x3000, !UP1 ;  /* 0x000030001b0c7887 */ /* 0x000fe6000c800000 */
[----:B------:R-:W-:Y:S03]  /*36f0*/  IADD3 R5, P0, PT, R240, R5, RZ ;  /* 0x00000005f0057210 */ /* 0x000fe60007f1e0ff */
[----:B------:R-:W-:Y:S01]  /*3700*/  VIADD R239, R239, UR12 ;  /* 0x0000000cefef7c36 */ /* 0x000fe20008000000 */
[----:B------:R-:W-:Y:S02]  /*3710*/  LEA.HI.X.SX32 R3, R3, R241, 0x1, P0 ;  /* 0x000000f103037211 */ /* 0x000fe400000f0eff */
[----:B------:R-:W-:Y:S02]  /*3720*/  MOV R240, R5 ;  /* 0x0000000500f07202 */ /* 0x000fe40000000f00 */
[----:B------:R-:W-:Y:S01]  /*3730*/  IADD3 R225, PT, PT, R225, UR12, RZ ;  /* 0x0000000ce1e17c10 */ /* 0x000fe2000fffe0ff */
[----:B------:R-:W-:Y:S05]  /*3740*/  IMAD.MOV.U32 R241, RZ, RZ, R3 ;  /* 0x000000fffff17224 */ /* 0x000fea00078e0003 */
[----:B------:R-:W-:Y:S01]  /*3750*/  @!PT LDS RZ, [RZ] ;  /* 0x00000000fffff984 */ /* 0x000fe20000000800 */
[----:B------:R-:W-:Y:S01]  /*3760*/  @!PT LDS RZ, [RZ] ;  /* 0x00000000fffff984 */ /* 0x000fe20000000800 */
[----:B------:R-:W-:Y:S01]  /*3770*/  @!PT LDS RZ, [RZ] ;  /* 0x00000000fffff984 */ /* 0x000fe20000000800 */
[----:B------:R1:W-:Y:S04]  /*3780*/  LDGSTS.E.BYPASS.LTC128B.128 [R239], desc[UR36][R240.64] ;  /* 0x00000000f0ef7fae */ /* 0x0003e8000b981a24 */
[----:B------:R1:W-:Y:S04]  /*3790*/  LDGSTS.E.BYPASS.LTC128B.128 [R239+0x1000], desc[UR36][R240.64+0x40] ;  /* 0x01000040f0ef7fae */ /* 0x0003e8000b981a24 */
[----:B------:R1:W-:Y:S04]  /*37a0*/  LDGSTS.E.BYPASS.LTC128B.128 [R239+0x2000], desc[UR36][R240.64+0x80] ;  /* 0x02000080f0ef7fae */ /* 0x0003e8000b981a24 */
[----:B------:R-:W0:Y:S02]  /*37b0*/  LDGDEPBAR ;  /* 0x00000000000079af */ /* 0x000e240000000000 */
.L_x_64:
[----:B------:R2:W-:Y:S01]  /*37c0*/  STS [R156+0xf000], R4 ;  /* 0x00f000049c007388 */ /* 0x0005e20000000800 */
[C---:B------:R-:W-:Y:S01]  /*37d0*/  FADD.FTZ R7, -R143.reuse, R7 ;  /* 0x000000078f077221 */ /* 0x040fe20000010100 */
[C---:B------:R-:W-:Y:S01]  /*37e0*/  FADD.FTZ R19, -R143.reuse, R19 ;  /* 0x000000138f137221 */ /* 0x040fe20000010100 */
[----:B------:R-:W-:Y:S01]  /*37f0*/  FMUL.FTZ R6, R168, R6 ;  /* 0x00000006a8067220 */ /* 0x000fe20000410000 */
[----:B------:R-:W-:Y:S01]  /*3800*/  FADD.FTZ R18, -R143, R18 ;  /* 0x000000128f127221 */ /* 0x000fe20000010100 */
[----:B------:R-:W-:Y:S01]  /*3810*/  FMUL.FTZ R5, R167, R7 ;  /* 0x00000007a7057220 */ /* 0x000fe20000410000 */
[----:B------:R-:W-:Y:S01]  /*3820*/  FMUL.FTZ R3, R154, R19 ;  /* 0x000000139a037220 */ /* 0x000fe20000410000 */
[----:B------:R-:W-:Y:S01]  /*3830*/  MOV R19, 0x10 ;  /* 0x0000001000137802 */ /* 0x000fe20000000f00 */
[----:B------:R-:W-:Y:S01]  /*3840*/  FMUL.FTZ R18, R155, R18 ;  /* 0x000000129b127220 */ /* 0x000fe20000410000 */
[C---:B-----5:R-:W-:Y:S01]  /*3850*/  FADD.FTZ R8, -R142.reuse, R8 ;  /* 0x000000088e087221 */ /* 0x060fe20000010100 */
[----:B------:R-:W-:Y:S01]  /*3860*/  F2FP.BF16.F32.PACK_AB R5, R5, R6 ;  /* 0x000000060505723e */ /* 0x000fe200000010ff */
[C---:B------:R-:W-:Y:S01]  /*3870*/  FADD.FTZ R9, -R142.reuse, R9 ;  /* 0x000000098e097221 */ /* 0x040fe20000010100 */
[----:B------:R-:W-:Y:S01]  /*3880*/  SEL R19, R19, 0xfffffff0, !P1 ;  /* 0xfffffff013137807 */ /* 0x000fe20004800000 */
[----:B------:R-:W-:Y:S01]  /*3890*/  FMUL.FTZ R7, R173, R8 ;  /* 0x00000008ad077220 */ /* 0x000fe20000410000 */
[----:B------:R-:W-:Y:S01]  /*38a0*/  F2FP.BF16.F32.PACK_AB R3, R3, R18 ;  /* 0x000000120303723e */ /* 0x000fe200000010ff */
[----:B------:R3:W-:Y:S01]  /*38b0*/  STS [R156+0xf400], R5 ;  /* 0x00f400059c007388 */ /* 0x0007e20000000800 */
[C---:B------:R-:W-:Y:S01]  /*38c0*/  FADD.FTZ R10, -R141.reuse, R10 ;  /* 0x0000000a8d0a7221 */ /* 0x040fe20000010100 */
[----:B------:R-:W-:Y:S01]  /*38d0*/  FADD.FTZ R11, -R141, R11 ;  /* 0x0000000b8d0b7221 */ /* 0x000fe20000010100 */
[C---:B------:R-:W-:Y:S01]  /*38e0*/  FADD.FTZ R12, -R142.reuse, R12 ;  /* 0x0000000c8e0c7221 */ /* 0x040fe20000010100 */
[----:B------:R-:W-:Y:S01]  /*38f0*/  FADD.FTZ R13, -R142, R13 ;  /* 0x0000000d8e0d7221 */ /* 0x000fe20000010100 */
[----:B------:R-:W-:Y:S01]  /*3900*/  FMUL.FTZ R10, R233, R10 ;  /* 0x0000000ae90a7220 */ /* 0x000fe20000410000 */
[C---:B------:R-:W-:Y:S01]  /*3910*/  FADD.FTZ R14, -R141.reuse, R14 ;  /* 0x0000000e8d0e7221 */ /* 0x040fe20000010100 */
[----:B------:R-:W-:Y:S01]  /*3920*/  FADD.FTZ R15, -R141, R15 ;  /* 0x0000000f8d0f7221 */ /* 0x000fe20000010100 */
[C---:B------:R-:W-:Y:S01]  /*3930*/  FADD.FTZ R22, -R143.reuse, R22 ;  /* 0x000000168f167221 */ /* 0x040fe20000010100 */
[----:B------:R-:W-:Y:S01]  /*3940*/  FADD.FTZ R23, -R143, R23 ;  /* 0x000000178f177221 */ /* 0x000fe20000010100 */
[----:B--2---:R-:W-:Y:S01]  /*3950*/  IADD3 R4, PT, PT, R19, R156, RZ ;  /* 0x0000009c13047210 */ /* 0x004fe20007ffe0ff */
[----:B------:R-:W-:Y:S01]  /*3960*/  FMUL.FTZ R8, R166, R13 ;  /* 0x0000000da6087220 */ /* 0x000fe20000410000 */
[----:B------:R-:W-:Y:S01]  /*3970*/  FMUL.FTZ R14, R171, R14 ;  /* 0x0000000eab0e7220 */ /* 0x000fe20000410000 */
[----:B------:R-:W-:Y:S01]  /*3980*/  FMUL.FTZ R15, R170, R15 ;  /* 0x0000000faa0f7220 */ /* 0x000fe20000410000 */
[----:B------:R-:W-:Y:S01]  /*3990*/  FMUL.FTZ R6, R169, R12 ;  /* 0x0000000ca9067220 */ /* 0x000fe20000410000 */
[----:B------:R2:W-:Y:S01]  /*39a0*/  STS [R4+0xf400], R3 ;  /* 0x00f4000304007388 */ /* 0x0005e20000000800 */
[----:B------:R-:W-:Y:S01]  /*39b0*/  FMUL.FTZ R22, R151, R22 ;  /* 0x0000001697167220 */ /* 0x000fe20000410000 */
[C---:B------:R-:W-:Y:S01]  /*39c0*/  FADD.FTZ R34, -R143.reuse, R34 ;  /* 0x000000228f227221 */ /* 0x040fe20000010100 */
[----:B------:R-:W-:Y:S02]  /*39d0*/  FADD.FTZ R35, -R143, R35 ;  /* 0x000000238f237221 */ /* 0x000fe40000010100 */
[----:B------:R-:W-:Y:S01]  /*39e0*/  STS [R4+0xf000], R20 ;  /* 0x00f0001404007388 */ /* 0x000fe20000000800 */
[----:B------:R-:W-:Y:S01]  /*39f0*/  FMUL.FTZ R16, R152, R23 ;  /* 0x0000001798107220 */ /* 0x000fe20000410000 */
[----:B------:R-:W-:Y:S01]  /*3a00*/  F2FP.BF16.F32.PACK_AB R8, R8, R6 ;  /* 0x000000060808723e */ /* 0x000fe200000010ff */
[----:B------:R-:W-:Y:S01]  /*3a10*/  FMUL.FTZ R34, R146, R34 ;  /* 0x0000002292227220 */ /* 0x000fe20000410000 */
[----:B------:R-:W-:Y:S01]  /*3a20*/  FMUL.FTZ R17, R145, R35 ;  /* 0x0000002391117220 */ /* 0x000fe20000410000 */
[----:B------:R-:W-:Y:S01]  /*3a30*/  FADD.FTZ R24, -R142, R24 ;  /* 0x000000188e187221 */ /* 0x000fe20000010100 */
[----:B---3--:R-:W-:Y:S01]  /*3a40*/  FMUL.FTZ R5, R172, R9 ;  /* 0x00000009ac057220 */ /* 0x008fe20000410000 */
[----:B------:R-:W-:Y:S01]  /*3a50*/  FADD.FTZ R25, -R142, R25 ;  /* 0x000000198e197221 */ /* 0x000fe20000010100 */
[C---:B------:R-:W-:Y:S01]  /*3a60*/  FADD.FTZ R26, -R141.reuse, R26 ;  /* 0x0000001a8d1a7221 */ /* 0x040fe20000010100 */
[----:B------:R-:W-:Y:S01]  /*3a70*/  FADD.FTZ R27, -R141, R27 ;  /* 0x0000001b8d1b7221 */ /* 0x000fe20000010100 */
[----:B------:R-:W-:Y:S01]  /*3a80*/  F2FP.BF16.F32.PACK_AB R16, R16, R22 ;  /* 0x000000161010723e */ /* 0x000fe200000010ff */
[C---:B------:R-:W-:Y:S01]  /*3a90*/  FADD.FTZ R28, -R142.reuse, R28 ;  /* 0x0000001c8e1c7221 */ /* 0x040fe20000010100 */
[----:B------:R-:W-:Y:S01]  /*3aa0*/  F2FP.BF16.F32.PACK_AB R5, R5, R7 ;  /* 0x000000070505723e */ /* 0x000fe200000010ff */
[----:B------:R-:W-:Y:S01]  /*3ab0*/  FADD.FTZ R29, -R142, R29 ;  /* 0x0000001d8e1d7221 */ /* 0x000fe20000010100 */
[----:B------:R-:W-:Y:S01]  /*3ac0*/  FMUL.FTZ R24, R160, R24 ;  /* 0x00000018a0187220 */ /* 0x000fe20000410000 */
[----:B------:R-:W-:Y:S01]  /*3ad0*/  FMUL.FTZ R9, R159, R25 ;  /* 0x000000199f097220 */ /* 0x000fe20000410000 */
[C---:B------:R-:W-:Y:S01]  /*3ae0*/  FADD.FTZ R30, -R141.reuse, R30 ;  /* 0x0000001e8d1e7221 */ /* 0x040fe20000010100 */
[----:B------:R3:W-:Y:S01]  /*3af0*/  STS [R156+0x10000], R5 ;  /* 0x010000059c007388 */ /* 0x0007e20000000800 */
[----:B------:R-:W-:Y:S01]  /*3b00*/  FADD.FTZ R31, -R141, R31 ;  /* 0x0000001f8d1f7221 */ /* 0x000fe20000010100 */
[----:B------:R-:W-:Y:S01]  /*3b10*/  FMUL.FTZ R26, R162, R26 ;  /* 0x0000001aa21a7220 */ /* 0x000fe20000410000 */
[----:B------:R-:W-:Y:S01]  /*3b20*/  FMUL.FTZ R6, R161, R27 ;  /* 0x0000001ba1067220 */ /* 0x000fe20000410000 */
[----:B--2---:R-:W-:Y:S01]  /*3b30*/  FMUL.FTZ R3, R175, R11 ;  /* 0x0000000baf037220 */ /* 0x004fe20000410000 */
[----:B------:R-:W-:Y:S01]  /*3b40*/  F2FP.BF16.F32.PACK_AB R17, R17, R34 ;  /* 0x000000221111723e */ /* 0x000fe200000010ff */
[----:B------:R-:W-:Y:S01]  /*3b50*/  FMUL.FTZ R28, R150, R28 ;  /* 0x0000001c961c7220 */ /* 0x000fe20000410000 */
[----:B------:R-:W-:Y:S01]  /*3b60*/  FMUL.FTZ R12, R147, R29 ;  /* 0x0000001d930c7220 */ /* 0x000fe20000410000 */
[----:B------:R-:W-:Y:S01]  /*3b70*/  FMUL.FTZ R30, R158, R30 ;  /* 0x0000001e9e1e7220 */ /* 0x000fe20000410000 */
[----:B------:R-:W-:Y:S01]  /*3b80*/  F2FP.BF16.F32.PACK_AB R3, R3, R10 ;  /* 0x0000000a0303723e */ /* 0x000fe200000010ff */
[----:B------:R-:W-:Y:S01]  /*3b90*/  FMUL.FTZ R7, R153, R31 ;  /* 0x0000001f99077220 */ /* 0x000fe20000410000 */
[----:B------:R-:W-:Y:S01]  /*3ba0*/  F2FP.BF16.F32.PACK_AB R9, R9, R24 ;  /* 0x000000180909723e */ /* 0x000fe200000010ff */
[----:B------:R-:W-:Y:S01]  /*3bb0*/  IMAD R233, R249, UR16, RZ ;  /* 0x00000010f9e97c24 */ /* 0x000fe2000f8e02ff */
[----:B------:R-:W-:Y:S01]  /*3bc0*/  F2FP.BF16.F32.PACK_AB R6, R6, R26 ;  /* 0x0000001a0606723e */ /* 0x000fe200000010ff */
[----:B------:R2:W-:Y:S01]  /*3bd0*/  STS [R156+0x10400], R3 ;  /* 0x010400039c007388 */ /* 0x0005e20000000800 */
[----:B------:R-:W-:Y:S02]  /*3be0*/  F2FP.BF16.F32.PACK_AB R12, R12, R28 ;  /* 0x0000001c0c0c723e */ /* 0x000fe400000010ff */
[----:B------:R-:W-:Y:S02]  /*3bf0*/  F2FP.BF16.F32.PACK_AB R7, R7, R30 ;  /* 0x0000001e0707723e */ /* 0x000fe400000010ff */
[----:B------:R-:W-:Y:S01]  /*3c00*/  STS [R4+0x10000], R8 ;  /* 0x0100000804007388 */ /* 0x000fe20000000800 */
[----:B------:R-:W-:Y:S04]  /*3c10*/  LOP3.LUT R0, R0, 0x120, R231, 0xf8, !PT ;  /* 0x0000012000007812 */ /* 0x000fe800078ef8e7 */
[----:B------:R-:W-:Y:S02]  /*3c20*/  LEA R0, R0, UR4, 0x1 ;  /* 0x0000000400007c11 */ /* 0x000fe4000f8e08ff */
[----:B---3--:R-:W-:Y:S05]  /*3c30*/  F2FP.BF16.F32.PACK_AB R5, R15, R14 ;  /* 0x0000000e0f05723e */ /* 0x008fea00000010ff */
[----:B------:R-:W-:Y:S05]  /*3c40*/  STS [R4+0x10400], R5 ;  /* 0x0104000504007388 */ /* 0x000fea0000000800 */
[----:B------:R-:W-:Y:S05]  /*3c50*/  STS [R157+-0x4000], R32 ;  /* 0xffc000209d007388 */ /* 0x000fea0000000800 */
[----:B------:R-:W-:Y:S01]  /*3c60*/  STS [R157+-0x3c00], R16 ;  /* 0xffc400109d007388 */ /* 0x000fe20000000800 */
[----:B--2---:R-:W-:Y:S05]  /*3c70*/  IADD3 R3, PT, PT, R19, R157, RZ ;  /* 0x0000009d13037210 */ /* 0x004fea0007ffe0ff */
[----:B------:R-:W-:Y:S05]  /*3c80*/  STS [R3+-0x4000], R21 ;  /* 0xffc0001503007388 */ /* 0x000fea0000000800 */
[----:B------:R-:W-:Y:S05]  /*3c90*/  STS [R3+-0x3c00], R17 ;  /* 0xffc4001103007388 */ /* 0x000fea0000000800 */
[----:B------:R-:W-:Y:S05]  /*3ca0*/  STS [R157+-0x3000], R9 ;  /* 0xffd000099d007388 */ /* 0x000fea0000000800 */
[----:B------:R-:W-:Y:S05]  /*3cb0*/  STS [R157+-0x2c00], R6 ;  /* 0xffd400069d007388 */ /* 0x000fea0000000800 */
[----:B------:R-:W-:Y:S05]  /*3cc0*/  STS [R3+-0x3000], R12 ;  /* 0xffd0000c03007388 */ /* 0x000fea0000000800 */
[----:B------:R2:W-:Y:S01]  /*3cd0*/  STS [R3+-0x2c00], R7 ;  /* 0xffd4000703007388 */ /* 0x0005e20000000800 */
        /* <DEDUP_REMOVED lines=62> */
[----:B------:R-:W-:Y:S01]  /*40c0*/  IADD3 R3, PT, PT, R2, UR4, RZ ;  /* 0x0000000402037c10 */ /* 0x000fe2000fffe0ff */
        /* <DEDUP_REMOVED lines=16> */
[----:B------:R-:W-:Y:S03]  /*41d0*/  LOP3.LUT R4, R163, 0xd8, RZ, 0xc0, !PT ;  /* 0x000000d8a3047812 */ /* 0x000fe600078ec0ff */
[----:B------:R-:W-:Y:S01]  /*41e0*/  IMAD.X R2, RZ, RZ, ~UR7, P0 ;  /* 0x80000007ff027e24 */ /* 0x000fe200080e06ff */
[----:B------:R-:W-:Y:S04]  /*41f0*/  LOP3.LUT R4, R4, 0x18, R230, 0x78, !PT ;  /* 0x0000001804047812 */ /* 0x000fe800078e78e6 */
[----:B------:R-:W-:Y:S02]  /*4200*/  SHF.R.S64 R5, R5, 0x1f, R2 ;  /* 0x0000001f05057819 */ /* 0x000fe40000001002 */
[----:B------:R-:W-:Y:S02]  /*4210*/  LOP3.LUT R4, R4, 0x1f20, R163, 0xf8, !PT ;  /* 0x00001f2004047812 */ /* 0x000fe400078ef8a3 */
[----:B------:R-:W-:Y:S04]  /*4220*/  IADD3 R6, P0, PT, R242, R5, RZ ;  /* 0x00000005f2067210 */ /* 0x000fe80007f1e0ff */
[----:B------:R-:W-:Y:S01]  /*4230*/  LEA.HI.X.SX32 R5, R2, R243, 0x1, P0 ;  /* 0x000000f302057211 */ /* 0x000fe200000f0eff */
[----:B------:R-:W-:Y:S01]  /*4240*/  IMAD.MOV.U32 R242, RZ, RZ, R6 ;  /* 0x000000fffff27224 */ /* 0x000fe200078e0006 */
[----:B------:R-:W-:Y:S03]  /*4250*/  LEA R2, R4, UR4, 0x1 ;  /* 0x0000000404027c11 */ /* 0x000fe6000f8e08ff */
[----:B------:R-:W-:Y:S05]  /*4260*/  IMAD.MOV.U32 R243, RZ, RZ, R5 ;  /* 0x000000fffff37224 */ /* 0x000fea00078e0005 */
[----:B------:R-:W-:Y:S01]  /*4270*/  @!PT LDS RZ, [RZ] ;  /* 0x00000000fffff984 */ /* 0x000fe20000000800 */
[----:B------:R-:W-:Y:S01]  /*4280*/  @!PT LDS RZ, [RZ] ;  /* 0x00000000fffff984 */ /* 0x000fe20000000800 */
[----:B------:R-:W-:Y:S01]  /*4290*/  @!PT LDS RZ, [RZ] ;  /* 0x00000000fffff984 */ /* 0x000fe20000000800 */
[----:B------:R1:W-:Y:S04]  /*42a0*/  LDGSTS.E.BYPASS.LTC128B.128 [R2+0x6000], desc[UR36][R242.64] ;  /* 0x06000000f2027fae */ /* 0x0003e8000b981a24 */
[----:B------:R1:W-:Y:S04]  /*42b0*/  LDGSTS.E.BYPASS.LTC128B.128 [R2+0x7000], desc[UR36][R242.64+0x40] ;  /* 0x07000040f2027fae */ /* 0x0003e8000b981a24 */
[----:B------:R1:W-:Y:S04]  /*42c0*/  LDGSTS.E.BYPASS.LTC128B.128 [R2+0x8000], desc[UR36][R242.64+0x80] ;  /* 0x08000080f2027fae */ /* 0x0003e8000b981a24 */
[----:B------:R-:W0:Y:S02]  /*42d0*/  LDGDEPBAR ;  /* 0x00000000000079af */ /* 0x000e240000000000 */
.L_x_65:
[----:B------:R-:W-:Y:S01]  /*42e0*/  LOP3.LUT R4, R149, 0x200, RZ, 0xc0, !PT ;  /* 0x0000020095047812 */ /* 0x000fe200078ec0ff */
[----:B------:R-:W-:Y:S01]  /*42f0*/  LDSM.16.MT88.4 R8, [R0+0x9000] ;  /* 0x009000000008783b */ /* 0x000fe20000004200 */
[----:B-1----:R-:W-:Y:S01]  /*4300*/  LOP3.LUT R2, R148, 0x1c0, R149, 0xf8, !PT ;  /* 0x000001c094027812 */ /* 0x002fe200078ef895 */
[----:B------:R-:W-:Y:S01]  /*4310*/  IMAD.U32 R172, RZ, RZ, UR19 ;  /* 0x00000013ffac7e24 */ /* 0x000fe2000f8e00ff */
[----:B------:R-:W-:Y:S01]  /*4320*/  LOP3.LUT R4, R4, 0xc00, R231, 0xf8, !PT ;  /* 0x00000c0004047812 */ /* 0x000fe200078ef8e7 */
[----:B------:R-:W-:Y:S01]  /*4330*/  LDSM.16.MT88.4 R16, [R0+0xb000] ;  /* 0x00b000000010783b */ /* 0x000fe20000004200 */
[----:B------:R-:W-:Y:S01]  /*4340*/  LOP3.LUT R2, R2, 0x8, R232, 0x78, !PT ;  /* 0x0000000802027812 */ /* 0x000fe200078e78e8 */
[----:B------:R-:W-:Y:S01]  /*4350*/  IMAD.MOV.U32 R245, RZ, RZ, 0x4 ;  /* 0x00000004fff57424 */ /* 0x000fe200078e00ff */
[----:B------:R-:W-:Y:S01]  /*4360*/  PLOP3.LUT P3, PT, PT, PT, UP0, 0x80, 0x8 ;  /* 0x000000000008781c */ /* 0x000fe20003f6f008 */
[----:B------:R-:W-:Y:S01]  /*4370*/  LDSM.16.MT88.4 R28, [R0+0xd000] ;  /* 0x00d00000001c783b */ /* 0x000fe20000004200 */
[----:B------:R-:W-:Y:S01]  /*4380*/  LOP3.LUT R2, R4, R2, RZ, 0xfc, !PT ;  /* 0x0000000204027212 */ /* 0x000fe200078efcff */
[----:B------:R-:W-:Y:S01]  /*4390*/  ULOP3.LUT UR12, UR48, 0x1, URZ, 0xc0, !UPT ;  /* 0x00000001300c7892 */ /* 0x000fe2000f8ec0ff */
[----:B------:R-:W-:Y:S01]  /*43a0*/  LEA R172, P0, R172, R236, 0x2 ;  /* 0x000000ecacac7211 */ /* 0x000fe200078010ff */
[----:B------:R-:W-:Y:S01]  /*43b0*/  LDSM.16.MT88.4 R132, [R0+0x9400] ;  /* 0x009400000084783b */ /* 0x000fe20000004200 */
[----:B------:R-:W-:Y:S01]  /*43c0*/  LEA R2, R2, UR4, 0x1 ;  /* 0x0000000402027c11 */ /* 0x000fe2000f8e08ff */
[----:B------:R-:W-:Y:S01]  /*43d0*/  UISETP.NE.U32.AND UP1, UPT, UR12, 0x1, UPT ;  /* 0x000000010c00788c */ /* 0x000fe2000bf25070 */
[----:B------:R-:W-:Y:S01]  /*43e0*/  VIADD R238, R238, 0xffffffc0 ;  /* 0xffffffc0eeee7836 */ /* 0x000fe20000000000 */
[----:B------:R-:W-:Y:S01]  /*43f0*/  LDSM.16.MT88.4 R136, [R0+0xb400] ;  /* 0x00b400000088783b */ /* 0x000fe20000004200 */
[----:B------:R-:W-:Y:S01]  /*4400*/  @UP0 UIADD3 UR18, UP2, UPT, UR14, -0x100, URZ ;  /* 0xffffff000e120890 */ /* 0x000fe2000ff5e0ff */
[C---:B------:R-:W-:Y:S02]  /*4410*/  IMAD.IADD R161, R2.reuse, 0x1, R228 ;  /* 0x0000000102a17824 */ /* 0x040fe400078e02e4 */
[----:B------:R-:W1:Y:S01]  /*4420*/  LDSM.16.M88.4 R24, [R2+0xf000] ;  /* 0x00f000000218783b */ /* 0x000e620000000200 */
[C---:B------:R-:W-:Y:S01]  /*4430*/  VIADD R12, R2.reuse, 0xf000 ;  /* 0x0000f000020c7836 */ /* 0x040fe20000000000 */
[----:B------:R-:W-:Y:S01]  /*4440*/  @UP0 UIADD3.X UR12, UPT, UPT, UR15, -0x1, URZ, UP2, !UPT ;  /* 0xffffffff0f0c0890 */ /* 0x000fe200097fe4ff */
[----:B------:R-:W-:Y:S01]  /*4450*/  VIADD R160, R2, 0xf040 ;  /* 0x0000f04002a07836 */ /* 0x000fe20000000000 */
[----:B------:R-:W2:Y:S01]  /*4460*/  LDL R174, [R1] ;  /* 0x0000000001ae7983 */ /* 0x000ea20000100800 */
[----:B------:R-:W-:Y:S03]  /*4470*/  @P1 VIADD R160, R12, 0xffffffc0 ;  /* 0xffffffc00ca01836 */ /* 0x000fe60000000000 */
[----:B------:R-:W3:Y:S01]  /*4480*/  LDSM.16.M88.4 R32, [R161+0xf000] ;  /* 0x00f00000a120783b */ /* 0x000ee20000000200 */
[----:B------:R-:W-:Y:S03]  /*4490*/  IMAD.IADD R162, R228, 0x1, R160 ;  /* 0x00000001e4a27824 */ /* 0x000fe600078e02a0 */
[----:B------:R-:W4:Y:S04]  /*44a0*/  LDL R175, [R1+0x4] ;  /* 0x0000040001af7983 */ /* 0x000f280000100800 */
[----:B------:R-:W3:Y:S04]  /*44b0*/  LDSM.16.MT88.4 R140, [R0+0xd400] ;  /* 0x00d40000008c783b */ /* 0x000ee80000004200 */
[----:B------:R-:W-:Y:S04]  /*44c0*/  LDSM.16.MT88.4 R148, [R0+0x9800] ;  /* 0x009800000094783b */ /* 0x000fe80000004200 */
[----:B------:R-:W3:Y:S04]  /*44d0*/  LDSM.16.M88.4 R144, [R160] ;  /* 0x00000000a090783b */ /* 0x000ee80000000200 */
        /* <DEDUP_REMOVED lines=9> */
[C---:B---3--:R-:W-:Y:S08]  /*4570*/  HMMA.16816.F32.BF16 R4, R32.reuse, R132, R4 ;  /* 0x000000842004723c */ /* 0x048ff00000041804 */
[C---:B------:R-:W-:Y:S01]  /*4580*/  HMMA.16816.F32.BF16 R8, R32.reuse, R134, R8 ;  /* 0x000000862008723c */ /* 0x040fe20000041808 */
[----:B------:R-:W3:Y:S07]  /*4590*/  LDSM.16.MT88.4 R132, [R0+0xd800] ;  /* 0x00d800000084783b */ /* 0x000eee0000004200 */
[C---:B------:R-:W-:Y:S08]  /*45a0*/  HMMA.16816.F32.BF16 R12, R32.reuse, R136, R12 ;  /* 0x00000088200c723c */ /* 0x040ff0000004180c */
[C---:B------:R-:W-:Y:S01]  /*45b0*/  HMMA.16816.F32.BF16 R16, R32.reuse, R138, R16 ;  /* 0x0000008a2010723c */ /* 0x040fe20000041810 */
[----:B------:R-:W3:Y:S07]  /*45c0*/  LDSM.16.M88.4 R136, [R162] ;  /* 0x00000000a288783b */ /* 0x000eee0000000200 */
[C---:B------:R-:W-:Y:S08]  /*45d0*/  HMMA.16816.F32.BF16 R20, R32.reuse, R140, R20 ;  /* 0x0000008c2014723c */ /* 0x040ff00000041814 */
[----:B------:R-:W-:Y:S01]  /*45e0*/  HMMA.16816.F32.BF16 R24, R32, R142, R24 ;  /* 0x0000008e2018723c */ /* 0x000fe20000041818 */
[----:B------:R-:W3:Y:S04]  /*45f0*/  LDSM.16.MT88.4 R32, [R0+0xbc00] ;  /* 0x00bc00000020783b */ /* 0x000ee80000004200 */
[----:B------:R-:W3:Y:S03]  /*4600*/  LDSM.16.MT88.4 R140, [R0+0xdc00] ;  /* 0x00dc0000008c783b */ /* 0x000ee60000004200 */
[C---:B------:R-:W-:Y:S08]  /*4610*/  HMMA.16816.F32.BF16 R4, R144.reuse, R148, R4 ;  /* 0x000000949004723c */ /* 0x040ff00000041804 */
[C---:B------:R-:W-:Y:S01]  /*4620*/  HMMA.16816.F32.BF16 R8, R144.reuse, R150, R8 ;  /* 0x000000969008723c */ /* 0x040fe20000041808 */
[----:B------:R3:W3:Y:S07]  /*4630*/  LDSM.16.M88.4 R148, [R2+0x11000] ;  /* 0x011000000294783b */ /* 0x0006ee0000000200 */
[C---:B-1----:R-:W-:Y:S08]  /*4640*/  HMMA.16816.F32.BF16 R12, R144.reuse, R28, R12 ;  /* 0x0000001c900c723c */ /* 0x042ff0000004180c */
[C---:B------:R-:W-:Y:S01]  /*4650*/  HMMA.16816.F32.BF16 R16, R144.reuse, R30, R16 ;  /* 0x0000001e9010723c */ /* 0x040fe20000041810 */
[----:B------:R-:W1:Y:S07]  /*4660*/  LDSM.16.MT88.4 R28, [R0+0xc000] ;  /* 0x00c00000001c783b */ /* 0x000e6e0000004200 */
[C---:B---3--:R-:W-:Y:S01]  /*4670*/  HMMA.16816.F32.BF16 R20, R144.reuse, R132, R20 ;  /* 0x000000849014723c */ /* 0x048fe20000041814 */
[----:B------:R-:W-:Y:S05]  /*4680*/  IMAD.U32 R2, RZ, RZ, UR19 ;  /* 0x00000013ff027e24 */ /* 0x000fea000f8e00ff */
[----:B------:R-:W-:Y:S02]  /*4690*/  LEA.HI.X.SX32 R173, R2, R237, 0x2, P0 ;  /* 0x000000ed02ad7211 */ /* 0x000fe400000f16ff */
[----:B------:R-:W-:Y:S01]  /*46a0*/  HMMA.16816.F32.BF16 R24, R144, R134, R24 ;  /* 0x000000869018723c */ /* 0x000fe20000041818 */
[----:B------:R-:W3:Y:S02]  /*46b0*/  LDSM.16.MT88.4 R132, [R0+0xe000] ;  /* 0x00e000000084783b */ /* 0x000ee40000004200 */
[C---:B------:R-:W-:Y:S02]  /*46c0*/  LEA R170, P0, R233.reuse, R172, 0x5 ;  /* 0x000000ace9aa7211 */ /* 0x040fe400078028ff */
[----:B------:R-:W-:Y:S02]  /*46d0*/  @P3 LOP3.LUT R2, R232, 0x10, RZ, 0xc0, !PT ;  /* 0x00000010e8023812 */ /* 0x000fe400078ec0ff */
[C---:B------:R-:W-:Y:S01]  /*46e0*/  LEA.HI.X.SX32 R171, R233.reuse, R173, 0x5, P0 ;  /* 0x000000ade9ab7211 */ /* 0x040fe200000f2eff */
[C---:B------:R-:W-:Y:S05]  /*46f0*/  HMMA.16816.F32.BF16 R4, R136.reuse, R152, R4 ;  /* 0x000000988804723c */ /* 0x040fea0000041804 */
[C---:B------:R-:W-:Y:S03]  /*4700*/  LEA R168, P0, R233.reuse, R170, 0x5 ;  /* 0x000000aae9a87211 */ /* 0x040fe600078028ff */
[C---:B------:R-:W-:Y:S03]  /*4710*/  HMMA.16816.F32.BF16 R8, R136.reuse, R154, R8 ;  /* 0x0000009a8808723c */ /* 0x040fe60000041808 */
[C---:B------:R-:W-:Y:S02]  /*4720*/  LEA.HI.X.SX32 R169, R233.reuse, R171, 0x5, P0 ;  /* 0x000000abe9a97211 */ /* 0x040fe400000f2eff */
[C---:B------:R-:W-:Y:S03]  /*4730*/  LEA R166, P0, R233.reuse, R168, 0x5 ;  /* 0x000000a8e9a67211 */ /* 0x040fe600078028ff */
[C---:B------:R-:W-:Y:S03]  /*4740*/  HMMA.16816.F32.BF16 R12, R136.reuse, R32, R12 ;  /* 0x00000020880c723c */ /* 0x040fe6000004180c */
[C---:B------:R-:W-:Y:S05]  /*4750*/  LEA.HI.X.SX32 R167, R233.reuse, R169, 0x5, P0 ;  /* 0x000000a9e9a77211 */ /* 0x040fea00000f2eff */
[C---:B------:R-:W-:Y:S01]  /*4760*/  HMMA.16816.F32.BF16 R16, R136.reuse, R34, R16 ;  /* 0x000000228810723c */ /* 0x040fe20000041810 */
[----:B------:R-:W-:Y:S07]  /*4770*/  LDSM.16.M88.4 R32, [R161+0x11000] ;  /* 0x01100000a120783b */ /* 0x000fee0000000200 */
[C---:B------:R-:W-:Y:S08]  /*4780*/  HMMA.16816.F32.BF16 R20, R136.reuse, R140, R20 ;  /* 0x0000008c8814723c */ /* 0x040ff00000041814 */
[----:B------:R-:W-:Y:S01]  /*4790*/  HMMA.16816.F32.BF16 R24, R136, R142, R24 ;  /* 0x0000008e8818723c */ /* 0x000fe20000041818 */
[----:B------:R-:W3:Y:S04]  /*47a0*/  LDSM.16.MT88.4 R136, [R0+0xa400] ;  /* 0x00a400000088783b */ /* 0x000ee80000004200 */
[----:B------:R-:W-:Y:S03]  /*47b0*/  LDSM.16.MT88.4 R140, [R0+0xa800] ;  /* 0x00a80000008c783b */ /* 0x000fe60000004200 */
[C---:B------:R-:W-:Y:S05]  /*47c0*/  HMMA.16816.F32.BF16 R4, R148.reuse, R156, R4 ;  /* 0x0000009c9404723c */ /* 0x040fea0000041804 */
[C---:B------:R-:W-:Y:S03]  /*47d0*/  LEA R156, P0, R233.reuse, R166, 0x5 ;  /* 0x000000a6e99c7211 */ /* 0x040fe600078028ff */
[C---:B------:R-:W-:Y:S03]  /*47e0*/  HMMA.16816.F32.BF16 R8, R148.reuse, R158, R8 ;  /* 0x0000009e9408723c */ /* 0x040fe60000041808 */
[C---:B------:R-:W-:Y:S02]  /*47f0*/  LEA.HI.X.SX32 R157, R233.reuse, R167, 0x5, P0 ;  /* 0x000000a7e99d7211 */ /* 0x040fe400000f2eff */
[C---:B------:R-:W-:Y:S03]  /*4800*/  LEA R154, P0, R233.reuse, R156, 0x5 ;  /* 0x0000009ce99a7211 */ /* 0x040fe600078028ff */
[C---:B-1----:R-:W-:Y:S03]  /*4810*/  HMMA.16816.F32.BF16 R12, R148.reuse, R28, R12 ;  /* 0x0000001c940c723c */ /* 0x042fe6000004180c */
[C---:B------:R-:W-:Y:S05]  /*4820*/  LEA.HI.X.SX32 R155, R233.reuse, R157, 0x5, P0 ;  /* 0x0000009de99b7211 */ /* 0x040fea00000f2eff */
[C---:B------:R-:W-:Y:S01]  /*4830*/  HMMA.16816.F32.BF16 R16, R148.reuse, R30, R16 ;  /* 0x0000001e9410723c */ /* 0x040fe20000041810 */
[----:B------:R-:W1:Y:S07]  /*4840*/  LDSM.16.MT88.4 R28, [R0+0xc400] ;  /* 0x00c40000001c783b */ /* 0x000e6e0000004200 */
[C---:B---3--:R-:W-:Y:S08]  /*4850*/  HMMA.16816.F32.BF16 R20, R148.reuse, R132, R20 ;  /* 0x000000849414723c */ /* 0x048ff00000041814 */
[----:B------:R-:W-:Y:S01]  /*4860*/  HMMA.16816.F32.BF16 R24, R148, R134, R24 ;  /* 0x000000869418723c */ /* 0x000fe20000041818 */
[----:B------:R-:W3:Y:S07]  /*4870*/  LDSM.16.MT88.4 R132, [R0+0xe400] ;  /* 0x00e400000084783b */ /* 0x000eee0000004200 */
[C---:B------:R-:W-:Y:S08]  /*4880*/  HMMA.16816.F32.BF16 R4, R32.reuse, R136, R4 ;  /* 0x000000882004723c */ /* 0x040ff00000041804 */
[C---:B------:R-:W-:Y:S01]  /*4890*/  HMMA.16816.F32.BF16 R8, R32.reuse, R138, R8 ;  /* 0x0000008a2008723c */ /* 0x040fe20000041808 */
[----:B------:R2:W4:Y:S07]  /*48a0*/  LDSM.16.M88.4 R136, [R160+0x2000] ;  /* 0x00200000a088783b */ /* 0x00052e0000000200 */
[C---:B-1----:R-:W-:Y:S08]  /*48b0*/  HMMA.16816.F32.BF16 R12, R32.reuse, R28, R12 ;  /* 0x0000001c200c723c */ /* 0x042ff0000004180c */
[C---:B------:R-:W-:Y:S01]  /*48c0*/  HMMA.16816.F32.BF16 R16, R32.reuse, R30, R16 ;  /* 0x0000001e2010723c */ /* 0x040fe20000041810 */
[----:B------:R-:W1:Y:S02]  /*48d0*/  LDSM.16.MT88.4 R28, [R0+0xc800] ;  /* 0x00c80000001c783b */ /* 0x000e640000004200 */
[C---:B--2---:R-:W-:Y:S05]  /*48e0*/  LEA R160, P0, R233.reuse, R154, 0x5 ;  /* 0x0000009ae9a07211 */ /* 0x044fea00078028ff */
[C---:B---3--:R-:W-:Y:S03]  /*48f0*/  HMMA.16816.F32.BF16 R20, R32.reuse, R132, R20 ;  /* 0x000000842014723c */ /* 0x048fe60000041814 */
[C---:B------:R-:W-:Y:S05]  /*4900*/  LEA.HI.X.SX32 R161, R233.reuse, R155, 0x5, P0 ;  /* 0x0000009be9a17211 */ /* 0x040fea00000f2eff */
[----:B------:R-:W-:Y:S01]  /*4910*/  HMMA.16816.F32.BF16 R24, R32, R134, R24 ;  /* 0x000000862018723c */ /* 0x000fe20000041818 */
[----:B------:R-:W2:Y:S02]  /*4920*/  LDSM.16.MT88.4 R32, [R0+0xe800] ;  /* 0x00e800000020783b */ /* 0x000ea40000004200 */
[C---:B------:R-:W-:Y:S02]  /*4930*/  IMAD.WIDE R234, R233.reuse, -0xc0, R160 ;  /* 0xffffff40e9ea7825 */ /* 0x040fe400078e02a0 */
[----:B------:R-:W-:Y:S03]  /*4940*/  LDSM.16.M88.4 R132, [R162+0x2000] ;  /* 0x00200000a284783b */ /* 0x000fe60000000200 */
[C---:B----4-:R-:W-:Y:S05]  /*4950*/  HMMA.16816.F32.BF16 R4, R136.reuse, R140, R4 ;  /* 0x0000008c8804723c */ /* 0x050fea0000041804 */
[C---:B------:R-:W-:Y:S03]  /*4960*/  LEA R152, P0, R233.reuse, R234, 0x5 ;  /* 0x000000eae9987211 */ /* 0x040fe600078028ff */
[C---:B------:R-:W-:Y:S01]  /*4970*/  HMMA.16816.F32.BF16 R8, R136.reuse, R142, R8 ;  /* 0x0000008e8808723c */ /* 0x040fe20000041808 */
[----:B------:R-:W3:Y:S02]  /*4980*/  LDSM.16.MT88.4 R140, [R0+0xac00] ;  /* 0x00ac0000008c783b */ /* 0x000ee40000004200 */
[C---:B------:R-:W-:Y:S02]  /*4990*/  LEA.HI.X.SX32 R153, R233.reuse, R235, 0x5, P0 ;  /* 0x000000ebe9997211 */ /* 0x040fe400000f2eff */
[C---:B------:R-:W-:Y:S03]  /*49a0*/  LEA R150, P0, R233.reuse, R152, 0x5 ;  /* 0x00000098e9967211 */ /* 0x040fe600078028ff */
[C---:B-1----:R-:W-:Y:S03]  /*49b0*/  HMMA.16816.F32.BF16 R12, R136.reuse, R28, R12 ;  /* 0x0000001c880c723c */ /* 0x042fe6000004180c */
[----:B------:R-:W-:Y:S02]  /*49c0*/  @P3 SHF.R.U32.HI R28, RZ, 0x2, R230 ;  /* 0x00000002ff1c3819 */ /* 0x000fe400000116e6 */
[C---:B------:R-:W-:Y:S02]  /*49d0*/  LEA.HI.X.SX32 R151, R233.reuse, R153, 0x5, P0 ;  /* 0x00000099e9977211 */ /* 0x040fe400000f2eff */
[----:B------:R-:W-:Y:S01]  /*49e0*/  @P3 LOP3.LUT R244, R2, 0x7, R28, 0xf8, !PT ;  /* 0x0000000702f43812 */ /* 0x000fe200078ef81c */
[C---:B------:R-:W-:Y:S01]  /*49f0*/  HMMA.16816.F32.BF16 R16, R136.reuse, R30, R16 ;  /* 0x0000001e8810723c */ /* 0x040fe20000041810 */
[----:B------:R-:W1:Y:S02]  /*4a00*/  LDSM.16.MT88.4 R28, [R0+0xcc00] ;  /* 0x00cc0000001c783b */ /* 0x000e640000004200 */
[C---:B------:R-:W-:Y:S04]  /*4a10*/  LEA R148, P0, R233.reuse, R150, 0x5 ;  /* 0x00000096e9947211 */ /* 0x040fe800078028ff */
[C---:B------:R-:W-:Y:S01]  /*4a20*/  LEA.HI.X.SX32 R149, R233.reuse, R151, 0x5, P0 ;  /* 0x00000097e9957211 */ /* 0x040fe200000f2eff */
[C---:B--2---:R-:W-:Y:S03]  /*4a30*/  HMMA.16816.F32.BF16 R20, R136.reuse, R32, R20 ;  /* 0x000000208814723c */ /* 0x044fe60000041814 */
[----:B------:R-:W-:Y:S01]  /*4a40*/  @P3 IMAD.WIDE.U32 R32, R244, R245, UR14 ;  /* 0x0000000ef4203e25 */ /* 0x000fe2000f8e00f5 */
[C---:B------:R-:W-:Y:S01]  /*4a50*/  LEA R146, P0, R233.reuse, R148, 0x5 ;  /* 0x00000094e9927211 */ /* 0x040fe200078028ff */
[----:B------:R-:W-:Y:S01]  /*4a60*/  @UP0 UMOV UR14, UR18 ;  /* 0x00000012000e0c82 */ /* 0x000fe20008000000 */
[----:B------:R-:W-:Y:S02]  /*4a70*/  @UP0 UMOV UR15, UR12 ;  /* 0x0000000c000f0c82 */ /* 0x000fe40008000000 */
[----:B------:R-:W-:Y:S01]  /*4a80*/  HMMA.16816.F32.BF16 R24, R136, R34, R24 ;  /* 0x000000228818723c */ /* 0x000fe20000041818 */
[----:B------:R-:W2:Y:S02]  /*4a90*/  @P3 LDG.E R174, desc[UR36][R32.64+-0xe0] ;  /* 0xffff202420ae3981 */ /* 0x000ea4000c1e1900 */
[C---:B------:R-:W-:Y:S02]  /*4aa0*/  LEA.HI.X.SX32 R147, R233.reuse, R149, 0x5, P0 ;  /* 0x00000095e9937211 */ /* 0x040fe400000f2eff */
[----:B------:R-:W4:Y:S01]  /*4ab0*/  @P3 LDG.E R175, desc[UR36][R32.64+-0x100] ;  /* 0xffff002420af3981 */ /* 0x000f22000c1e1900 */
[C---:B------:R-:W-:Y:S02]  /*4ac0*/  LEA R144, P0, R233.reuse, R146, 0x5 ;  /* 0x00000092e9907211 */ /* 0x040fe400078028ff */
[C---:B---3--:R-:W-:Y:S01]  /*4ad0*/  HMMA.16816.F32.BF16 R4, R132.reuse, R140, R4 ;  /* 0x0000008c8404723c */ /* 0x048fe20000041804 */
[----:B------:R-:W5:Y:S04]  /*4ae0*/  @P3 LDG.E R252, desc[UR36][R32.64+-0x80] ;  /* 0xffff802420fc3981 */ /* 0x000f68000c1e1900 */
[----:B------:R3:W5:Y:S01]  /*4af0*/  @P3 LDG.E R251, desc[UR36][R32.64+-0x60] ;  /* 0xffffa02420fb3981 */ /* 0x000762000c1e1900 */
[C---:B------:R-:W-:Y:S02]  /*4b00*/  LEA.HI.X.SX32 R145, R233.reuse, R147, 0x5, P0 ;  /* 0x00000093e9917211 */ /* 0x040fe400000f2eff */
[C---:B------:R-:W-:Y:S03]  /*4b10*/  HMMA.16816.F32.BF16 R8, R132.reuse, R142, R8 ;  /* 0x0000008e8408723c */ /* 0x040fe60000041808 */
[C---:B------:R-:W-:Y:S04]  /*4b20*/  LEA R158, P0, R233.reuse, R144, 0x5 ;  /* 0x00000090e99e7211 */ /* 0x040fe800078028ff */
[C---:B------:R-:W-:Y:S01]  /*4b30*/  LEA.HI.X.SX32 R159, R233.reuse, R145, 0x5, P0 ;  /* 0x00000091e99f7211 */ /* 0x040fe200000f2eff */
[C---:B-1----:R-:W-:Y:S03]  /*4b40*/  HMMA.16816.F32.BF16 R12, R132.reuse, R28, R12 ;  /* 0x0000001c840c723c */ /* 0x042fe6000004180c */
[----:B------:R-:W-:Y:S04]  /*4b50*/  REDG.E.ADD.F32.FTZ.RN.STRONG.GPU desc[UR36][R236.64], R4 ;  /* 0x00000004ec0079a6 */ /* 0x000fe8000c12f324 */
[----:B------:R-:W-:Y:S01]  /*4b60*/  REDG.E.ADD.F32.FTZ.RN.STRONG.GPU desc[UR36][R172.64], R5 ;  /* 0x00000005ac0079a6 */ /* 0x000fe2000c12f324 */
[C---:B------:R-:W-:Y:S03]  /*4b70*/  HMMA.16816.F32.BF16 R16, R132.reuse, R30, R16 ;  /* 0x0000001e8410723c */ /* 0x040fe60000041810 */
[----:B------:R-:W-:Y:S04]  /*4b80*/  REDG.E.ADD.F32.FTZ.RN.STRONG.GPU desc[UR36][R170.64], R6 ;  /* 0x00000006aa0079a6 */ /* 0x000fe8000c12f324 */
[----:B---3--:R1:W3:Y:S04]  /*4b90*/  LDSM.16.MT88.4 R32, [R0+0xec00] ;  /* 0x00ec00000020783b */ /* 0x0082e80000004200 */
[----:B------:R-:W-:Y:S04]  /*4ba0*/  REDG.E.ADD.F32.FTZ.RN.STRONG.GPU desc[UR36][R168.64], R7 ;  /* 0x00000007a80079a6 */ /* 0x000fe8000c12f324 */
[----:B------:R-:W-:Y:S04]  /*4bb0*/  REDG.E.ADD.F32.FTZ.RN.STRONG.GPU desc[UR36][R166.64], R8 ;  /* 0x00000008a60079a6 */ /* 0x000fe8000c12f324 */
[----:B------:R-:W-:Y:S04]  /*4bc0*/  REDG.E.ADD.F32.FTZ.RN.STRONG.GPU desc[UR36][R156.64], R9 ;  /* 0x000000099c0079a6 */ /* 0x000fe8000c12f324 */
[----:B------:R-:W-:Y:S04]  /*4bd0*/  REDG.E.ADD.F32.FTZ.RN.STRONG.GPU desc[UR36][R154.64], R10 ;  /* 0x0000000a9a0079a6 */ /* 0x000fe8000c12f324 */
[----:B------:R-:W-:Y:S01]  /*4be0*/  REDG.E.ADD.F32.FTZ.RN.STRONG.GPU desc[UR36][R160.64], R11 ;  /* 0x0000000ba00079a6 */ /* 0x000fe2000c12f324 */
[C---:B-1----:R-:W-:Y:S03]  /*4bf0*/  VIADD R0, R224.reuse, 0xffffd000 ;  /* 0xffffd000e0007836 */ /* 0x042fe60000000000 */
[----:B------:R-:W-:Y:S04]  /*4c00*/  REDG.E.ADD.F32.FTZ.RN.STRONG.GPU desc[UR36][R236.64+0x80], R12 ;  /* 0x0000800cec0079a6 */ /* 0x000fe8000c12f324 */
[----:B------:R-:W-:Y:S04]  /*4c10*/  REDG.E.ADD.F32.FTZ.RN.STRONG.GPU desc[UR36][R234.64+0x80], R13 ;  /* 0x0000800dea0079a6 */ /* 0x000fe8000c12f324 */
[----:B------:R-:W-:Y:S04]  /*4c20*/  REDG.E.ADD.F32.FTZ.RN.STRONG.GPU desc[UR36][R152.64+0x80], R14 ;  /* 0x0000800e980079a6 */ /* 0x000fe8000c12f324 */
[----:B------:R-:W-:Y:S01]  /*4c30*/  REDG.E.ADD.F32.FTZ.RN.STRONG.GPU desc[UR36][R150.64+0x80], R15 ;  /* 0x0000800f960079a6 */ /* 0x000fe2000c12f324 */
[C---:B---3--:R-:W-:Y:S03]  /*4c40*/  HMMA.16816.F32.BF16 R20, R132.reuse, R32, R20 ;  /* 0x000000208414723c */ /* 0x048fe60000041814 */
[----:B------:R-:W-:Y:S04]  /*4c50*/  REDG.E.ADD.F32.FTZ.RN.STRONG.GPU desc[UR36][R148.64+0x80], R16 ;  /* 0x00008010940079a6 */ /* 0x000fe8000c12f324 */
[----:B------:R-:W-:Y:S01]  /*4c60*/  REDG.E.ADD.F32.FTZ.RN.STRONG.GPU desc[UR36][R146.64+0x80], R17 ;  /* 0x00008011920079a6 */ /* 0x000fe2000c12f324 */
[----:B------:R-:W-:Y:S03]  /*4c70*/  HMMA.16816.F32.BF16 R24, R132, R34, R24 ;  /* 0x000000228418723c */ /* 0x000fe60000041818 */
[----:B------:R-:W-:Y:S04]  /*4c80*/  REDG.E.ADD.F32.FTZ.RN.STRONG.GPU desc[UR36][R144.64+0x80], R18 ;  /* 0x00008012900079a6 */ /* 0x000fe8000c12f324 */
[----:B------:R-:W-:Y:S04]  /*4c90*/  REDG.E.ADD.F32.FTZ.RN.STRONG.GPU desc[UR36][R158.64+0x80], R19 ;  /* 0x000080139e0079a6 */ /* 0x000fe8000c12f324 */
[----:B------:R-:W-:Y:S04]  /*4ca0*/  LDSM.16.MT88.4 R8, [R224] ;  /* 0x00000000e008783b */ /* 0x000fe80000004200 */
[----:B------:R-:W-:Y:S04]  /*4cb0*/  REDG.E.ADD.F32.FTZ.RN.STRONG.GPU desc[UR36][R236.64+0x100], R20 ;  /* 0x00010014ec0079a6 */ /* 0x000fe8000c12f324 */
[----:B------:R-:W-:Y:S04]  /*4cc0*/  LDSM.16.MT88.4 R12, [R3+0x11000] ;  /* 0x01100000030c783b */ /* 0x000fe80000004200 */
[----:B------:R-:W-:Y:S04]  /*4cd0*/  LDSM.16.MT88.4 R16, [R224+0x1000] ;  /* 0x00100000e010783b */ /* 0x000fe80000004200 */
[----:B------:R-:W-:Y:S04]  /*4ce0*/  LDSM.16.MT88.4 R32, [R3+0xf800] ;  /* 0x00f800000320783b */ /* 0x000fe80000004200 */
[----:B------:R-:W-:Y:S04]  /*4cf0*/  LDSM.16.MT88.4 R132, [R3+0x11800] ;  /* 0x011800000384783b */ /* 0x000fe80000004200 */
[----:B------:R-:W-:Y:S04]  /*4d00*/  LDSM.16.MT88.4 R144, [R224+0x1c00] ;  /* 0x001c0000e090783b */ /* 0x000fe80000004200 */
[----:B------:R-:W-:Y:S04]  /*4d10*/  LDSM.16.MT88.4 R148, [R224+0x2c00] ;  /* 0x002c0000e094783b */ /* 0x000fe80000004200 */
[----:B--2---:R-:W-:Y:S04]  /*4d20*/  @P3 STL [R1], R174 ;  /* 0x000000ae01003387 */ /* 0x004fe80000100800 */
[----:B----4-:R1:W-:Y:S02]  /*4d30*/  @P3 STL [R1+0x4], R175 ;  /* 0x000004af01003387 */ /* 0x0103e40000100800 */
[C---:B-1----:R-:W-:Y:S03]  /*4d40*/  IMAD.WIDE R174, R233.reuse, -0xc0, R158 ;  /* 0xffffff40e9ae7825 */ /* 0x042fe600078e029e */
[C---:B------:R-:W-:Y:S02]  /*4d50*/  LEA R140, P0, R233.reuse, R174, 0x5 ;  /* 0x000000aee98c7211 */ /* 0x040fe400078028ff */
[----:B------:R-:W-:Y:S02]  /*4d60*/  REDG.E.ADD.F32.FTZ.RN.STRONG.GPU desc[UR36][R174.64+0x100], R21 ;  /* 0x00010015ae0079a6 */ /* 0x000fe4000c12f324 */
[C---:B------:R-:W-:Y:S02]  /*4d70*/  LEA.HI.X.SX32 R141, R233.reuse, R175, 0x5, P0 ;  /* 0x000000afe98d7211 */ /* 0x040fe400000f2eff */
[C---:B------:R-:W-:Y:S03]  /*4d80*/  LEA R138, P0, R233.reuse, R140, 0x5 ;  /* 0x0000008ce98a7211 */ /* 0x040fe600078028ff */
[----:B------:R-:W-:Y:S01]  /*4d90*/  REDG.E.ADD.F32.FTZ.RN.STRONG.GPU desc[UR36][R140.64+0x100], R22 ;  /* 0x000100168c0079a6 */ /* 0x000fe2000c12f324 */
[C---:B------:R-:W-:Y:S02]  /*4da0*/  LEA.HI.X.SX32 R139, R233.reuse, R141, 0x5, P0 ;  /* 0x0000008de98b7211 */ /* 0x040fe400000f2eff */
[C---:B------:R-:W-:Y:S01]  /*4db0*/  LEA R136, P0, R233.reuse, R138, 0x5 ;  /* 0x0000008ae9887211 */ /* 0x040fe200078028ff */
[----:B------:R-:W-:Y:S03]  /*4dc0*/  LDSM.16.MT88.4 R140, [R3+0x12800] ;  /* 0x01280000038c783b */ /* 0x000fe60000004200 */
[C---:B------:R-:W-:Y:S01]  /*4dd0*/  LEA.HI.X.SX32 R137, R233.reuse, R139, 0x5, P0 ;  /* 0x0000008be9897211 */ /* 0x040fe200000f2eff */
[----:B------:R-:W-:Y:S01]  /*4de0*/  REDG.E.ADD.F32.FTZ.RN.STRONG.GPU desc[UR36][R138.64+0x100], R23 ;  /* 0x000100178a0079a6 */ /* 0x000fe2000c12f324 */
        /* <DEDUP_REMOVED lines=9> */
[----:B------:R-:W-:Y:S02]  /*4e80*/  LEA.HI.X.SX32 R5, R233, R29, 0x5, P0 ;  /* 0x0000001de9057211 */ /* 0x000fe400000f2eff */
[----:B------:R-:W-:Y:S01]  /*4e90*/  PLOP3.LUT P0, PT, PT, PT, UP1, 0x80, 0x8 ;  /* 0x000000000008781c */ /* 0x000fe20003f0f018 */
[----:B------:R-:W-:Y:S01]  /*4ea0*/  LDSM.16.MT88.4 R28, [R224+0x2000] ;  /* 0x00200000e01c783b */ /* 0x000fe20000004200 */
[----:B------:R-:W-:Y:S03]  /*4eb0*/  @UP0 UIADD3 UR20, UP1, UPT, UR20, -0x100, URZ ;  /* 0xffffff0014140890 */ /* 0x000fe6000ff3e0ff */
[----:B------:R-:W-:Y:S01]  /*4ec0*/  REDG.E.ADD.F32.FTZ.RN.STRONG.GPU desc[UR36][R4.64+0x100], R27 ;  /* 0x0001001b040079a6 */ /* 0x000fe2000c12f324 */
[----:B------:R-:W-:Y:S02]  /*4ed0*/  @UP0 UIADD3.X UR21, UPT, UPT, UR21, -0x1, URZ, UP1, !UPT ;  /* 0xffffffff15150890 */ /* 0x000fe40008ffe4ff */
[----:B------:R-:W-:Y:S01]  /*4ee0*/  UISETP.GT.AND UP1, UPT, UR48, UR5, UPT ;  /* 0x000000053000728c */ /* 0x000fe2000bf24270 */
[----:B------:R-:W1:Y:S04]  /*4ef0*/  LDSM.16.MT88.4 R4, [R3+0xf000] ;  /* 0x00f000000304783b */ /* 0x000e680000004200 */
[----:B------:R-:W-:Y:S01]  /*4f00*/  LDSM.16.MT88.4 R24, [R3+0x12000] ;  /* 0x012000000318783b */ /* 0x000fe20000004200 */
[----:B------:R-:W-:Y:S03]  /*4f10*/  @P0 VIADD R0, R224, 0x3000 ;  /* 0x00003000e0000836 */ /* 0x000fe60000000000 */
[----:B------:R-:W-:Y:S01]  /*4f20*/  LDSM.16.MT88.4 R136, [R224+0xc00] ;  /* 0x000c0000e088783b */ /* 0x000fe20000004200 */
[-C--:B-1----:R-:W-:Y:S08]  /*4f30*/  HMMA.16816.F32.BF16 R84, R4, R8.reuse, R84 ;  /* 0x000000080454723c */ /* 0x082ff00000041854 */
[C---:B------:R-:W-:Y:S08]  /*4f40*/  HMMA.16816.F32.BF16 R88, R12.reuse, R8, R88 ;  /* 0x000000080c58723c */ /* 0x040ff00000041858 */
[-C--:B------:R-:W-:Y:S08]  /*4f50*/  HMMA.16816.F32.BF16 R92, R12, R10.reuse, R92 ;  /* 0x0000000a0c5c723c */ /* 0x080ff0000004185c */
[C---:B------:R-:W-:Y:S01]  /*4f60*/  HMMA.16816.F32.BF16 R96, R4.reuse, R10, R96 ;  /* 0x0000000a0460723c */ /* 0x040fe20000041860 */
[----:B------:R-:W1:Y:S07]  /*4f70*/  LDSM.16.MT88.4 R8, [R224+0x1400] ;  /* 0x00140000e008783b */ /* 0x000e6e0000004200 */
[-C--:B------:R-:W-:Y:S08]  /*4f80*/  HMMA.16816.F32.BF16 R100, R4, R16.reuse, R100 ;  /* 0x000000100464723c */ /* 0x080ff00000041864 */
[C---:B------:R-:W-:Y:S08]  /*4f90*/  HMMA.16816.F32.BF16 R104, R12.reuse, R16, R104 ;  /* 0x000000100c68723c */ /* 0x040ff00000041868 */
[-C--:B------:R-:W-:Y:S08]  /*4fa0*/  HMMA.16816.F32.BF16 R108, R12, R18.reuse, R108 ;  /* 0x000000120c6c723c */ /* 0x080ff0000004186c */
[C---:B------:R-:W-:Y:S01]  /*4fb0*/  HMMA.16816.F32.BF16 R112, R4.reuse, R18, R112 ;  /* 0x000000120470723c */ /* 0x040fe20000041870 */
[----:B------:R-:W-:Y:S07]  /*4fc0*/  LDSM.16.MT88.4 R16, [R224+0x800] ;  /* 0x00080000e010783b */ /* 0x000fee0000004200 */
[-C--:B------:R-:W-:Y:S08]  /*4fd0*/  HMMA.16816.F32.BF16 R116, R4, R28.reuse, R116 ;  /* 0x0000001c0474723c */ /* 0x080ff00000041874 */
[C---:B------:R-:W-:Y:S08]  /*4fe0*/  HMMA.16816.F32.BF16 R120, R12.reuse, R28, R120 ;  /* 0x0000001c0c78723c */ /* 0x040ff00000041878 */
[-C--:B------:R-:W-:Y:S01]  /*4ff0*/  HMMA.16816.F32.BF16 R124, R12, R30.reuse, R124 ;  /* 0x0000001e0c7c723c */ /* 0x080fe2000004187c */
[----:B------:R-:W2:Y:S07]  /*5000*/  LDSM.16.MT88.4 R12, [R224+0x2400] ;  /* 0x00240000e00c783b */ /* 0x000eae0000004200 */
[----:B------:R-:W-:Y:S01]  /*5010*/  HMMA.16816.F32.BF16 R128, R4, R30, R128 ;  /* 0x0000001e0480723c */ /* 0x000fe20000041880 */
[----:B------:R-:W3:Y:S04]  /*5020*/  LDSM.16.MT88.4 R4, [R3+0x10000] ;  /* 0x010000000304783b */ /* 0x000ee80000004200 */
[----:B------:R-:W4:Y:S03]  /*5030*/  LDSM.16.MT88.4 R28, [R224+0x1800] ;  /* 0x00180000e01c783b */ /* 0x000f260000004200 */
[-C--:B------:R-:W-:Y:S08]  /*5040*/  HMMA.16816.F32.BF16 R84, R32, R20.reuse, R84 ;  /* 0x000000142054723c */ /* 0x080ff00000041854 */
[C---:B------:R-:W-:Y:S08]  /*5050*/  HMMA.16816.F32.BF16 R88, R132.reuse, R20, R88 ;  /* 0x000000148458723c */ /* 0x040ff00000041858 */
[-C--:B------:R-:W-:Y:S08]  /*5060*/  HMMA.16816.F32.BF16 R92, R132, R22.reuse, R92 ;  /* 0x00000016845c723c */ /* 0x080ff0000004185c */
[C---:B------:R-:W-:Y:S01]  /*5070*/  HMMA.16816.F32.BF16 R96, R32.reuse, R22, R96 ;  /* 0x000000162060723c */ /* 0x040fe20000041860 */
[----:B------:R2:W4:Y:S07]  /*5080*/  LDSM.16.MT88.4 R20, [R224+0x2800] ;  /* 0x00280000e014783b */ /* 0x00052e0000004200 */
[-C--:B-1----:R-:W-:Y:S08]  /*5090*/  HMMA.16816.F32.BF16 R100, R32, R8.reuse, R100 ;  /* 0x000000082064723c */ /* 0x082ff00000041864 */
[C---:B------:R-:W-:Y:S08]  /*50a0*/  HMMA.16816.F32.BF16 R104, R132.reuse, R8, R104 ;  /* 0x000000088468723c */ /* 0x040ff00000041868 */
[-C--:B------:R-:W-:Y:S03]  /*50b0*/  HMMA.16816.F32.BF16 R108, R132, R10.reuse, R108 ;  /* 0x0000000a846c723c */ /* 0x080fe6000004186c */
[----:B--2---:R-:W-:Y:S05]  /*50c0*/  IMAD.MOV.U32 R224, RZ, RZ, R0 ;  /* 0x000000ffffe07224 */ /* 0x004fea00078e0000 */
[C---:B------:R-:W-:Y:S01]  /*50d0*/  HMMA.16816.F32.BF16 R112, R32.reuse, R10, R112 ;  /* 0x0000000a2070723c */ /* 0x040fe20000041870 */
[----:B------:R-:W1:Y:S07]  /*50e0*/  LDSM.16.MT88.4 R8, [R3+0x10800] ;  /* 0x010800000308783b */ /* 0x000e6e0000004200 */
[-C--:B------:R-:W-:Y:S08]  /*50f0*/  HMMA.16816.F32.BF16 R116, R32, R12.reuse, R116 ;  /* 0x0000000c2074723c */ /* 0x080ff00000041874 */
[C---:B------:R-:W-:Y:S08]  /*5100*/  HMMA.16816.F32.BF16 R120, R132.reuse, R12, R120 ;  /* 0x0000000c8478723c */ /* 0x040ff00000041878 */
[-C--:B------:R-:W-:Y:S08]  /*5110*/  HMMA.16816.F32.BF16 R124, R132, R14.reuse, R124 ;  /* 0x0000000e847c723c */ /* 0x080ff0000004187c */
[----:B------:R-:W-:Y:S08]  /*5120*/  HMMA.16816.F32.BF16 R128, R32, R14, R128 ;  /* 0x0000000e2080723c */ /* 0x000ff00000041880 */
[-C--:B---3--:R-:W-:Y:S08]  /*5130*/  HMMA.16816.F32.BF16 R84, R4, R16.reuse, R84 ;  /* 0x000000100454723c */ /* 0x088ff00000041854 */
[C---:B------:R-:W-:Y:S08]  /*5140*/  HMMA.16816.F32.BF16 R88, R24.reuse, R16, R88 ;  /* 0x000000101858723c */ /* 0x040ff00000041858 */
[-C--:B------:R-:W-:Y:S08]  /*5150*/  HMMA.16816.F32.BF16 R92, R24, R18.reuse, R92 ;  /* 0x00000012185c723c */ /* 0x080ff0000004185c */
[C---:B------:R-:W-:Y:S08]  /*5160*/  HMMA.16816.F32.BF16 R96, R4.reuse, R18, R96 ;  /* 0x000000120460723c */ /* 0x040ff00000041860 */
[-C--:B----4-:R-:W-:Y:S08]  /*5170*/  HMMA.16816.F32.BF16 R100, R4, R28.reuse, R100 ;  /* 0x0000001c0464723c */ /* 0x090ff00000041864 */
[C---:B------:R-:W-:Y:S08]  /*5180*/  HMMA.16816.F32.BF16 R104, R24.reuse, R28, R104 ;  /* 0x0000001c1868723c */ /* 0x040ff00000041868 */
[-C--:B------:R-:W-:Y:S08]  /*5190*/  HMMA.16816.F32.BF16 R108, R24, R30.reuse, R108 ;  /* 0x0000001e186c723c */ /* 0x080ff0000004186c */
[C---:B------:R-:W-:Y:S08]  /*51a0*/  HMMA.16816.F32.BF16 R112, R4.reuse, R30, R112 ;  /* 0x0000001e0470723c */ /* 0x040ff00000041870 */
[-C--:B------:R-:W-:Y:S08]  /*51b0*/  HMMA.16816.F32.BF16 R116, R4, R20.reuse, R116 ;  /* 0x000000140474723c */ /* 0x080ff00000041874 */
[C---:B------:R-:W-:Y:S08]  /*51c0*/  HMMA.16816.F32.BF16 R120, R24.reuse, R20, R120 ;  /* 0x000000141878723c */ /* 0x040ff00000041878 */
[-C--:B------:R-:W-:Y:S08]  /*51d0*/  HMMA.16816.F32.BF16 R124, R24, R22.reuse, R124 ;  /* 0x00000016187c723c */ /* 0x080ff0000004187c */
[----:B------:R-:W-:Y:S08]  /*51e0*/  HMMA.16816.F32.BF16 R128, R4, R22, R128 ;  /* 0x000000160480723c */ /* 0x000ff00000041880 */
[-C--:B-1----:R-:W-:Y:S08]  /*51f0*/  HMMA.16816.F32.BF16 R84, R8, R136.reuse, R84 ;  /* 0x000000880854723c */ /* 0x082ff00000041854 */
        /* <DEDUP_REMOVED lines=13> */
.L_x_63:
[----:B------:R-:W1:Y:S01]  /*52d0*/  LDCU UR5, c[0x0][0x500] ;  /* 0x0000a000ff0577ac */ /* 0x000e620008000800 */
[----:B------:R-:W-:Y:S01]  /*52e0*/  IMAD.SHL.U32 R2, R230, 0x2, RZ ;  /* 0x00000002e6027824 */ /* 0x000fe200078e00ff */
[----:B------:R-:W-:Y:S02]  /*52f0*/  LOP3.LUT R164, R164, 0x600, RZ, 0xc0, !PT ;  /* 0x00000600a4a47812 */ /* 0x000fe400078ec0ff */
[----:B------:R-:W-:Y:S01]  /*5300*/  LOP3.LUT R0, R163, 0xc0, RZ, 0xc0, !PT ;  /* 0x000000c0a3007812 */ /* 0x000fe200078ec0ff */
[----:B------:R-:W2:Y:S01]  /*5310*/  LDCU.64 UR6, c[0x0][0x5a8] ;  /* 0x0000b500ff0677ac */ /* 0x000ea20008000a00 */
[----:B------:R-:W-:Y:S02]  /*5320*/  LOP3.LUT R2, R164, 0x6, R2, 0xf8, !PT ;  /* 0x00000006a4027812 */ /* 0x000fe400078ef802 */
[--C-:B------:R-:W-:Y:S01]  /*5330*/  SHF.R.U32.HI R28, RZ, 0x4, R230.reuse ;  /* 0x00000004ff1c7819 */ /* 0x100fe200000116e6 */
[----:B------:R-:W-:Y:S01]  /*5340*/  UMOV UR33, UR28 ;  /* 0x0000001c00217c82 */ /* 0x000fe20008000000 */
[----:B------:R-:W-:-:S02]  /*5350*/  LOP3.LUT R0, R0, 0x18, R230, 0xf8, !PT ;  /* 0x0000001800007812 */ /* 0x000fc400078ef8e6 */
[----:B------:R-:W-:Y:S02]  /*5360*/  LOP3.LUT R2, R2, 0x20, R163, 0xf8, !PT ;  /* 0x0000002002027812 */ /* 0x000fe400078ef8a3 */
[----:B------:R-:W-:Y:S02]  /*5370*/  LOP3.LUT R0, R0, 0x8, R28, 0x78, !PT ;  /* 0x0000000800007812 */ /* 0x000fe400078e781c */
[----:B------:R-:W-:Y:S02]  /*5380*/  F2FP.BF16.F32.PACK_AB R36, R37, R36 ;  /* 0x000000242524723e */ /* 0x000fe400000010ff */
[----:B------:R-:W-:Y:S01]  /*5390*/  LOP3.LUT R0, R2, R0, RZ, 0xfc, !PT ;  /* 0x0000000002007212 */ /* 0x000fe200078efcff */
        /* <DEDUP_REMOVED lines=36> */
[----:B-----5:R-:W-:Y:S01]  /*55e0*/  FMUL.FTZ R12, R109, UR5 ;  /* 0x000000056d0c7c20 */ /* 0x020fe20008410000 */
        /* <DEDUP_REMOVED lines=22> */
[----:B------:R-:W-:Y:S01]  /*5750*/  STS [R0+0x9000], R26 ;  /* 0x0090001a00007388 */ /* 0x000fe20000000800 */
[----:B------:R-:W-:Y:S01]  /*5760*/  F2FP.BF16.F32.PACK_AB R13, R13, R114 ;  /* 0x000000720d0d723e */ /* 0x000fe200000010ff */
[----:B------:R-:W-:Y:S01]  /*5770*/  FMUL.FTZ R124, R124, UR5 ;  /* 0x000000057c7c7c20 */ /* 0x000fe20008410000 */
[----:B------:R-:W-:Y:S01]  /*5780*/  FMUL.FTZ R4, R125, UR5 ;  /* 0x000000057d047c20 */ /* 0x000fe20008410000 */
[----:B------:R-:W-:Y:S01]  /*5790*/  STS [R0+0x9200], R25 ;  /* 0x0092001900007388 */ /* 0x000fe20000000800 */
[----:B------:R-:W-:Y:S01]  /*57a0*/  FMUL.FTZ R126, R126, UR5 ;  /* 0x000000057e7e7c20 */ /* 0x000fe20008410000 */
[----:B------:R-:W-:Y:S01]  /*57b0*/  FMUL.FTZ R3, R127, UR5 ;  /* 0x000000057f037c20 */ /* 0x000fe20008410000 */
[----:B------:R-:W-:Y:S01]  /*57c0*/  F2FP.BF16.F32.PACK_AB R16, R16, R104 ;  /* 0x000000681010723e */ /* 0x000fe200000010ff */
[----:B------:R-:W-:Y:S01]  /*57d0*/  STS [R2+0x20], R22 ;  /* 0x0000201602007388 */ /* 0x000fe20000000800 */
[----:B------:R-:W-:Y:S01]  /*57e0*/  F2FP.BF16.F32.PACK_AB R15, R15, R106 ;  /* 0x0000006a0f0f723e */ /* 0x000fe200000010ff */
[----:B------:R-:W-:Y:S01]  /*57f0*/  USHF.L.U32 UR5, UR39, 0x7, URZ ;  /* 0x0000000727057899 */ /* 0x000fe200080006ff */
[----:B------:R-:W-:Y:S01]  /*5800*/  F2FP.BF16.F32.PACK_AB R12, R12, R108 ;  /* 0x0000006c0c0c723e */ /* 0x000fe200000010ff */
[----:B------:R-:W-:Y:S01]  /*5810*/  STS [R2+0x220], R21 ;  /* 0x0002201502007388 */ /* 0x000fe20000000800 */
[----:B------:R-:W-:Y:S01]  /*5820*/  F2FP.BF16.F32.PACK_AB R11, R11, R110 ;  /* 0x0000006e0b0b723e */ /* 0x000fe200000010ff */
[----:B------:R-:W-:Y:S01]  /*5830*/  USHF.R.S32.HI UR12, URZ, 0x1f, UR5 ;  /* 0x0000001fff0c7899 */ /* 0x000fe20008011405 */
[----:B------:R-:W-:Y:S01]  /*5840*/  F2FP.BF16.F32.PACK_AB R10, R10, R116 ;  /* 0x000000740a0a723e */ /* 0x000fe200000010ff */
[----:B------:R-:W-:Y:S01]  /*5850*/  STS [R0+0xa000], R24 ;  /* 0x00a0001800007388 */ /* 0x000fe20000000800 */
[----:B------:R-:W-:Y:S01]  /*5860*/  F2FP.BF16.F32.PACK_AB R9, R9, R118 ;  /* 0x000000760909723e */ /* 0x000fe200000010ff */
[----:B------:R-:W-:Y:S01]  /*5870*/  UIADD3 UR5, UP0, UPT, UR50, UR5, URZ ;  /* 0x0000000532057290 */ /* 0x000fe2000ff1e0ff */
[----:B------:R-:W-:Y:S01]  /*5880*/  F2FP.BF16.F32.PACK_AB R6, R6, R128 ;  /* 0x000000800606723e */ /* 0x000fe200000010ff */
[----:B------:R-:W-:Y:S01]  /*5890*/  STS [R0+0xa200], R23 ;  /* 0x00a2001700007388 */ /* 0x000fe20000000800 */
[----:B------:R-:W-:Y:S01]  /*58a0*/  F2FP.BF16.F32.PACK_AB R5, R5, R130 ;  /* 0x000000820505723e */ /* 0x000fe200000010ff */
[----:B------:R-:W-:Y:S01]  /*58b0*/  ULEA.HI.X.SX32 UR50, UR50, UR12, 0x1, UP0 ;  /* 0x0000000c32327291 */ /* 0x000fe200080f0eff */
[----:B------:R-:W-:Y:S01]  /*58c0*/  F2FP.BF16.F32.PACK_AB R8, R8, R120 ;  /* 0x000000780808723e */ /* 0x000fe200000010ff */
[----:B------:R-:W-:Y:S01]  /*58d0*/  STS [R2+0x1020], R20 ;  /* 0x0010201402007388 */ /* 0x000fe20000000800 */
[----:B------:R-:W-:Y:S01]  /*58e0*/  F2FP.BF16.F32.PACK_AB R7, R7, R122 ;  /* 0x0000007a0707723e */ /* 0x000fe200000010ff */
[----:B------:R-:W1:Y:S01]  /*58f0*/  LDCU.64 UR12, c[0x0][0x5b0] ;  /* 0x0000b600ff0c77ac */ /* 0x000e620008000a00 */
[----:B------:R-:W-:Y:S01]  /*5900*/  F2FP.BF16.F32.PACK_AB R4, R4, R124 ;  /* 0x0000007c0404723e */ /* 0x000fe200000010ff */
[----:B------:R-:W-:Y:S01]  /*5910*/  STS [R2+0x1220], R19 ;  /* 0x0012201302007388 */ /* 0x000fe20000000800 */
[----:B------:R-:W-:Y:S01]  /*5920*/  F2FP.BF16.F32.PACK_AB R3, R3, R126 ;  /* 0x0000007e0303723e */ /* 0x000fe200000010ff */
[----:B--2---:R-:W-:Y:S01]  /*5930*/  UIMAD UR7, UR33, UR7, URZ ;  /* 0x00000007210772a4 */ /* 0x004fe2000f8e02ff */
[----:B------:R-:W-:Y:S01]  /*5940*/  F2FP.BF16.F32.PACK_AB R38, R39, R38 ;  /* 0x000000262726723e */ /* 0x000fe200000010ff */
[----:B------:R-:W-:Y:S01]  /*5950*/  STS [R0+0xb000], R18 ;  /* 0x00b0001200007388 */ /* 0x000fe20000000800 */
[----:B------:R-:W-:-:S02]  /*5960*/  F2FP.BF16.F32.PACK_AB R27, R49, R48 ;  /* 0x00000030311b723e */ /* 0x000fc400000010ff */
[----:B------:R-:W-:Y:S01]  /*5970*/  F2FP.BF16.F32.PACK_AB R50, R51, R50 ;  /* 0x000000323332723e */ /* 0x000fe200000010ff */
[----:B------:R-:W-:Y:S01]  /*5980*/  STS [R0+0xb200], R17 ;  /* 0x00b2001100007388 */ /* 0x000fe20000000800 */
[----:B------:R-:W-:Y:S01]  /*5990*/  F2FP.BF16.F32.PACK_AB R40, R41, R40 ;  /* 0x000000282928723e */ /* 0x000fe200000010ff */
[----:B------:R-:W2:Y:S01]  /*59a0*/  LDC.64 R48, c[0x0][0x5c0] ;  /* 0x00017000ff307b82 */ /* 0x000ea20000000a00 */
[----:B------:R-:W-:Y:S01]  /*59b0*/  F2FP.BF16.F32.PACK_AB R42, R43, R42 ;  /* 0x0000002a2b2a723e */ /* 0x000fe200000010ff */
[----:B------:R-:W-:Y:S01]  /*59c0*/  STS [R2+0x2020], R14 ;  /* 0x0020200e02007388 */ /* 0x000fe20000000800 */
[----:B------:R-:W-:Y:S02]  /*59d0*/  F2FP.BF16.F32.PACK_AB R44, R45, R44 ;  /* 0x0000002c2d2c723e */ /* 0x000fe400000010ff */
[----:B------:R-:W-:Y:S01]  /*59e0*/  F2FP.BF16.F32.PACK_AB R46, R47, R46 ;  /* 0x0000002e2f2e723e */ /* 0x000fe200000010ff */
[----:B------:R-:W-:Y:S01]  /*59f0*/  STS [R2+0x2220], R13 ;  /* 0x0022200d02007388 */ /* 0x000fe20000000800 */
[----:B------:R-:W-:Y:S01]  /*5a00*/  F2FP.BF16.F32.PACK_AB R52, R53, R52 ;  /* 0x000000343534723e */ /* 0x000fe200000010ff */
[----:B-1----:R-:W-:Y:S01]  /*5a10*/  UIMAD UR13, UR33, UR13, URZ ;  /* 0x0000000d210d72a4 */ /* 0x002fe2000f8e02ff */
[----:B------:R-:W-:Y:S01]  /*5a20*/  F2FP.BF16.F32.PACK_AB R54, R55, R54 ;  /* 0x000000363736723e */ /* 0x000fe200000010ff */
[----:B------:R-:W-:Y:S01]  /*5a30*/  STS [R0+0xc000], R16 ;  /* 0x00c0001000007388 */ /* 0x000fe20000000800 */
[----:B------:R-:W-:-:S02]  /*5a40*/  F2FP.BF16.F32.PACK_AB R64, R65, R64 ;  /* 0x000000404140723e */ /* 0x000fc400000010ff */
[----:B------:R-:W-:Y:S01]  /*5a50*/  F2FP.BF16.F32.PACK_AB R66, R67, R66 ;  /* 0x000000424342723e */ /* 0x000fe200000010ff */
[----:B------:R-:W-:Y:S01]  /*5a60*/  STS [R0+0xc200], R15 ;  /* 0x00c2000f00007388 */ /* 0x000fe20000000800 */
[----:B------:R-:W-:Y:S02]  /*5a70*/  F2FP.BF16.F32.PACK_AB R56, R57, R56 ;  /* 0x000000383938723e */ /* 0x000fe400000010ff */
[----:B------:R-:W-:Y:S01]  /*5a80*/  F2FP.BF16.F32.PACK_AB R58, R59, R58 ;  /* 0x0000003a3b3a723e */ /* 0x000fe200000010ff */
[----:B------:R-:W-:Y:S01]  /*5a90*/  STS [R2+0x3020], R12 ;  /* 0x0030200c02007388 */ /* 0x000fe20000000800 */
[----:B------:R-:W-:Y:S02]  /*5aa0*/  F2FP.BF16.F32.PACK_AB R60, R61, R60 ;  /* 0x0000003c3d3c723e */ /* 0x000fe400000010ff */
[----:B------:R-:W-:Y:S01]  /*5ab0*/  F2FP.BF16.F32.PACK_AB R62, R63, R62 ;  /* 0x0000003e3f3e723e */ /* 0x000fe200000010ff */
[----:B------:R-:W-:Y:S01]  /*5ac0*/  STS [R2+0x3220], R11 ;  /* 0x0032200b02007388 */ /* 0x000fe20000000800 */
[----:B------:R-:W-:-:S02]  /*5ad0*/  F2FP.BF16.F32.PACK_AB R68, R69, R68 ;  /* 0x000000444544723e */ /* 0x000fc400000010ff */
[----:B------:R-:W-:Y:S01]  /*5ae0*/  F2FP.BF16.F32.PACK_AB R70, R71, R70 ;  /* 0x000000464746723e */ /* 0x000fe200000010ff */
[----:B------:R1:W-:Y:S01]  /*5af0*/  STS [R0+0xd000], R10 ;  /* 0x00d0000a00007388 */ /* 0x0003e20000000800 */
        /* <DEDUP_REMOVED lines=8> */
[----:B------:R3:W-:Y:S04]  /*5b80*/  STS [R2+0x4220], R5 ;  /* 0x0042200502007388 */ /* 0x0007e80000000800 */
[----:B------:R-:W-:Y:S04]  /*5b90*/  STS [R0+0xe000], R8 ;  /* 0x00e0000800007388 */ /* 0x000fe80000000800 */
[----:B------:R-:W-:Y:S04]  /*5ba0*/  STS [R0+0xe200], R7 ;  /* 0x00e2000700007388 */ /* 0x000fe80000000800 */
[----:B------:R4:W-:Y:S01]  /*5bb0*/  STS [R2+0x5020], R4 ;  /* 0x0050200402007388 */ /* 0x0009e20000000800 */
[----:B-1----:R-:W1:Y:S03]  /*5bc0*/  LDC.64 R10, c[0x0][0x5d8] ;  /* 0x00017600ff0a7b82 */ /* 0x002e660000000a00 */
[----:B------:R2:W-:Y:S04]  /*5bd0*/  STS [R2+0x5220], R3 ;  /* 0x0052200302007388 */ /* 0x0005e80000000800 */
[----:B------:R-:W-:Y:S04]  /*5be0*/  STS [R0+0xf000], R36 ;  /* 0x00f0002400007388 */ /* 0x000fe80000000800 */
[----:B------:R-:W-:Y:S01]  /*5bf0*/  STS [R0+0xf200], R38 ;  /* 0x00f2002600007388 */ /* 0x000fe20000000800 */
[----:B---3--:R-:W-:-:S03]  /*5c00*/  IMAD.MOV.U32 R5, RZ, RZ, RZ ;  /* 0x000000ffff057224 */ /* 0x008fc600078e00ff */
[----:B------:R-:W-:Y:S04]  /*5c10*/  STS [R2+0x6020], R27 ;  /* 0x0060201b02007388 */ /* 0x000fe80000000800 */
[----:B------:R3:W-:Y:S04]  /*5c20*/  STS [R2+0x6220], R50 ;  /* 0x0062203202007388 */ /* 0x0007e80000000800 */
[----:B------:R-:W-:Y:S01]  /*5c30*/  STS [R0+0x10000], R40 ;  /* 0x0100002800007388 */ /* 0x000fe20000000800 */
[----:B----4-:R-:W-:-:S03]  /*5c40*/  LOP3.LUT R4, R163, 0x18, RZ, 0xc0, !PT ;  /* 0x00000018a3047812 */ /* 0x010fc600078ec0ff */
[----:B------:R-:W-:Y:S01]  /*5c50*/  STS [R0+0x10200], R42 ;  /* 0x0102002a00007388 */ /* 0x000fe20000000800 */
[----:B--2---:R-:W-:Y:S01]  /*5c60*/  LOP3.LUT R3, R163, 0xd8, RZ, 0xc0, !PT ;  /* 0x000000d8a3037812 */ /* 0x004fe200078ec0ff */
[C---:B------:R-:W-:Y:S02]  /*5c70*/  IMAD.WIDE.U32 R6, R48.reuse, UR5, R4 ;  /* 0x0000000530067c25 */ /* 0x040fe4000f8e0004 */
[----:B------:R-:W-:Y:S01]  /*5c80*/  STS [R2+0x7020], R44 ;  /* 0x0070202c02007388 */ /* 0x000fe20000000800 */
[--C-:B------:R-:W-:Y:S02]  /*5c90*/  LOP3.LUT R3, R3, 0x18, R230.reuse, 0x78, !PT ;  /* 0x0000001803037812 */ /* 0x100fe400078e78e6 */
[----:B------:R-:W-:Y:S01]  /*5ca0*/  SHF.R.U32.HI R230, RZ, 0x2, R230 ;  /* 0x00000002ffe67819 */ /* 0x000fe200000116e6 */
[----:B------:R-:W-:Y:S01]  /*5cb0*/  STS [R2+0x7220], R46 ;  /* 0x0072202e02007388 */ /* 0x000fe20000000800 */
[----:B------:R-:W-:Y:S01]  /*5cc0*/  LOP3.LUT R12, R3, 0x1f20, R163, 0xf8, !PT ;  /* 0x00001f20030c7812 */ /* 0x000fe200078ef8a3 */
[----:B------:R-:W-:-:S02]  /*5cd0*/  IMAD R3, R48, UR50, RZ ;  /* 0x0000003230037c24 */ /* 0x000fc4000f8e02ff */
[----:B------:R-:W-:Y:S02]  /*5ce0*/  STS [R0+0x11000], R52 ;  /* 0x0110003400007388 */ /* 0x000fe40000000800 */
[----:B------:R-:W-:Y:S02]  /*5cf0*/  IMAD R3, R49, UR5, R3 ;  /* 0x0000000531037c24 */ /* 0x000fe4000f8e0203 */
[----:B------:R-:W-:Y:S01]  /*5d00*/  STS [R0+0x11200], R54 ;  /* 0x0112003600007388 */ /* 0x000fe20000000800 */
[----:B---3--:R-:W2:Y:S01]  /*5d10*/  LDC.64 R50, c[0x0][0x5c8] ;  /* 0x00017200ff327b82 */ /* 0x008ea20000000a00 */
[----:B------:R-:W-:Y:S02]  /*5d20*/  IMAD.IADD R7, R7, 0x1, R3 ;  /* 0x0000000107077824 */ /* 0x000fe400078e0203 */
[----:B------:R3:W-:Y:S01]  /*5d30*/  STS [R2+0x8020], R64 ;  /* 0x0080204002007388 */ /* 0x0007e20000000800 */
[----:B------:R-:W-:-:S03]  /*5d40*/  IMAD.U32 R3, RZ, RZ, UR6 ;  /* 0x00000006ff037e24 */ /* 0x000fc6000f8e00ff */
[----:B------:R-:W-:Y:S01]  /*5d50*/  STS [R2+0x8220], R66 ;  /* 0x0082204202007388 */ /* 0x000fe20000000800 */
[----:B------:R-:W-:-:S03]  /*5d60*/  IMAD.WIDE.U32 R6, R3, UR33, R6 ;  /* 0x0000002103067c25 */ /* 0x000fc6000f8e0006 */
[----:B------:R-:W-:Y:S04]  /*5d70*/  STS [R0+0x12000], R56 ;  /* 0x0120003800007388 */ /* 0x000fe80000000800 */
[----:B------:R-:W-:Y:S04]  /*5d80*/  STS [R0+0x12200], R58 ;  /* 0x0122003a00007388 */ /* 0x000fe80000000800 */
[----:B------:R-:W-:Y:S04]  /*5d90*/  STS [R2+0x9020], R60 ;  /* 0x0090203c02007388 */ /* 0x000fe80000000800 */
[----:B------:R-:W-:Y:S01]  /*5da0*/  STS [R2+0x9220], R62 ;  /* 0x0092203e02007388 */ /* 0x000fe20000000800 */
[----:B--2---:R-:W-:-:S02]  /*5db0*/  IMAD R3, R50, UR50, RZ ;  /* 0x0000003232037c24 */ /* 0x004fc4000f8e02ff */
[----:B------:R-:W-:Y:S01]  /*5dc0*/  IMAD.WIDE.U32 R8, R50, UR5, R4 ;  /* 0x0000000532087c25 */ /* 0x000fe2000f8e0004 */
[----:B------:R-:W-:Y:S01]  /*5dd0*/  STS [R0+0x13000], R68 ;  /* 0x0130004400007388 */ /* 0x000fe20000000800 */
[----:B---3--:R-:W2:Y:S02]  /*5de0*/  LDC.64 R64, c[0x0][0x5e0] ;  /* 0x00017800ff407b82 */ /* 0x008ea40000000a00 */
[----:B------:R-:W-:Y:S01]  /*5df0*/  IMAD R3, R51, UR5, R3 ;  /* 0x0000000533037c24 */ /* 0x000fe2000f8e0203 */
[----:B------:R-:W-:Y:S01]  /*5e00*/  STS [R0+0x13200], R70 ;  /* 0x0132004600007388 */ /* 0x000fe20000000800 */
[----:B------:R-:W-:Y:S02]  /*5e10*/  VIADD R5, R7, UR7 ;  /* 0x0000000707057c36 */ /* 0x000fe40008000000 */
[----:B------:R-:W-:Y:S01]  /*5e20*/  IMAD.MOV.U32 R4, RZ, RZ, R6 ;  /* 0x000000ffff047224 */ /* 0x000fe200078e0006 */
[----:B------:R-:W-:Y:S01]  /*5e30*/  STS [R2+0xa020], R80 ;  /* 0x00a0205002007388 */ /* 0x000fe20000000800 */
[----:B------:R-:W-:Y:S01]  /*5e40*/  IADD3 R3, PT, PT, R9, R3, RZ ;  /* 0x0000000309037210 */ /* 0x000fe20007ffe0ff */
[----:B------:R-:W-:-:S02]  /*5e50*/  IMAD.U32 R6, RZ, RZ, UR12 ;  /* 0x0000000cff067e24 */ /* 0x000fc4000f8e00ff */
[----:B------:R-:W-:Y:S01]  /*5e60*/  STS [R2+0xa220], R82 ;  /* 0x00a2205202007388 */ /* 0x000fe20000000800 */
[----:B-1----:R-:W-:-:S03]  /*5e70*/  IMAD.WIDE.U32 R4, R10, UR31, R4 ;  /* 0x0000001f0a047c25 */ /* 0x002fc6000f8e0004 */
[----:B------:R-:W-:Y:S01]  /*5e80*/  STS [R0+0x14000], R72 ;  /* 0x0140004800007388 */ /* 0x000fe20000000800 */
[----:B------:R-:W-:-:S03]  /*5e90*/  IMAD R7, R11, UR31, R5 ;  /* 0x0000001f0b077c24 */ /* 0x000fc6000f8e0205 */
[----:B------:R1:W-:Y:S04]  /*5ea0*/  STS [R0+0x14200], R74 ;  /* 0x0142004a00007388 */ /* 0x0003e80000000800 */
[----:B------:R-:W-:Y:S04]  /*5eb0*/  STS [R2+0xb020], R76 ;  /* 0x00b0204c02007388 */ /* 0x000fe80000000800 */
[----:B------:R3:W-:Y:S01]  /*5ec0*/  STS [R2+0xb220], R78 ;  /* 0x00b2204e02007388 */ /* 0x0007e20000000800 */
[----:B-1----:R-:W-:Y:S01]  /*5ed0*/  LEA R0, R12, UR4, 0x1 ;  /* 0x000000040c007c11 */ /* 0x002fe2000f8e08ff */
[----:B------:R-:W-:Y:S06]  /*5ee0*/  BAR.SYNC.DEFER_BLOCKING 0x0 ;  /* 0x0000000000007b1d */ /* 0x000fec0000010000 */
[----:B------:R-:W1:Y:S01]  /*5ef0*/  LDCU.128 UR4, c[0x0][0x560] ;  /* 0x0000ac00ff0477ac */ /* 0x000e620008000c00 */
[----:B---3--:R-:W-:-:S04]  /*5f00*/  IMAD.MOV.U32 R2, RZ, RZ, R8 ;  /* 0x000000ffff027224 */ /* 0x008fc800078e0008 */
[----:B------:R-:W-:Y:S01]  /*5f10*/  IMAD.WIDE.U32 R2, R6, UR33, R2 ;  /* 0x0000002106027c25 */ /* 0x000fe2000f8e0002 */
[----:B------:R-:W-:-:S03]  /*5f20*/  MOV R6, R4 ;  /* 0x0000000400067202 */ /* 0x000fc60000000f00 */
[----:B------:R-:W-:Y:S02]  /*5f30*/  VIADD R3, R3, UR13 ;  /* 0x0000000d03037c36 */ /* 0x000fe40008000000 */
[----:B------:R-:W-:-:S04]  /*5f40*/  IMAD.WIDE.U32 R6, R230, R48, R6 ;  /* 0x00000030e6067225 */ /* 0x000fc800078e0006 */
[----:B--2---:R-:W-:Y:S01]  /*5f50*/  IMAD.WIDE.U32 R4, R64, UR31, R2 ;  /* 0x0000001f40047c25 */ /* 0x004fe2000f8e0002 */
[----:B------:R-:W2:Y:S01]  /*5f60*/  LDS.128 R60, [R0+0x9000] ;  /* 0x00900000003c7984 */ /* 0x000ea20000000c00 */
[----:B-1----:R-:W-:Y:S02]  /*5f70*/  LEA R2, P0, R6, UR4, 0x1 ;  /* 0x0000000406027c11 */ /* 0x002fe4000f8008ff */
[----:B------:R-:W-:Y:S01]  /*5f80*/  IMAD R5, R65, UR31, R5 ;  /* 0x0000001f41057c24 */ /* 0x000fe2000f8e0205 */
[----:B------:R-:W1:Y:S01]  /*5f90*/  LDS.128 R56, [R0+0xb000] ;  /* 0x00b0000000387984 */ /* 0x000e620000000c00 */
[----:B------:R-:W-:-:S03]  /*5fa0*/  IMAD.WIDE.U32 R8, R230, R50, R4 ;  /* 0x00000032e6087225 */ /* 0x000fc600078e0004 */
[----:B------:R-:W3:Y:S04]  /*5fb0*/  LDS.128 R52, [R0+0xd000] ;  /* 0x00d0000000347984 */ /* 0x000ee80000000c00 */
[----:B------:R-:W4:Y:S04]  /*5fc0*/  LDS.128 R44, [R0+0xa000] ;  /* 0x00a00000002c7984 */ /* 0x000f280000000c00 */
[----:B------:R-:W4:Y:S04]  /*5fd0*/  LDS.128 R40, [R0+0xc000] ;  /* 0x00c0000000287984 */ /* 0x000f280000000c00 */
[----:B------:R-:W4:Y:S04]  /*5fe0*/  LDS.128 R36, [R0+0xe000] ;  /* 0x00e0000000247984 */ /* 0x000f280000000c00 */
[----:B------:R-:W4:Y:S04]  /*5ff0*/  LDS.128 R32, [R0+0xf000] ;  /* 0x00f0000000207984 */ /* 0x000f280000000c00 */
[----:B------:R-:W4:Y:S04]  /*6000*/  LDS.128 R28, [R0+0x11000] ;  /* 0x01100000001c7984 */ /* 0x000f280000000c00 */
[----:B------:R-:W4:Y:S04]  /*6010*/  LDS.128 R24, [R0+0x13000] ;  /* 0x0130000000187984 */ /* 0x000f280000000c00 */
[----:B------:R-:W4:Y:S04]  /*6020*/  LDS.128 R20, [R0+0x10000] ;  /* 0x0100000000147984 */ /* 0x000f280000000c00 */
[----:B------:R-:W4:Y:S04]  /*6030*/  LDS.128 R16, [R0+0x12000] ;  /* 0x0120000000107984 */ /* 0x000f280000000c00 */
[----:B------:R2:W4:Y:S02]  /*6040*/  LDS.128 R12, [R0+0x14000] ;  /* 0x01400000000c7984 */ /* 0x0005240000000c00 */
[----:B--2---:R-:W-:-:S05]  /*6050*/  IMAD R0, R230, R49, R7 ;  /* 0x00000031e6007224 */ /* 0x004fca00078e0207 */
[----:B------:R-:W-:Y:S01]  /*6060*/  LEA.HI.X R3, R6, UR5, R0, 0x1, P0 ;  /* 0x0000000506037c11 */ /* 0x000fe200080f0c00 */
[----:B------:R-:W-:Y:S01]  /*6070*/  IMAD R0, R230, R51, R9 ;  /* 0x00000033e6007224 */ /* 0x000fe200078e0209 */
[----:B------:R-:W-:-:S03]  /*6080*/  LEA R6, P0, R48, R2, 0x7 ;  /* 0x0000000230067211 */ /* 0x000fc600078038ff */
[----:B------:R-:W-:Y:S01]  /*6090*/  STG.E.128 desc[UR36][R2.64], R60 ;  /* 0x0000003c02007986 */ /* 0x000fe2000c101d24 */
[----:B------:R-:W-:Y:S02]  /*60a0*/  LEA.HI.X R7, R48, R3, R49, 0x7, P0 ;  /* 0x0000000330077211 */ /* 0x000fe400000f3c31 */
[C---:B------:R-:W-:Y:S01]  /*60b0*/  LEA R4, P0, R8.reuse, UR6, 0x1 ;  /* 0x0000000608047c11 */ /* 0x040fe2000f8008ff */
[----:B-1----:R-:W-:Y:S03]  /*60c0*/  STG.E.128 desc[UR36][R2.64+0x40], R56 ;  /* 0x0000403802007986 */ /* 0x002fe6000c101d24 */
[----:B------:R-:W-:Y:S01]  /*60d0*/  LEA.HI.X R5, R8, UR7, R0, 0x1, P0 ;  /* 0x0000000708057c11 */ /* 0x000fe200080f0c00 */
[----:B---3--:R1:W-:Y:S04]  /*60e0*/  STG.E.128 desc[UR36][R2.64+0x80], R52 ;  /* 0x0000803402007986 */ /* 0x0083e8000c101d24 */
[----:B----4-:R2:W-:Y:S04]  /*60f0*/  STG.E.128 desc[UR36][R6.64], R44 ;  /* 0x0000002c06007986 */ /* 0x0105e8000c101d24 */
[----:B------:R2:W-:Y:S04]  /*6100*/  STG.E.128 desc[UR36][R6.64+0x40], R40 ;  /* 0x0000402806007986 */ /* 0x0005e8000c101d24 */
[----:B------:R2:W-:Y:S04]  /*6110*/  STG.E.128 desc[UR36][R6.64+0x80], R36 ;  /* 0x0000802406007986 */ /* 0x0005e8000c101d24 */
[----:B------:R2:W-:Y:S04]  /*6120*/  STG.E.128 desc[UR36][R4.64], R32 ;  /* 0x0000002004007986 */ /* 0x0005e8000c101d24 */
[----:B------:R2:W-:Y:S04]  /*6130*/  STG.E.128 desc[UR36][R4.64+0x40], R28 ;  /* 0x0000401c04007986 */ /* 0x0005e8000c101d24 */
[----:B------:R2:W-:Y:S01]  /*6140*/  STG.E.128 desc[UR36][R4.64+0x80], R24 ;  /* 0x0000801804007986 */ /* 0x0005e2000c101d24 */
[----:B-1----:R-:W-:-:S04]  /*6150*/  LEA R2, P0, R50, R4, 0x7 ;  /* 0x0000000432027211 */ /* 0x002fc800078038ff */
[----:B------:R-:W-:-:S05]  /*6160*/  LEA.HI.X R3, R50, R5, R51, 0x7, P0 ;  /* 0x0000000532037211 */ /* 0x000fca00000f3c33 */
[----:B------:R2:W-:Y:S04]  /*6170*/  STG.E.128 desc[UR36][R2.64], R20 ;  /* 0x0000001402007986 */ /* 0x0005e8000c101d24 */
[----:B------:R2:W-:Y:S04]  /*6180*/  STG.E.128 desc[UR36][R2.64+0x40], R16 ;  /* 0x0000401002007986 */ /* 0x0005e8000c101d24 */
[----:B------:R2:W-:Y:S02]  /*6190*/  STG.E.128 desc[UR36][R2.64+0x80], R12 ;  /* 0x0000800c02007986 */ /* 0x0005e4000c101d24 */
.L_x_60:
[----:B------:R-:W3:Y:S01]  /*61a0*/  LDCU UR5, c[0x0][0x438] ;  /* 0x00008700ff0577ac */ /* 0x000ee20008000800 */
[----:B------:R-:W4:Y:S01]  /*61b0*/  LDCU UR6, c[0x0][0x370] ;  /* 0x00006e00ff0677ac */ /* 0x000f220008000800 */
[----:B---3--:R-:W-:-:S04]  /*61c0*/  UIADD3 UR5, UPT, UPT, UR5, 0x7f, URZ ;  /* 0x0000007f05057890 */ /* 0x008fc8000fffe0ff */
[----:B------:R-:W-:Y:S02]  /*61d0*/  USHF.R.S32.HI UR4, URZ, 0x1f, UR5 ;  /* 0x0000001fff047899 */ /* 0x000fe40008011405 */
[----:B----4-:R-:W-:Y:S02]  /*61e0*/  UIADD3 UR39, UPT, UPT, UR6, UR39, URZ ;  /* 0x0000002706277290 */ /* 0x010fe4000fffe0ff */
[----:B------:R-:W-:-:S04]  /*61f0*/  ULEA.HI UR4, UR4, UR5, URZ, 0x7 ;  /* 0x0000000504047291 */ /* 0x000fc8000f8f38ff */
[----:B------:R-:W-:-:S04]  /*6200*/  USHF.R.S32.HI UR4, URZ, 0x7, UR4 ;  /* 0x00000007ff047899 */ /* 0x000fc80008011404 */
[----:B------:R-:W-:-:S09]  /*6210*/  UISETP.GE.AND UP0, UPT, UR39, UR4, UPT ;  /* 0x000000042700728c */ /* 0x000fd2000bf06270 */
[----:B------:R-:W-:Y:S05]  /*6220*/  BRA.U !UP0, `(.L_x_67) ;  /* 0xffffffa108007547 */ /* 0x000fea000b83ffff */
[----:B-1----:R-:W-:Y:S05]  /*6230*/  EXIT ;  /* 0x000000000000794d */ /* 0x002fea0003800000 */
.L_x_68:
        /* <DEDUP_REMOVED lines=12> */
.L_x_876:


//--------------------- .text._ZN5flash44flash_bwd_dq_dk_dv_loop_seqk_parallel_kernelI23Flash_bwd_kernel_traitsILi96ELi64ELi128ELi8ELi2ELi4ELi4ELb1ELb0EN7cutlass10bfloat16_tE19Flash_kernel_traitsILi96ELi64ELi128ELi8ES3_EELb0ELb1ELb0ELb0ELb0ELb1ELb0EEEvNS_16Flash_bwd_paramsE --------------------------
	.section	.text._ZN5flash44flash_bwd_dq_dk_dv_loop_seqk_parallel_kernelI23Flash_bwd_kernel_traitsILi96ELi64ELi128ELi8ELi2ELi4ELi4ELb1ELb0EN7cutlass10bfloat16_tE19Flash_kernel_traitsILi96ELi64ELi128ELi8ES3_EELb0ELb1ELb0ELb0ELb0ELb1ELb0EEEvNS_16Flash_bwd_paramsE,"ax",@progbits
	.align	128
        .global         _ZN5flash44flash_bwd_dq_dk_dv_loop_seqk_parallel_kernelI23Flash_bwd_kernel_traitsILi96ELi64ELi128ELi8ELi2ELi4ELi4ELb1ELb0EN7cutlass10bfloat16_tE19Flash_kernel_traitsILi96ELi64ELi128ELi8ES3_EELb0ELb1ELb0ELb0ELb0ELb1ELb0EEEvNS_16Flash_bwd_paramsE
        .type           _ZN5flash44flash_bwd_dq_dk_dv_loop_seqk_parallel_kernelI23Flash_bwd_kernel_traitsILi96ELi64ELi128ELi8ELi2ELi4ELi4ELb1ELb0EN7cutlass10bfloat16_tE19Flash_kernel_traitsILi96ELi64ELi128ELi8ES3_EELb0ELb1ELb0ELb0ELb0ELb1ELb0EEEvNS_16Flash_bwd_paramsE,@function
        .size           _ZN5flash44flash_bwd_dq_dk_dv_loop_seqk_parallel_kernelI23Flash_bwd_kernel_traitsILi96ELi64ELi128ELi8ELi2ELi4ELi4ELb1ELb0EN7cutlass10bfloat16_tE19Flash_kernel_traitsILi96ELi64ELi128ELi8ES3_EELb0ELb1ELb0ELb0ELb0ELb1ELb0EEEvNS_16Flash_bwd_paramsE,(.L_x_877 - _ZN5flash44flash_bwd_dq_dk_dv_loop_seqk_parallel_kernelI23Flash_bwd_kernel_traitsILi96ELi64ELi128ELi8ELi2ELi4ELi4ELb1ELb0EN7cutlass10bfloat16_tE19Flash_kernel_traitsILi96ELi64ELi128ELi8ES3_EELb0ELb1ELb0ELb0ELb0ELb1ELb0EEEvNS_16Flash_bwd_paramsE)
        .other          _ZN5flash44flash_bwd_dq_dk_dv_loop_seqk_parallel_kernelI23Flash_bwd_kernel_traitsILi96ELi64ELi128ELi8ELi2ELi4ELi4ELb1ELb0EN7cutlass10bfloat16_tE19Flash_kernel_traitsILi96ELi64ELi128ELi8ES3_EELb0ELb1ELb0ELb0ELb0ELb1ELb0EEEvNS_16Flash_bwd_paramsE,@"STO_CUDA_ENTRY STV_DEFAULT"
_ZN5flash44flash_bwd_dq_dk_dv_loop_seqk_parallel_kernelI23Flash_bwd_kernel_traitsILi96ELi64ELi128ELi8ELi2ELi4ELi4ELb1ELb0EN7cutlass10bfloat16_tE19Flash_kernel_traitsILi96ELi64ELi128ELi8ES3_EELb0ELb1ELb0ELb0ELb0ELb1ELb0EEEvNS_16Flash_bwd_paramsE:
.text._ZN5flash44flash_bwd_dq_dk_dv_loop_seqk_parallel_kernelI23Flash_bwd_kernel_traitsILi96ELi64ELi128ELi8ELi2ELi4ELi4ELb1ELb0EN7cutlass10bfloat16_tE19Flash_kernel_traitsILi96ELi64ELi128ELi8ES3_EELb0ELb1ELb0ELb0ELb0ELb1ELb0EEEvNS_16Flash_bwd_paramsE:
        /* <DEDUP_REMOVED lines=19> */
[----:B------:R-:W-:Y:S01]  /*0130*/  S2UR UR25, SR_CTAID.Z ;  /* 0x00000000001979c3 */ /* 0x000fe20000002700 */
[----:B-1----:R-:W-:-:S02]  /*0140*/  ULEA UR9, UP0, UR42, UR10, 0x2 ;  /* 0x0000000a2a097291 */ /* 0x002fc4000f8010ff */
[----:B--2---:R-:W-:Y:S02]  /*0150*/  UISETP.NE.U32.AND UP1, UPT, UR6, URZ, UPT ;  /* 0x000000ff0600728c */ /* 0x004fe4000bf25070 */
[----:B------:R-:W-:Y:S02]  /*0160*/  ULEA.HI.X UR8, UR42, UR11, URZ, 0x2, UP0 ;  /* 0x0000000b2a087291 */ /* 0x000fe400080f14ff */
[----:B------:R-:W-:Y:S01]  /*0170*/  UISETP.NE.U32.AND UP0, UPT, UR6, URZ, UPT ;  /* 0x000000ff0600728c */ /* 0x000fe2000bf05070 */
[----:B------:R-:W-:Y:S01]  /*0180*/  MOV R2, UR9 ;  /* 0x0000000900027c02 */ /* 0x000fe20008000f00 */
[----:B---3--:R-:W-:Y:S01]  /*0190*/  UISETP.EQ.U32.AND UP2, UPT, UR4, URZ, UPT ;  /* 0x000000ff0400728c */ /* 0x008fe2000bf42070 */
[----:B------:R-:W1:Y:S01]  /*01a0*/  S2UR UR6, SR_CgaCtaId ;  /* 0x00000000000679c3 */ /* 0x000e620000008800 */
[----:B------:R-:W-:Y:S01]  /*01b0*/  MOV R3, UR8 ;  /* 0x0000000800037c02 */ /* 0x000fe20008000f00 */
[----:B------:R-:W-:Y:S02]  /*01c0*/  UISETP.NE.U32.AND UP6, UPT, UR4, URZ, UPT ;  /* 0x000000ff0400728c */ /* 0x000fe4000bfc5070 */
[----:B------:R-:W-:-:S02]  /*01d0*/  UISETP.NE.AND.EX UP5, UPT, UR7, URZ, UPT, UP1 ;  /* 0x000000ff0700728c */ /* 0x000fc4000bfa5310 */
[----:B------:R-:W-:Y:S01]  /*01e0*/  UISETP.NE.AND.EX UP4, UPT, UR7, URZ, UPT, UP0 ;  /* 0x000000ff0700728c */ /* 0x000fe2000bf85300 */
[----:B------:R2:W-:Y:S01]  /*01f0*/  STL.64 [R1], R2 ;  /* 0x0000000201007387 */ /* 0x0005e20000100a00 */
[----:B------:R-:W3:Y:S01]  /*0200*/  S2UR UR4, SR_CgaCtaId ;  /* 0x00000000000479c3 */ /* 0x000ee20000008800 */
[----:B----4-:R-:W-:Y:S01]  /*0210*/  UISETP.NE.AND UP3, UPT, UR12, URZ, UPT ;  /* 0x000000ff0c00728c */ /* 0x010fe2000bf65270 */
[----:B------:R-:W4:Y:S03]  /*0220*/  LDCU.64 UR12, c[0x0][0x470] ;  /* 0x00008e00ff0c77ac */ /* 0x000f260008000a00 */
[----:B------:R-:W-:-:S03]  /*0230*/  UISETP.EQ.OR.EX UP0, UPT, UR5, URZ, !UP3, UP2 ;  /* 0x000000ff0500728c */ /* 0x000fc6000df02720 */
[----:B------:R-:W2:Y:S01]  /*0240*/  S2UR UR7, SR_CTAID.Y ;  /* 0x00000000000779c3 */ /* 0x000ea20000002600 */
[----:B------:R-:W-:Y:S02]  /*0250*/  UISETP.NE.AND.EX UP6, UPT, UR5, URZ, UPT, UP6 ;  /* 0x000000ff0500728c */ /* 0x000fe4000bfc5360 */
[----:B------:R-:W-:Y:S01]  /*0260*/  UP2UR UR30, UPR, URZ, 0x1 ;  /* 0x00000001ff1e7883 */ /* 0x000fe20008000000 */
[----:B------:R-:W-:Y:S01]  /*0270*/  UMOV UR11, 0x400 ;  /* 0x00000400000b7882 */ /* 0x000fe20000000000 */
[----:B------:R-:W-:Y:S01]  /*0280*/  UMOV UR5, 0x400 ;  /* 0x0000040000057882 */ /* 0x000fe20000000000 */
[----:B------:R-:W-:Y:S01]  /*0290*/  UP2UR UR29, UPR, URZ, 0x8 ;  /* 0x00000008ff1d7883 */ /* 0x000fe20008000000 */
[----:B------:R-:W2:Y:S01]  /*02a0*/  LDCU UR10, c[0x0][0x438] ;  /* 0x00008700ff0a77ac */ /* 0x000ea20008000800 */
[----:B----4-:R-:W-:Y:S01]  /*02b0*/  UISETP.NE.U32.AND UP0, UPT, UR12, URZ, UPT ;  /* 0x000000ff0c00728c */ /* 0x010fe2000bf05070 */
[----:B------:R-:W4:Y:S01]  /*02c0*/  LDCU UR24, c[0x0][0x438] ;  /* 0x00008700ff1877ac */ /* 0x000f220008000800 */
[----:B------:R-:W2:Y:S01]  /*02d0*/  @!UP4 LDCU UR27, c[0x0][0x434] ;  /* 0x00008680ff1bc7ac */ /* 0x000ea20008000800 */
[----:B-1----:R-:W-:-:S02]  /*02e0*/  ULEA UR6, UR6, UR11, 0x18 ;  /* 0x0000000b06067291 */ /* 0x002fc4000f8ec0ff */
[----:B---3--:R-:W-:Y:S02]  /*02f0*/  ULEA UR4, UR4, UR5, 0x18 ;  /* 0x0000000504047291 */ /* 0x008fe4000f8ec0ff */
[----:B------:R-:W-:Y:S01]  /*0300*/  UISETP.NE.AND.EX UP3, UPT, UR13, URZ, UPT, UP0 ;  /* 0x000000ff0d00728c */ /* 0x000fe2000bf65300 */
[----:B------:R-:W-:Y:S01]  /*0310*/  UMOV UR31, 0xffffd000 ;  /* 0xffffd000001f7882 */ /* 0x000fe20000000000 */
[----:B------:R-:W-:Y:S01]  /*0320*/  UMOV UR34, URZ ;  /* 0x000000ff00227c82 */ /* 0x000fe20008000000 */
[----:B------:R-:W-:-:S08]  /*0330*/  UMOV UR35, URZ ;  /* 0x000000ff00237c82 */ /* 0x000fd00008000000 */
.L_x_105:
[----:B---3--:R-:W3:Y:S01]  /*0340*/  LDL.64 R8, [R1] ;  /* 0x0000000001087983 */ /* 0x008ee20000100a00 */
[----:B------:R-:W1:Y:S01]  /*0350*/  LDCU.64 UR8, c[0x0][0x478] ;  /* 0x00008f00ff0877ac */ /* 0x000e620008000a00 */
        /* <DEDUP_REMOVED lines=10> */
[----:B-1----:R-:W-:Y:S02]  /*0400*/  UISETP.NE.U32.AND UP0, UPT, UR8, URZ, UPT ;  /* 0x000000ff0800728c */ /* 0x002fe4000bf05070 */
[----:B-----5:R-:W5:Y:S02]  /*0410*/  @P1 LDG.E R6, desc[UR36][R4.64] ;  /* 0x0000002404061981 */ /* 0x020f64000c1e1900 */
[----:B------:R-:W-:-:S06]  /*0420*/  UISETP.NE.AND.EX UP0, UPT, UR9, URZ, UPT, UP0 ;  /* 0x000000ff0900728c */ /* 0x000fcc000bf05300 */
[----:B------:R-:W-:-:S05]  /*0430*/  PLOP3.LUT P0, PT, PT, PT, UP0, 0x80, 0x8 ;  /* 0x000000000008781c */ /* 0x000fca0003f0f008 */
[----:B------:R-:W-:Y:S01]  /*0440*/  @UP0 ULEA UR16, UP1, UR42, UR8, 0x2 ;  /* 0x000000082a100291 */ /* 0x000fe2000f8210ff */
[----:B------:R-:W1:Y:S03]  /*0450*/  @!UP0 LDCU UR5, c[0x0][0x43c] ;  /* 0x00008780ff0587ac */ /* 0x000e660008000800 */
[----:B------:R-:W-:Y:S02]  /*0460*/  @UP0 ULEA.HI.X UR17, UR42, UR9, URZ, 0x2, UP1 ;  /* 0x000000092a110291 */ /* 0x000fe400088f14ff */
[----:B--2---:R-:W-:Y:S01]  /*0470*/  IMAD.U32 R2, RZ, RZ, UR16 ;  /* 0x00000010ff027e24 */ /* 0x004fe2000f8e00ff */
[----:B------:R-:W2:Y:S03]  /*0480*/  @!UP0 LDCU.64 UR8, c[0x0][0x488] ;  /* 0x00009100ff0887ac */ /* 0x000ea60008000a00 */
[----:B------:R-:W-:-:S05]  /*0490*/  IMAD.U32 R3, RZ, RZ, UR17 ;  /* 0x00000011ff037e24 */ /* 0x000fca000f8e00ff */
[----:B------:R4:W5:Y:S01]  /*04a0*/  @P0 LDG.E R4, desc[UR36][R2.64] ;  /* 0x0000002402040981 */ /* 0x000962000c1e1900 */
[----:B------:R-:W-:Y:S01]  /*04b0*/  UMOV UR39, URZ ;  /* 0x000000ff00277c82 */ /* 0x000fe20008000000 */
[----:B------:R-:W-:Y:S01]  /*04c0*/  UMOV UR43, 0xffffffff ;  /* 0xffffffff002b7882 */ /* 0x000fe20000000000 */
[----:B--2---:R-:W-:-:S04]  /*04d0*/  @!UP0 UISETP.NE.U32.AND UP1, UPT, UR8, URZ, UPT ;  /* 0x000000ff0800828c */ /* 0x004fc8000bf25070 */
[----:B------:R-:W-:-:S04]  /*04e0*/  @!UP0 UISETP.NE.AND.EX UP1, UPT, UR9, URZ, UPT, UP1 ;  /* 0x000000ff0900828c */ /* 0x000fc8000bf25310 */
[----:B-1----:R-:W-:Y:S01]  /*04f0*/  @!UP0 USEL UR9, UR5, URZ, UP1 ;  /* 0x000000ff05098287 */ /* 0x002fe20008800000 */
[----:B----4-:R-:W-:Y:S02]  /*0500*/  IMAD.U32 R2, RZ, RZ, UR14 ;  /* 0x0000000eff027e24 */ /* 0x010fe4000f8e00ff */
[----:B------:R-:W-:-:S05]  /*0510*/  IMAD.U32 R3, RZ, RZ, UR15 ;  /* 0x0000000fff037e24 */ /* 0x000fca000f8e00ff */
[----:B------:R-:W2:Y:S04]  /*0520*/  @P4 LDG.E R5, desc[UR36][R2.64] ;  /* 0x0000002402054981 */ /* 0x000ea8000c1e1900 */
[----:B------:R-:W4:Y:S04]  /*0530*/  @P2 LDG.E R2, desc[UR36][R2.64+0x4] ;  /* 0x0000042402022981 */ /* 0x000f28000c1e1900 */
[----:B---3--:R-:W3:Y:S01]  /*0540*/  @!P3 LDG.E R0, desc[UR36][R8.64] ;  /* 0x000000240800b981 */ /* 0x008ee2000c1e1900 */
[----:B------:R-:W-:Y:S01]  /*0550*/  UMOV UR14, 0xffffffff ;  /* 0xffffffff000e7882 */ /* 0x000fe20000000000 */
[----:B------:R-:W-:Y:S01]  /*0560*/  USHF.L.U32 UR5, UR40, 0x7, URZ ;  /* 0x0000000728057899 */ /* 0x000fe200080006ff */
[----:B-----5:R-:W-:-:S02]  /*0570*/  @P1 R2UR UR39, R6 ;  /* 0x00000000062712ca */ /* 0x020fc400000e0000 */
[----:B------:R-:W-:-:S13]  /*0580*/  @P0 R2UR UR38, R4 ;  /* 0x00000000042602ca */ /* 0x000fda00000e0000 */
[----:B------:R-:W-:Y:S01]  /*0590*/  @UP0 UIADD3 UR38, UPT, UPT, UR38, -UR39, URZ ;  /* 0x8000002726260290 */ /* 0x000fe2000fffe0ff */
[----:B--2---:R-:W-:Y:S02]  /*05a0*/  @P4 R2UR UR14, R5 ;  /* 0x00000000050e42ca */ /* 0x004fe400000e0000 */
[----:B----4-:R-:W-:Y:S02]  /*05b0*/  @P2 R2UR UR8, R2 ;  /* 0x00000000020822ca */ /* 0x010fe400000e0000 */
[----:B---3--:R-:W-:Y:S01]  /*05c0*/  @!P3 R2UR UR43, R0 ;  /* 0x00000000002bb2ca */ /* 0x008fe200000e0000 */
        /* <DEDUP_REMOVED lines=8> */
.L_x_69:
        /* <DEDUP_REMOVED lines=35> */
.L_x_71:
[----:B------:R-:W1:Y:S01]  /*0880*/  LDCU.64 UR18, c[0x0][0x3b8] ;  /* 0x00007700ff1277ac */ /* 0x000e620008000a00 */
[----:B------:R-:W-:-:S04]  /*0890*/  UIADD3 UR8, UPT, UPT, UR39, UR43, URZ ;  /* 0x0000002b27087290 */ /* 0x000fc8000fffe0ff */
[----:B-1----:R-:W-:Y:S02]  /*08a0*/  UIMAD.WIDE.U32 UR48, UR8, UR18, URZ ;  /* 0x00000012083072a5 */ /* 0x002fe4000f8e00ff */
[----:B------:R-:W-:-:S04]  /*08b0*/  UIMAD UR8, UR8, UR19, URZ ;  /* 0x00000013080872a4 */ /* 0x000fc8000f8e02ff */
[----:B------:R-:W-:-:S06]  /*08c0*/  UIADD3 UR8, UPT, UPT, UR49, UR8, URZ ;  /* 0x0000000831087290 */ /* 0x000fcc000fffe0ff */
[----:B------:R-:W-:Y:S02]  /*08d0*/  MOV R17, UR8 ;  /* 0x0000000800117c02 */ /* 0x000fe40008000f00 */
.L_x_72:
        /* <DEDUP_REMOVED lines=43> */
.L_x_73:
[----:B------:R-:W1:Y:S01]  /*0b90*/  LDCU.64 UR16, c[0x0][0x3c0] ;  /* 0x00007800ff1077ac */ /* 0x000e620008000a00 */
[----:B------:R-:W-:-:S04]  /*0ba0*/  UIADD3 UR8, UPT, UPT, UR39, UR43, URZ ;  /* 0x0000002b27087290 */ /* 0x000fc8000fffe0ff */
[----:B-1----:R-:W-:Y:S02]  /*0bb0*/  UIMAD.WIDE.U32 UR50, UR8, UR16, URZ ;  /* 0x00000010083272a5 */ /* 0x002fe4000f8e00ff */
[----:B------:R-:W-:-:S04]  /*0bc0*/  UIMAD UR8, UR8, UR17, URZ ;  /* 0x00000011080872a4 */ /* 0x000fc8000f8e02ff */
[----:B------:R-:W-:-:S06]  /*0bd0*/  UIADD3 UR8, UPT, UPT, UR51, UR8, URZ ;  /* 0x0000000833087290 */ /* 0x000fcc000fffe0ff */
[----:B------:R-:W-:-:S07]  /*0be0*/  MOV R16, UR8 ;  /* 0x0000000800107c02 */ /* 0x000fce0008000f00 */
.L_x_74:
        /* <DEDUP_REMOVED lines=17> */
[----:B------:R-:W-:-:S04]  /*0d00*/  UIADD3 UR8, UPT, UPT, UR21, UR8, URZ ;  /* 0x0000000815087290 */ /* 0x000fc8000fffe0ff */
[----:B------:R-:W-:-:S04]  /*0d10*/  UIMAD UR8, UR8, UR60, URZ ;  /* 0x0000003c080872a4 */ /* 0x000fc8000f8e02ff */
[----:B------:R-:W-:Y:S02]  /*0d20*/  UIMAD UR8, UR9, UR20, UR8 ;  /* 0x00000014090872a4 */ /* 0x000fe4000f8e0208 */
[----:B------:R-:W-:Y:S02]  /*0d30*/  USHF.R.S32.HI UR9, URZ, 0x1f, UR59 ;  /* 0x0000001fff097899 */ /* 0x000fe4000801143b */
[----:B------:R-:W-:Y:S02]  /*0d40*/  UIADD3 UR8, UPT, UPT, UR11, UR8, URZ ;  /* 0x000000080b087290 */ /* 0x000fe4000fffe0ff */
[----:B------:R-:W-:Y:S02]  /*0d50*/  UIMAD.WIDE.U32 UR20, UR10, UR59, URZ ;  /* 0x0000003b0a1472a5 */ /* 0x000fe4000f8e00ff */
[----:B------:R-:W-:-:S04]  /*0d60*/  UIMAD UR8, UR8, UR59, URZ ;  /* 0x0000003b080872a4 */ /* 0x000fc8000f8e02ff */
[----:B------:R-:W-:-:S03]  /*0d70*/  UIMAD UR8, UR9, UR10, UR8 ;  /* 0x0000000a090872a4 */ /* 0x000fc6000f8e0208 */
[----:B------:R-:W-:Y:S01]  /*0d80*/  UMOV UR10, UR20 ;  /* 0x00000014000a7c82 */ /* 0x000fe20008000000 */
[----:B------:R-:W-:Y:S01]  /*0d90*/  UIADD3 UR8, UPT, UPT, UR21, UR8, URZ ;  /* 0x0000000815087290 */ /* 0x000fe2000fffe0ff */
[----:B------:R-:W-:Y:S11]  /*0da0*/  BRA `(.L_x_76) ;  /* 0x00000000000c7947 */ /* 0x000ff60003800000 */
.L_x_75:
[----:B------:R-:W-:Y:S02]  /*0db0*/  UIMAD.WIDE.U32 UR10, UR56, UR14, URZ ;  /* 0x0000000e380a72a5 */ /* 0x000fe4000f8e00ff */
[----:B------:R-:W-:-:S04]  /*0dc0*/  UIMAD UR8, UR57, UR14, URZ ;  /* 0x0000000e390872a4 */ /* 0x000fc8000f8e02ff */
[----:B------:R-:W-:-:S12]  /*0dd0*/  UIADD3 UR8, UPT, UPT, UR11, UR8, URZ ;  /* 0x000000080b087290 */ /* 0x000fd8000fffe0ff */
.L_x_76:
[----:B------:R-:W1:Y:S01]  /*0de0*/  LDCU.U8 UR9, c[0x0][0x548] ;  /* 0x0000a900ff0977ac */ /* 0x000e620008000000 */
[----:B------:R-:W-:Y:S01]  /*0df0*/  USHF.L.U32 UR15, UR42, 0x7, URZ ;  /* 0x000000072a0f7899 */ /* 0x000fe200080006ff */
[----:B------:R-:W2:Y:S03]  /*0e00*/  LDCU.U8 UR58, c[0x0][0x5f0] ;  /* 0x0000be00ff3a77ac */ /* 0x000ea60008000000 */
[----:B------:R-:W-:Y:S02]  /*0e10*/  USEL UR11, UR15, URZ, UP5 ;  /* 0x000000ff0f0b7287 */ /* 0x000fe4000a800000 */
[----:B------:R-:W-:Y:S02]  /*0e20*/  UIMAD UR55, UR28, UR59, URZ ;  /* 0x0000003b1c3772a4 */ /* 0x000fe4000f8e02ff */
[----:B------:R-:W-:Y:S02]  /*0e30*/  UIADD3 UR11, UP0, UPT, UR23, UR11, URZ ;  /* 0x0000000b170b7290 */ /* 0x000fe4000ff1e0ff */
[----:B-1----:R-:W-:-:S02]  /*0e40*/  UISETP.NE.AND UP1, UPT, UR9, URZ, UPT ;  /* 0x000000ff0900728c */ /* 0x002fc4000bf25270 */
[----:B------:R-:W-:Y:S02]  /*0e50*/  UIADD3.X UR54, UPT, UPT, URZ, UR22, URZ, UP0, !UPT ;  /* 0x00000016ff367290 */ /* 0x000fe400087fe4ff */
[----:B------:R-:W-:Y:S02]  /*0e60*/  UIMAD.WIDE.U32 UR20, UR11, UR56, URZ ;  /* 0x000000380b1472a5 */ /* 0x000fe4000f8e00ff */
[----:B------:R-:W-:-:S04]  /*0e70*/  UIMAD UR54, UR54, UR56, URZ ;  /* 0x00000038363672a4 */ /* 0x000fc8000f8e02ff */
[----:B------:R-:W-:-:S04]  /*0e80*/  UIMAD UR54, UR57, UR11, UR54 ;  /* 0x0000000b393672a4 */ /* 0x000fc8000f8e0236 */
        /* <DEDUP_REMOVED lines=9> */
.L_x_77:
[----:B------:R-:W1:Y:S01]  /*0f20*/  LDCU UR57, c[0x0][0x434] ;  /* 0x00008680ff3977ac */ /* 0x000e620008000800 */
[----:B------:R-:W-:-:S04]  /*0f30*/  UIMAD UR9, UR42, UR60, UR28 ;  /* 0x0000003c2a0972a4 */ /* 0x000fc8000f8e021c */
[----:B-1----:R-:W-:Y:S02]  /*0f40*/  UIMAD UR57, UR9, UR57, URZ ;  /* 0x00000039093972a4 */ /* 0x002fe4000f8e02ff */
.L_x_78:
        /* <DEDUP_REMOVED lines=11> */
.L_x_79:
[----:B------:R-:W1:Y:S01]  /*1000*/  LDCU UR56, c[0x0][0x444] ;  /* 0x00008880ff3877ac */ /* 0x000e620008000800 */
[----:B------:R-:W-:-:S04]  /*1010*/  UIMAD UR9, UR42, UR60, UR28 ;  /* 0x0000003c2a0972a4 */ /* 0x000fc8000f8e021c */
[----:B-1----:R-:W-:-:S12]  /*1020*/  UIMAD UR56, UR9, UR56, URZ ;  /* 0x00000038093872a4 */ /* 0x002fd8000f8e02ff */
.L_x_80:
[----:B------:R-:W-:Y:S01]  /*1030*/  USHF.R.S32.HI UR9, URZ, 0x1f, UR55 ;  /* 0x0000001fff097899 */ /* 0x000fe20008011437 */
[----:B------:R-:W1:Y:S01]  /*1040*/  S2R R22, SR_TID.X ;  /* 0x0000000000167919 */ /* 0x000e620000002100 */
[----:B------:R-:W-:Y:S01]  /*1050*/  UIADD3 UR55, UP1, UP0, UR20, UR10, UR55 ;  /* 0x0000000a14377290 */ /* 0x000fe2000f83e037 */
[----:B------:R-:W-:Y:S01]  /*1060*/  IMAD.MOV.U32 R9, RZ, RZ, RZ ;  /* 0x000000ffff097224 */ /* 0x000fe200078e00ff */
[----:B------:R-:W-:Y:S01]  /*1070*/  UIADD3 UR49, UPT, UPT, UR5, UR46, URZ ;  /* 0x0000002e05317290 */ /* 0x000fe2000fffe0ff */
[----:B------:R-:W2:Y:S01]  /*1080*/  LDC.64 R14, c[0x0][0x5f8] ;  /* 0x00017e00ff0e7b82 */ /* 0x000ea20000000a00 */
[----:B------:R-:W-:Y:S01]  /*1090*/  UIADD3.X UR54, UPT, UPT, UR54, UR8, UR9, UP1, UP0 ;  /* 0x0000000836367290 */ /* 0x000fe20008fe0409 */
[----:B------:R-:W-:Y:S01]  /*10a0*/  ISETP.NE.AND P4, PT, RZ, UR58, PT ;  /* 0x0000003aff007c0c */ /* 0x000fe2000bf85270 */
[----:B------:R-:W3:Y:S01]  /*10b0*/  LDCU.64 UR14, c[0x0][0x3b0] ;  /* 0x00007600ff0e77ac */ /* 0x000ee20008000a00 */
[----:B------:R-:W-:Y:S02]  /*10c0*/  BSSY.RECONVERGENT B1, `(.L_x_70) ;  /* 0x0000642000017945 */ /* 0x000fe40003800200 */
[----:B------:R-:W4:Y:S01]  /*10d0*/  LDCU UR9, c[0x0][0x508] ;  /* 0x0000a100ff0977ac */ /* 0x000f220008000800 */
[----:B------:R-:W5:Y:S01]  /*10e0*/  LDCU.64 UR20, c[0x0][0x3c8] ;  /* 0x00007900ff1477ac */ /* 0x000f620008000a00 */
[----:B------:R-:W-:-:S02]  /*10f0*/  ULEA UR56, UR51, UR56, 0x6 ;  /* 0x0000003833387291 */ /* 0x000fc4000f8e30ff */
[----:B------:R-:W-:Y:S02]  /*1100*/  ULEA UR57, UR51, UR57, 0x6 ;  /* 0x0000003933397291 */ /* 0x000fe4000f8e30ff */
[----:B---3--:R-:W-:Y:S01]  /*1110*/  UIMAD UR62, UR22, UR14, URZ ;  /* 0x0000000e163e72a4 */ /* 0x008fe2000f8e02ff */
[----:B------:R-:W-:Y:S01]  /*1120*/  IMAD.U32 R4, RZ, RZ, UR14 ;  /* 0x0000000eff047e24 */ /* 0x000fe2000f8e00ff */
[----:B----4-:R-:W-:Y:S02]  /*1130*/  UIADD3 UR9, UPT, UPT, UR49, -UR9, -UR38 ;  /* 0x8000000931097290 */ /* 0x010fe4000fffe826 */
[----:B------:R-:W-:Y:S01]  /*1140*/  UIMAD UR62, UR23, UR15, UR62 ;  /* 0x0000000f173e72a4 */ /* 0x000fe2000f8e023e */
[C---:B-1----:R-:W-:Y:S01]  /*1150*/  IMAD.SHL.U32 R20, R22.reuse, 0x8, RZ ;  /* 0x0000000816147824 */ /* 0x042fe200078e00ff */
[----:B------:R-:W-:Y:S01]  /*1160*/  USHF.R.S32.HI UR8, URZ, 0x1f, UR9 ;  /* 0x0000001fff087899 */ /* 0x000fe20008011409 */
[----:B-----5:R-:W-:Y:S01]  /*1170*/  IMAD.U32 R6, RZ, RZ, UR20 ;  /* 0x00000014ff067e24 */ /* 0x020fe2000f8e00ff */
[----:B------:R-:W-:-:S02]  /*1180*/  LOP3.LUT R12, R22, 0x1f, RZ, 0xc0, !PT ;  /* 0x0000001f160c7812 */ /* 0x000fc400078ec0ff */
[----:B------:R-:W-:Y:S01]  /*1190*/  ULEA.HI UR8, UR8, UR9, URZ, 0x6 ;  /* 0x0000000908087291 */ /* 0x000fe2000f8f30ff */
[----:B------:R-:W-:Y:S02]  /*11a0*/  LOP3.LUT R8, R20, 0x18, RZ, 0xc0, !PT ;  /* 0x0000001814087812 */ /* 0x000fe400078ec0ff */
[----:B------:R-:W-:Y:S01]  /*11b0*/  MOV R0, UR62 ;  /* 0x0000003e00007c02 */ /* 0x000fe20008000f00 */
[----:B------:R-:W-:Y:S01]  /*11c0*/  USHF.R.S32.HI UR47, URZ, 0x6, UR8 ;  /* 0x00000006ff2f7899 */ /* 0x000fe20008011408 */
[----:B------:R-:W-:Y:S01]  /*11d0*/  IADD3 R2, P0, PT, R8, UR64, RZ ;  /* 0x0000004008027c10 */ /* 0x000fe2000ff1e0ff */
[----:B------:R-:W-:Y:S01]  /*11e0*/  IMAD.WIDE.U32 R4, R4, UR23, R8 ;  /* 0x0000001704047c25 */ /* 0x000fe2000f8e0008 */
[----:B------:R-:W-:Y:S01]  /*11f0*/  SHF.R.U32.HI R21, RZ, 0x2, R22 ;  /* 0x00000002ff157819 */ /* 0x000fe20000011616 */
[----:B------:R-:W-:Y:S02]  /*1200*/  UISETP.LT.AND UP0, UPT, URZ, UR47, UPT ;  /* 0x0000002fff00728c */ /* 0x000fe4000bf01270 */
[----:B------:R-:W-:Y:S01]  /*1210*/  IMAD.X R3, RZ, RZ, UR61, P0 ;  /* 0x0000003dff037e24 */ /* 0x000fe200080e06ff */
[----:B------:R-:W1:Y:S01]  /*1220*/  LDCU.128 UR8, c[0x0][0x590] ;  /* 0x0000b200ff0877ac */ /* 0x000e620008000c00 */
[----:B------:R-:W-:Y:S01]  /*1230*/  IADD3 R4, P1, PT, R4, UR52, RZ ;  /* 0x0000003404047c10 */ /* 0x000fe2000ff3e0ff */
[----:B------:R-:W-:-:S03]  /*1240*/  UIMAD UR52, UR60, UR59, URZ ;  /* 0x0000003b3c3472a4 */ /* 0x000fc6000f8e02ff */
[----:B------:R-:W-:Y:S01]  /*1250*/  IADD3.X R5, PT, PT, R5, UR53, R0, P1, !PT ;  /* 0x0000003505057c10 */ /* 0x000fe20008ffe400 */
[----:B------:R-:W-:Y:S01]  /*1260*/  IMAD.U32 R0, RZ, RZ, UR21 ;  /* 0x00000015ff007e24 */ /* 0x000fe2000f8e00ff */
[----:B------:R-:W3:Y:S01]  /*1270*/  LDCU.64 UR20, c[0x0][0x550] ;  /* 0x0000aa00ff1477ac */ /* 0x000ee20008000a00 */
[----:B------:R-:W-:Y:S02]  /*1280*/  USHF.L.U32 UR53, UR52, 0x6, URZ ;  /* 0x0000000634357899 */ /* 0x000fe400080006ff */
[----:B------:R-:W-:Y:S01]  /*1290*/  USEL UR47, URZ, UR47, !UP0 ;  /* 0x0000002fff2f7287 */ /* 0x000fe2000c000000 */
[----:B------:R-:W4:Y:S01]  /*12a0*/  LDCU.64 UR60, c[0x0][0x5e8] ;  /* 0x0000bd00ff3c77ac */ /* 0x000f220008000a00 */
[----:B-1----:R-:W-:Y:S01]  /*12b0*/  IMAD.U32 R7, RZ, RZ, UR8 ;  /* 0x00000008ff077e24 */ /* 0x002fe2000f8e00ff */
[----:B------:R-:W-:Y:S01]  /*12c0*/  UIMAD UR22, UR22, UR8, URZ ;  /* 0x00000008161672a4 */ /* 0x000fe2000f8e02ff */
[----:B------:R-:W1:Y:S02]  /*12d0*/  LDCU.64 UR58, c[0x0][0x420] ;  /* 0x00008400ff3a77ac */ /* 0x000e640008000a00 */
[----:B------:R-:W-:Y:S01]  /*12e0*/  IMAD.WIDE.U32 R2, R7, UR23, R2 ;  /* 0x0000001707027c25 */ /* 0x000fe2000f8e0002 */
[----:B------:R-:W-:-:S03]  /*12f0*/  UIMAD UR23, UR23, UR9, UR22 ;  /* 0x00000009171772a4 */ /* 0x000fc6000f8e0216 */
[----:B------:R-:W-:Y:S01]  /*1300*/  IMAD.WIDE.U32 R6, R6, UR28, R4 ;  /* 0x0000001c06067c25 */ /* 0x000fe2000f8e0004 */
[----:B------:R-:W-:Y:S01]  /*1310*/  SHF.R.U32.HI R5, RZ, 0x5, R22 ;  /* 0x00000005ff057819 */ /* 0x000fe20000011616 */
[----:B------:R-:W-:Y:S02]  /*1320*/  UISETP.GT.AND UP0, UPT, UR45, UR47, UPT ;  /* 0x0000002f2d00728c */ /* 0x000fe4000bf04270 */
[----:B------:R-:W-:Y:S01]  /*1330*/  IMAD.U32 R4, RZ, RZ, UR10 ;  /* 0x0000000aff047e24 */ /* 0x000fe2000f8e00ff */
[----:B------:R-:W-:Y:S01]  /*1340*/  IADD3 R3, PT, PT, R3, UR23, RZ ;  /* 0x0000001703037c10 */ /* 0x000fe2000fffe0ff */
[----:B------:R-:W-:Y:S01]  /*1350*/  IMAD R12, R5, UR52, R12 ;  /* 0x00000034050c7c24 */ /* 0x000fe2000f8e020c */
[----:B----4-:R-:W-:Y:S01]  /*1360*/  UIMAD.WIDE UR60, UR56, 0x4, UR60 ;  /* 0x00000004383c78a5 */ /* 0x010fe2000f8e023c */
[----:B------:R-:W-:Y:S01]  /*1370*/  IMAD R7, R0, UR28, R7 ;  /* 0x0000001c00077c24 */ /* 0x000fe2000f8e0207 */
[----:B------:R-:W-:Y:S01]  /*1380*/  MOV R0, UR11 ;  /* 0x0000000b00007c02 */ /* 0x000fe20008000f00 */
[----:B------:R-:W-:Y:S01]  /*1390*/  IMAD.WIDE.U32 R4, R4, UR28, R2 ;  /* 0x0000001c04047c25 */ /* 0x000fe2000f8e0002 */
[----:B------:R-:W4:Y:S03]  /*13a0*/  LDCU.64 UR10, c[0x0][0x570] ;  /* 0x0000ae00ff0a77ac */ /* 0x000f260008000a00 */
[----:B--2---:R-:W-:Y:S01]  /*13b0*/  IMAD.WIDE.U32 R2, R14, UR26, RZ ;  /* 0x0000001a0e027c25 */ /* 0x004fe2000f8e00ff */
[----:B------:R-:W2:Y:S02]  /*13c0*/  LDCU.64 UR22, c[0x0][0x380] ;  /* 0x00007000ff1677ac */ /* 0x000ea40008000a00 */
[----:B------:R-:W-:Y:S01]  /*13d0*/  SEL R11, R2, RZ, P4 ;  /* 0x000000ff020b7207 */ /* 0x000fe20002000000 */
[----:B------:R-:W-:Y:S01]  /*13e0*/  IMAD R2, R15, UR26, R3 ;  /* 0x0000001a0f027c24 */ /* 0x000fe2000f8e0203 */
[----:B-1----:R-:W-:Y:S01]  /*13f0*/  UIMAD.WIDE UR58, UR57, 0x4, UR58 ;  /* 0x00000004393a78a5 */ /* 0x002fe2000f8e023a */
[----:B------:R-:W-:Y:S01]  /*1400*/  IMAD R3, R0, UR28, R5 ;  /* 0x0000001c00037c24 */ /* 0x000fe2000f8e0205 */
[----:B------:R-:W-:Y:S01]  /*1410*/  IADD3 R13, P1, P0, R12, UR55, R11 ;  /* 0x000000370c0d7c10 */ /* 0x000fe2000f83e00b */
[----:B------:R-:W-:Y:S01]  /*1420*/  IMAD.U32 R11, RZ, RZ, UR53 ;  /* 0x00000035ff0b7e24 */ /* 0x000fe2000f8e00ff */
[----:B------:R-:W-:-:S02]  /*1430*/  SHF.R.S32.HI R5, RZ, 0x1f, R12 ;  /* 0x0000001fff057819 */ /* 0x000fc4000001140c */
[----:B------:R-:W-:Y:S01]  /*1440*/  SEL R0, R2, RZ, P4 ;  /* 0x000000ff02007207 */ /* 0x000fe20002000000 */
[----:B------:R-:W-:-:S03]  /*1450*/  IMAD.MOV.U32 R2, RZ, RZ, R4 ;  /* 0x000000ffff027224 */ /* 0x000fc600078e0004 */
[----:B------:R-:W-:Y:S01]  /*1460*/  IADD3.X R12, PT, PT, R5, UR54, R0, P1, P0 ;  /* 0x00000036050c7c10 */ /* 0x000fe20008fe0400 */
[----:B------:R-:W-:Y:S01]  /*1470*/  IMAD.WIDE.U32 R4, R21, UR14, R6 ;  /* 0x0000000e15047c25 */ /* 0x000fe2000f8e0006 */
[----:B------:R-:W-:-:S03]  /*1480*/  IADD3 R0, P0, PT, R13, UR53, RZ ;  /* 0x000000350d007c10 */ /* 0x000fc6000ff1e0ff */
[----:B------:R-:W-:Y:S01]  /*1490*/  IMAD.WIDE.U32 R2, R21, UR8, R2 ;  /* 0x0000000815027c25 */ /* 0x000fe2000f8e0002 */
[----:B------:R-:W-:Y:S02]  /*14a0*/  LEA.HI.X.SX32 R7, R11, R12, 0x1, P0 ;  /* 0x0000000c0b077211 */ /* 0x000fe400000f0eff */
[----:B----4-:R-:W-:Y:S01]  /*14b0*/  LEA R234, P0, R0, UR10, 0x2 ;  /* 0x0000000a00ea7c11 */ /* 0x010fe2000f8010ff */
[C---:B------:R-:W-:Y:S01]  /*14c0*/  IMAD R6, R21.reuse, UR9, R3 ;  /* 0x0000000915067c24 */ /* 0x040fe2000f8e0203 */
[----:B--2---:R-:W-:Y:S01]  /*14d0*/  LEA R240, P2, R4, UR22, 0x1 ;  /* 0x0000001604f07c11 */ /* 0x004fe2000f8408ff */
[C---:B------:R-:W-:Y:S01]  /*14e0*/  IMAD R3, R21.reuse, UR15, R5 ;  /* 0x0000000f15037c24 */ /* 0x040fe2000f8e0205 */
[----:B------:R-:W-:Y:S02]  /*14f0*/  LEA.HI.X R235, R0, UR11, R7, 0x2, P0 ;  /* 0x0000000b00eb7c11 */ /* 0x000fe400080f1407 */
[----:B------:R-:W-:Y:S02]  /*1500*/  IADD3 R13, P0, PT, R21, 0x40, RZ ;  /* 0x00000040150d7810 */ /* 0x000fe40007f1e0ff */
[----:B---3--:R-:W-:-:S02]  /*1510*/  LEA R238, P1, R2, UR20, 0x1 ;  /* 0x0000001402ee7c11 */ /* 0x008fc4000f8208ff */
[----:B------:R-:W-:Y:S01]  /*1520*/  LEA.HI.X R241, R4, UR23, R3, 0x1, P2 ;  /* 0x0000001704f17c11 */ /* 0x000fe200090f0c03 */
[----:B------:R-:W-:Y:S01]  /*1530*/  IMAD.X R12, RZ, RZ, RZ, P0 ;  /* 0x000000ffff0c7224 */ /* 0x000fe200000e06ff */
[----:B------:R-:W-:Y:S02]  /*1540*/  LEA.HI.X R239, R2, UR21, R6, 0x1, P1 ;  /* 0x0000001502ef7c11 */ /* 0x000fe400088f0c06 */
[----:B------:R-:W-:Y:S01]  /*1550*/  IADD3 R5, PT, PT, R21, 0x40, RZ ;  /* 0x0000004015057810 */ /* 0x000fe20007ffe0ff */
        /* <DEDUP_REMOVED lines=14> */
.L_x_82:
[----:B------:R-:W1:Y:S01]  /*1640*/  LDCU.64 UR14, c[0x0][0x5c0] ;  /* 0x0000b800ff0e77ac */ /* 0x000e620008000a00 */
[----:B------:R-:W-:-:S04]  /*1650*/  UIADD3 UR8, UPT, UPT, UR39, UR43, URZ ;  /* 0x0000002b27087290 */ /* 0x000fc8000fffe0ff */
[----:B-1----:R-:W-:Y:S02]  /*1660*/  UIMAD.WIDE.U32 UR18, UR8, UR14, URZ ;  /* 0x0000000e081272a5 */ /* 0x002fe4000f8e00ff */
[----:B------:R-:W-:-:S04]  /*1670*/  UIMAD UR8, UR8, UR15, URZ ;  /* 0x0000000f080872a4 */ /* 0x000fc8000f8e02ff */
[----:B------:R-:W-:-:S06]  /*1680*/  UIADD3 UR8, UPT, UPT, UR19, UR8, URZ ;  /* 0x0000000813087290 */ /* 0x000fcc000fffe0ff */
[----:B------:R-:W-:Y:S02]  /*1690*/  MOV R0, UR8 ;  /* 0x0000000800007c02 */ /* 0x000fe40008000f00 */
.L_x_83:
        /* <DEDUP_REMOVED lines=13> */
.L_x_84:
[----:B------:R-:W1:Y:S01]  /*1770*/  LDCU.64 UR10, c[0x0][0x5c8] ;  /* 0x0000b900ff0a77ac */ /* 0x000e620008000a00 */
[----:B------:R-:W-:-:S04]  /*1780*/  UIADD3 UR39, UPT, UPT, UR39, UR43, URZ ;  /* 0x0000002b27277290 */ /* 0x000fc8000fffe0ff */
[----:B-1----:R-:W-:Y:S02]  /*1790*/  UIMAD.WIDE.U32 UR16, UR39, UR10, URZ ;  /* 0x0000000a271072a5 */ /* 0x002fe4000f8e00ff */
[----:B------:R-:W-:-:S04]  /*17a0*/  UIMAD UR39, UR39, UR11, URZ ;  /* 0x0000000b272772a4 */ /* 0x000fc8000f8e02ff */
[----:B------:R-:W-:-:S06]  /*17b0*/  UIADD3 UR39, UPT, UPT, UR17, UR39, URZ ;  /* 0x0000002711277290 */ /* 0x000fcc000fffe0ff */
[----:B------:R-:W-:-:S07]  /*17c0*/  MOV R10, UR39 ;  /* 0x00000027000a7c02 */ /* 0x000fce0008000f00 */
.L_x_85:
        /* <DEDUP_REMOVED lines=16> */
[----:B------:R-:W1:Y:S01]  /*18d0*/  LDCU.64 UR8, c[0x0][0x560] ;  /* 0x0000ac00ff0877ac */ /* 0x000e620008000a00 */
[----:B------:R-:W-:Y:S02]  /*18e0*/  MOV R2, R4 ;  /* 0x0000000400027202 */ /* 0x000fe40000000f00 */
[----:B------:R-:W-:-:S03]  /*18f0*/  MOV R3, R0 ;  /* 0x0000000000037202 */ /* 0x000fc60000000f00 */
[----:B------:R-:W-:-:S04]  /*1900*/  IMAD.WIDE.U32 R6, R21, UR14, R2 ;  /* 0x0000000e15067c25 */ /* 0x000fc8000f8e0002 */
[----:B------:R-:W-:Y:S01]  /*1910*/  IMAD R3, R21, UR15, R7 ;  /* 0x0000000f15037c24 */ /* 0x000fe2000f8e0207 */
[----:B-1----:R-:W-:-:S04]  /*1920*/  LEA R2, P0, R6, UR8, 0x1 ;  /* 0x0000000806027c11 */ /* 0x002fc8000f8008ff */
[----:B------:R-:W-:-:S05]  /*1930*/  LEA.HI.X R3, R6, UR9, R3, 0x1, P0 ;  /* 0x0000000906037c11 */ /* 0x000fca00080f0c03 */
[----:B------:R1:W-:Y:S04]  /*1940*/  STG.E.128 desc[UR36][R2.64], RZ ;  /* 0x000000ff02007986 */ /* 0x0003e8000c101d24 */
[----:B------:R1:W-:Y:S04]  /*1950*/  STG.E.128 desc[UR36][R2.64+0x40], RZ ;  /* 0x000040ff02007986 */ /* 0x0003e8000c101d24 */
[----:B------:R1:W-:Y:S02]  /*1960*/  STG.E.128 desc[UR36][R2.64+0x80], RZ ;  /* 0x000080ff02007986 */ /* 0x0003e4000c101d24 */
.L_x_87:
[----:B------:R-:W-:Y:S05]  /*1970*/  BSYNC.RECONVERGENT B0 ;  /* 0x0000000000007941 */ /* 0x000fea0003800200 */
.L_x_86:
[----:B------:R-:W-:Y:S04]  /*1980*/  BSSY.RECONVERGENT B0, `(.L_x_88) ;  /* 0x000000d000007945 */ /* 0x000fe80003800200 */
[----:B------:R-:W-:Y:S05]  /*1990*/  @P1 BRA `(.L_x_89) ;  /* 0x00000000002c1947 */ /* 0x000fea0003800000 */
[----:B------:R-:W2:Y:S01]  /*19a0*/  LDCU.64 UR8, c[0x0][0x560] ;  /* 0x0000ac00ff0877ac */ /* 0x000ea20008000a00 */
[----:B------:R-:W-:Y:S01]  /*19b0*/  MOV R5, R0 ;  /* 0x0000000000057202 */ /* 0x000fe20000000f00 */
[----:B-1----:R-:W-:Y:S02]  /*19c0*/  IMAD R2, R12, UR14, RZ ;  /* 0x0000000e0c027c24 */ /* 0x002fe4000f8e02ff */
[----:B------:R-:W-:-:S04]  /*19d0*/  IMAD.WIDE.U32 R4, R13, UR14, R4 ;  /* 0x0000000e0d047c25 */ /* 0x000fc8000f8e0004 */
[----:B------:R-:W-:-:S05]  /*19e0*/  IMAD R0, R13, UR15, R2 ;  /* 0x0000000f0d007c24 */ /* 0x000fca000f8e0202 */
[----:B------:R-:W-:Y:S02]  /*19f0*/  IADD3 R0, PT, PT, R5, R0, RZ ;  /* 0x0000000005007210 */ /* 0x000fe40007ffe0ff */
[----:B--2---:R-:W-:-:S04]  /*1a00*/  LEA R2, P0, R4, UR8, 0x1 ;  /* 0x0000000804027c11 */ /* 0x004fc8000f8008ff */
[----:B------:R-:W-:-:S05]  /*1a10*/  LEA.HI.X R3, R4, UR9, R0, 0x1, P0 ;  /* 0x0000000904037c11 */ /* 0x000fca00080f0c00 */
[----:B------:R2:W-:Y:S04]  /*1a20*/  STG.E.128 desc[UR36][R2.64], RZ ;  /* 0x000000ff02007986 */ /* 0x0005e8000c101d24 */
[----:B------:R2:W-:Y:S04]  /*1a30*/  STG.E.128 desc[UR36][R2.64+0x40], RZ ;  /* 0x000040ff02007986 */ /* 0x0005e8000c101d24 */
[----:B------:R2:W-:Y:S02]  /*1a40*/  STG.E.128 desc[UR36][R2.64+0x80], RZ ;  /* 0x000080ff02007986 */ /* 0x0005e4000c101d24 */
.L_x_89:
[----:B------:R-:W-:Y:S05]  /*1a50*/  BSYNC.RECONVERGENT B0 ;  /* 0x0000000000007941 */ /* 0x000fea0003800200 */
.L_x_88:
        /* <DEDUP_REMOVED lines=23> */
.L_x_91:
[----:B------:R-:W-:Y:S05]  /*1bd0*/  BSYNC.RECONVERGENT B0 ;  /* 0x0000000000007941 */ /* 0x000fea0003800200 */
.L_x_90:
        /* <DEDUP_REMOVED lines=11> */
[----:B------:R4:W-:Y:S01]  /*1c90*/  STG.E.128 desc[UR36][R2.64+0x80], RZ ;  /* 0x000080ff02007986 */ /* 0x0009e2000c101d24 */
[----:B------:R-:W-:Y:S05]  /*1ca0*/  BRA `(.L_x_92) ;  /* 0x00000058000c7947 */ /* 0x000fea0003800000 */
.L_x_81:
[----:B------:R-:W-:Y:S01]  /*1cb0*/  UIADD3 UR8, UPT, UPT, -UR5, UR38, URZ ;  /* 0x0000002605087290 */ /* 0x000fe2000fffe1ff */
[----:B------:R-:W-:Y:S01]  /*1cc0*/  IMAD.U32 R2, RZ, RZ, UR16 ;  /* 0x00000010ff027e24 */ /* 0x000fe2000f8e00ff */
[----:B------:R-:W1:Y:S01]  /*1cd0*/  LDCU.64 UR10, c[0x0][0x3d8] ;  /* 0x00007b00ff0a77ac */ /* 0x000e620008000a00 */
[----:B------:R-:W-:Y:S01]  /*1ce0*/  IMAD.U32 R4, RZ, RZ, UR18 ;  /* 0x00000012ff047e24 */ /* 0x000fe2000f8e00ff */
[----:B------:R-:W-:Y:S01]  /*1cf0*/  SHF.R.U32.HI R23, RZ, 0x1, R22 ;  /* 0x00000001ff177819 */ /* 0x000fe20000011616 */
[--C-:B------:R-:W-:Y:S01]  /*1d00*/  IMAD.WIDE.U32 R2, R2, UR5, R8.reuse ;  /* 0x0000000502027c25 */ /* 0x100fe2000f8e0008 */
[----:B------:R-:W-:Y:S01]  /*1d10*/  ISETP.GE.AND P6, PT, R21, UR8, PT ;  /* 0x0000000815007c0c */ /* 0x000fe2000bfc6270 */
[----:B------:R-:W-:Y:S01]  /*1d20*/  UIMAD UR14, UR41, UR16, URZ ;  /* 0x00000010290e72a4 */ /* 0x000fe2000f8e02ff */
[----:B------:R-:W-:Y:S01]  /*1d30*/  ISETP.GE.AND P5, PT, R5, UR8, PT ;  /* 0x0000000805007c0c */ /* 0x000fe2000bfa6270 */
[----:B------:R-:W-:Y:S01]  /*1d40*/  UIMAD UR41, UR41, UR18, URZ ;  /* 0x00000012292972a4 */ /* 0x000fe2000f8e02ff */
[----:B------:R-:W-:Y:S01]  /*1d50*/  IMAD.WIDE.U32 R4, R4, UR5, R8 ;  /* 0x0000000504047c25 */ /* 0x000fe2000f8e0008 */
[----:B------:R-:W-:Y:S01]  /*1d60*/  UIMAD UR14, UR5, UR17, UR14 ;  /* 0x00000011050e72a4 */ /* 0x000fe2000f8e020e */
[----:B------:R-:W-:Y:S01]  /*1d70*/  IADD3 R2, P0, PT, R2, UR50, RZ ;  /* 0x0000003202027c10 */ /* 0x000fe2000ff1e0ff */
[----:B------:R-:W2:Y:S01]  /*1d80*/  LDCU.64 UR8, c[0x0][0x3d0] ;  /* 0x00007a00ff0877ac */ /* 0x000ea20008000a00 */
[----:B------:R-:W-:Y:S01]  /*1d90*/  LOP3.LUT R7, R20, 0xd8, RZ, 0xc0, !PT ;  /* 0x000000d814077812 */ /* 0x000fe200078ec0ff */
[----:B------:R-:W3:Y:S01]  /*1da0*/  S2R R227, SR_TID.X ;  /* 0x0000000000e37919 */ /* 0x000ee20000002100 */
[----:B------:R-:W-:Y:S01]  /*1db0*/  LOP3.LUT R242, R23, 0x10, RZ, 0xc0, !PT ;  /* 0x0000001017f27812 */ /* 0x000fe200078ec0ff */
[----:B------:R-:W-:Y:S01]  /*1dc0*/  UIMAD UR41, UR5, UR19, UR41 ;  /* 0x00000013052972a4 */ /* 0x000fe2000f8e0229 */
[----:B------:R-:W-:Y:S01]  /*1dd0*/  IADD3.X R3, PT, PT, R16, UR14, R3, P0, !PT ;  /* 0x0000000e10037c10 */ /* 0x000fe200087fe403 */
[----:B------:R-:W4:Y:S01]  /*1de0*/  @!P6 LDC.64 R14, c[0x0][0x390] ;  /* 0x0000e400ff0eeb82 */ /* 0x000f220000000a00 */
[----:B------:R-:W-:Y:S01]  /*1df0*/  LOP3.LUT R7, R7, 0x18, R22, 0x78, !PT ;  /* 0x0000001807077812 */ /* 0x000fe200078e7816 */
[----:B-1----:R-:W-:Y:S01]  /*1e00*/  IMAD R0, R18, UR10, RZ ;  /* 0x0000000a12007c24 */ /* 0x002fe2000f8e02ff */
[----:B------:R-:W-:Y:S01]  /*1e10*/  LOP3.LUT R242, R242, 0x7, R21, 0xf8, !PT ;  /* 0x00000007f2f27812 */ /* 0x000fe200078ef815 */
[----:B------:R-:W-:Y:S01]  /*1e20*/  UIMAD UR14, UR51, -0x40, UR46 ;  /* 0xffffffc0330e78a4 */ /* 0x000fe2000f8e022e */
[----:B------:R-:W-:Y:S01]  /*1e30*/  IADD3 R6, P0, PT, R4, UR48, RZ ;  /* 0x0000003004067c10 */ /* 0x000fe2000ff1e0ff */
[----:B------:R-:W-:Y:S01]  /*1e40*/  IMAD.WIDE.U32 R2, R10, UR10, R2 ;  /* 0x0000000a0a027c25 */ /* 0x000fe2000f8e0002 */
[----:B------:R-:W-:Y:S01]  /*1e50*/  LOP3.LUT R20, R7, 0x1f20, R20, 0xf8, !PT ;  /* 0x00001f2007147812 */ /* 0x000fe200078ef814 */
[----:B------:R-:W-:Y:S01]  /*1e60*/  @P4 BAR.SYNC.DEFER_BLOCKING 0x0 ;  /* 0x0000000000004b1d */ /* 0x000fe20000010000 */
[----:B------:R-:W-:Y:S01]  /*1e70*/  IADD3.X R7, PT, PT, R17, UR41, R5, P0, !PT ;  /* 0x0000002911077c10 */ /* 0x000fe200087fe405 */
[----:B------:R-:W-:Y:S01]  /*1e80*/  VIADD R4, R242, 0x8 ;  /* 0x00000008f2047836 */ /* 0x000fe20000000000 */
[----:B------:R-:W-:Y:S01]  /*1e90*/  ULOP3.LUT UR51, UR51, 0x80000001, URZ, 0xc0, !UPT ;  /* 0x8000000133337892 */ /* 0x000fe2000f8ec0ff */
[----:B------:R-:W-:Y:S01]  /*1ea0*/  IMAD R5, R10, UR11, R0 ;  /* 0x0000000b0a057c24 */ /* 0x000fe2000f8e0200 */
[----:B------:R-:W-:-:S03]  /*1eb0*/  LOP3.LUT R0, R242, 0x20, RZ, 0xfc, !PT ;  /* 0x00000020f2007812 */ /* 0x000fc600078efcff */
[----:B------:R-:W1:Y:S01]  /*1ec0*/  @!P5 LDC.64 R16, c[0x0][0x390] ;  /* 0x0000e400ff10db82 */ /* 0x000e620000000a00 */
[----:B------:R-:W-:Y:S01]  /*1ed0*/  VIADD R8, R242, 0x28 ;  /* 0x00000028f2087836 */ /* 0x000fe20000000000 */
[----:B------:R-:W-:Y:S01]  /*1ee0*/  ISETP.GE.AND P3, PT, R4, UR14, PT ;  /* 0x0000000e04007c0c */ /* 0x000fe2000bf66270 */
[----:B------:R-:W-:Y:S01]  /*1ef0*/  IMAD.IADD R3, R3, 0x1, R5 ;  /* 0x0000000103037824 */ /* 0x000fe200078e0205 */
[----:B------:R-:W-:Y:S01]  /*1f00*/  ISETP.GE.AND P2, PT, R0, UR14, PT ;  /* 0x0000000e00007c0c */ /* 0x000fe2000bf46270 */
[----:B--2---:R-:W-:Y:S01]  /*1f10*/  IMAD R4, R18, UR8, RZ ;  /* 0x0000000812047c24 */ /* 0x004fe2000f8e02ff */
[----:B------:R-:W-:Y:S01]  /*1f20*/  ISETP.GE.AND P1, PT, R8, UR14, PT ;  /* 0x0000000e08007c0c */ /* 0x000fe2000bf26270 */
[C---:B------:R-:W-:Y:S01]  /*1f30*/  @!P6 IMAD.WIDE.U32 R8, R21.reuse, UR16, R2 ;  /* 0x000000101508ec25 */ /* 0x040fe2000f8e0002 */
[----:B------:R-:W2:Y:S01]  /*1f40*/  @!P6 LDC.64 R18, c[0x0][0x388] ;  /* 0x0000e200ff12eb82 */ /* 0x000ea20000000a00 */
[----:B------:R-:W-:Y:S01]  /*1f50*/  ISETP.GE.AND P4, PT, R21, UR14, PT ;  /* 0x0000000e15007c0c */ /* 0x000fe2000bf86270 */
[----:B------:R-:W-:Y:S01]  /*1f60*/  UISETP.NE.AND UP0, UPT, UR51, 0x1, UPT ;  /* 0x000000013300788c */ /* 0x000fe2000bf05270 */
[----:B------:R-:W-:Y:S01]  /*1f70*/  IMAD R11, R10, UR9, R4 ;  /* 0x000000090a0b7c24 */ /* 0x000fe2000f8e0204 */
[----:B------:R-:W2:Y:S01]  /*1f80*/  LDCU UR10, c[0x0][0x3b0] ;  /* 0x00007600ff0a77ac */ /* 0x000ea20008000800 */
[----:B------:R-:W-:-:S02]  /*1f90*/  @!P5 IMAD.MOV.U32 R4, RZ, RZ, R2 ;  /* 0x000000ffff04d224 */ /* 0x000fc400078e0002 */
[----:B------:R-:W-:Y:S01]  /*1fa0*/  IMAD.WIDE.U32 R6, R10, UR8, R6 ;  /* 0x000000080a067c25 */ /* 0x000fe2000f8e0006 */
[----:B----4-:R-:W-:Y:S01]  /*1fb0*/  @!P6 LEA R10, P0, R8, R14, 0x1 ;  /* 0x0000000e080ae211 */ /* 0x010fe200078008ff */
[----:B------:R-:W-:Y:S01]  /*1fc0*/  USEL UR5, URZ, 0x3000, UP0 ;  /* 0x00003000ff057887 */ /* 0x000fe20008000000 */
[----:B------:R-:W4:Y:S01]  /*1fd0*/  LDC R245, c[0x0][0x44c] ;  /* 0x00011300fff57b82 */ /* 0x000f220000000800 */
[----:B------:R-:W-:Y:S01]  /*1fe0*/  @!P6 IMAD R2, R21, UR17, R9 ;  /* 0x000000111502ec24 */ /* 0x000fe2000f8e0209 */
[----:B------:R-:W4:Y:S01]  /*1ff0*/  LDCU UR11, c[0x0][0x590] ;  /* 0x0000b200ff0b77ac */ /* 0x000f220008000800 */
[----:B------:R-:W-:Y:S02]  /*2000*/  @!P5 IMAD.MOV.U32 R5, RZ, RZ, R3 ;  /* 0x000000ffff05d224 */ /* 0x000fe400078e0003 */
[----:B------:R-:W-:Y:S02]  /*2010*/  @!P5 IMAD R0, R12, UR16, RZ ;  /* 0x000000100c00dc24 */ /* 0x000fe4000f8e02ff */
[----:B------:R-:W-:-:S02]  /*2020*/  IMAD.MOV.U32 R251, RZ, RZ, 0x7f800000 ;  /* 0x7f800000fffb7424 */ /* 0x000fc400078e00ff */
[----:B------:R-:W-:Y:S02]  /*2030*/  IMAD.MOV.U32 R250, RZ, RZ, 0x7f800000 ;  /* 0x7f800000fffa7424 */ /* 0x000fe400078e00ff */
[----:B------:R-:W-:Y:S02]  /*2040*/  IMAD.MOV.U32 R249, RZ, RZ, 0x7f800000 ;  /* 0x7f800000fff97424 */ /* 0x000fe400078e00ff */
[----:B------:R-:W-:Y:S01]  /*2050*/  IMAD.MOV.U32 R248, RZ, RZ, 0x7f800000 ;  /* 0x7f800000fff87424 */ /* 0x000fe200078e00ff */
[----:B---3--:R-:W-:Y:S01]  /*2060*/  SHF.R.U32.HI R24, RZ, 0x1, R227 ;  /* 0x00000001ff187819 */ /* 0x008fe200000116e3 */
[----:B------:R-:W-:Y:S01]  /*2070*/  IMAD.IADD R3, R7, 0x1, R11 ;  /* 0x0000000107037824 */ /* 0x000fe200078e020b */
[----:B------:R-:W-:Y:S01]  /*2080*/  @!P6 LEA.HI.X R11, R8, R15, R2, 0x1, P0 ;  /* 0x0000000f080be211 */ /* 0x000fe200000f0c02 */
[C---:B------:R-:W-:Y:S01]  /*2090*/  @!P5 IMAD R9, R13.reuse, UR17, R0 ;  /* 0x000000110d09dc24 */ /* 0x040fe2000f8e0200 */
[----:B------:R-:W3:Y:S01]  /*20a0*/  @!P5 LDC.64 R14, c[0x0][0x388] ;  /* 0x0000e200ff0edb82 */ /* 0x000ee20000000a00 */
[----:B------:R-:W-:-:S04]  /*20b0*/  @!P5 IMAD.WIDE.U32 R4, R13, UR16, R4 ;  /* 0x000000100d04dc25 */ /* 0x000fc8000f8e0004 */
[----:B------:R-:W-:Y:S01]  /*20c0*/  IMAD.MOV.U32 R225, RZ, RZ, 0x20 ;  /* 0x00000020ffe17424 */ /* 0x000fe200078e00ff */
[----:B-1----:R-:W-:Y:S01]  /*20d0*/  @!P5 LEA R8, P0, R4, R16, 0x1 ;  /* 0x000000100408d211 */ /* 0x002fe200078008ff */
[----:B------:R-:W-:Y:S02]  /*20e0*/  @!P5 IMAD R0, R12, UR18, RZ ;  /* 0x000000120c00dc24 */ /* 0x000fe4000f8e02ff */
[----:B------:R-:W-:Y:S01]  /*20f0*/  IMAD.MOV.U32 R224, RZ, RZ, 0x20 ;  /* 0x00000020ffe07424 */ /* 0x000fe200078e00ff */
[----:B------:R-:W-:Y:S01]  /*2100*/  CS2R R126, SRZ ;  /* 0x00000000007e7805 */ /* 0x000fe2000001ff00 */
[----:B------:R-:W-:Y:S01]  /*2110*/  @!P5 IMAD.IADD R9, R5, 0x1, R9 ;  /* 0x000000010509d824 */ /* 0x000fe200078e0209 */
[----:B------:R-:W-:Y:S01]  /*2120*/  CS2R R124, SRZ ;  /* 0x00000000007c7805 */ /* 0x000fe2000001ff00 */
[----:B------:R-:W-:Y:S01]  /*2130*/  @!P5 IMAD R12, R13, UR19, R0 ;  /* 0x000000130d0cdc24 */ /* 0x000fe2000f8e0200 */
[----:B------:R-:W-:Y:S01]  /*2140*/  LEA R0, R20, UR6, 0x1 ;  /* 0x0000000614007c11 */ /* 0x000fe2000f8e08ff */
[----:B------:R-:W-:Y:S01]  /*2150*/  @!P6 IMAD.MOV.U32 R2, RZ, RZ, R6 ;  /* 0x000000ffff02e224 */ /* 0x000fe200078e0006 */
[----:B------:R-:W-:Y:S01]  /*2160*/  @!P5 LEA.HI.X R9, R4, R17, R9, 0x1, P0 ;  /* 0x000000110409d211 */ /* 0x000fe200000f0c09 */
[--C-:B------:R-:W-:Y:S01]  /*2170*/  @!P5 IMAD.MOV.U32 R7, RZ, RZ, R3.reuse ;  /* 0x000000ffff07d224 */ /* 0x100fe200078e0003 */
[----:B------:R-:W-:Y:S01]  /*2180*/  CS2R R130, SRZ ;  /* 0x0000000000827805 */ /* 0x000fe2000001ff00 */
[----:B------:R-:W-:Y:S01]  /*2190*/  @!P6 IMAD.WIDE.U32 R2, R21, UR18, R2 ;  /* 0x000000121502ec25 */ /* 0x000fe2000f8e0002 */
[----:B------:R-:W-:Y:S01]  /*21a0*/  @!PT LDS RZ, [RZ] ;  /* 0x00000000fffff984 */ /* 0x000fe20000000800 */
[----:B------:R-:W-:Y:S01]  /*21b0*/  @!PT LDS RZ, [RZ] ;  /* 0x00000000fffff984 */ /* 0x000fe20000000800 */
[----:B------:R-:W-:Y:S01]  /*21c0*/  @!PT LDS RZ, [RZ] ;  /* 0x00000000fffff984 */ /* 0x000fe20000000800 */
[----:B------:R-:W-:Y:S01]  /*21d0*/  @!P6 LDGSTS.E.BYPASS.LTC128B.128 [R0+0xf000], desc[UR36][R10.64] ;  /* 0x0f0000000a00efae */ /* 0x000fe2000b981a24 */
[----:B------:R-:W-:-:S02]  /*21e0*/  CS2R R128, SRZ ;  /* 0x0000000000807805 */ /* 0x000fc4000001ff00 */
[----:B------:R-:W-:Y:S01]  /*21f0*/  CS2R R122, SRZ ;  /* 0x00000000007a7805 */ /* 0x000fe2000001ff00 */
[----:B------:R-:W-:Y:S01]  /*2200*/  @!P6 IMAD R3, R21, UR19, R3 ;  /* 0x000000131503ec24 */ /* 0x000fe2000f8e0203 */
[----:B------:R-:W-:Y:S01]  /*2210*/  @!P6 LDGSTS.E.BYPASS.LTC128B.128 [R0+0x11000], desc[UR36][R10.64+0x40] ;  /* 0x110000400a00efae */ /* 0x000fe2000b981a24 */
[C---:B--2---:R-:W-:Y:S01]  /*2220*/  @!P6 LEA R4, P0, R2.reuse, R18, 0x1 ;  /* 0x000000120204e211 */ /* 0x044fe200078008ff */
[----:B------:R-:W-:Y:S01]  /*2230*/  @!P5 IMAD.WIDE.U32 R6, R13, UR18, R6 ;  /* 0x000000120d06dc25 */ /* 0x000fe2000f8e0006 */
[----:B------:R-:W-:Y:S01]  /*2240*/  CS2R R120, SRZ ;  /* 0x0000000000787805 */ /* 0x000fe2000001ff00 */
[----:B------:R-:W-:Y:S01]  /*2250*/  @!P6 LDGSTS.E.BYPASS.LTC128B.128 [R0+0x13000], desc[UR36][R10.64+0x80] ;  /* 0x130000800a00efae */ /* 0x000fe2000b981a24 */
[----:B------:R-:W-:Y:S01]  /*2260*/  @!P6 LEA.HI.X R5, R2, R19, R3, 0x1, P0 ;  /* 0x000000130205e211 */ /* 0x000fe200000f0c03 */
[----:B------:R-:W-:Y:S01]  /*2270*/  VIADD R237, R0, UR5 ;  /* 0x0000000500ed7c36 */ /* 0x000fe20008000000 */
[----:B---3--:R-:W-:Y:S01]  /*2280*/  @!P5 LEA R2, P0, R6, R14, 0x1 ;  /* 0x0000000e0602d211 */ /* 0x008fe200078008ff */
[----:B------:R-:W-:Y:S01]  /*2290*/  @P6 STS.128 [R0+0xf000], RZ ;  /* 0x00f000ff00006388 */ /* 0x000fe20000000c00 */
[----:B------:R-:W-:Y:S01]  /*22a0*/  @!P5 IMAD.IADD R3, R7, 0x1, R12 ;  /* 0x000000010703d824 */ /* 0x000fe200078e020c */
[----:B------:R-:W-:Y:S01]  /*22b0*/  CS2R R118, SRZ ;  /* 0x0000000000767805 */ /* 0x000fe2000001ff00 */
[----:B------:R-:W-:Y:S01]  /*22c0*/  IMAD.SHL.U32 R25, R227, 0x2, RZ ;  /* 0x00000002e3197824 */ /* 0x000fe200078e00ff */
[----:B------:R-:W-:Y:S01]  /*22d0*/  @P6 STS.128 [R0+0x11000], RZ ;  /* 0x011000ff00006388 */ /* 0x000fe20000000c00 */
[----:B------:R-:W-:-:S02]  /*22e0*/  CS2R R116, SRZ ;  /* 0x0000000000747805 */ /* 0x000fc4000001ff00 */
[----:B------:R-:W-:Y:S02]  /*22f0*/  @!P5 LEA.HI.X R3, R6, R15, R3, 0x1, P0 ;  /* 0x0000000f0603d211 */ /* 0x000fe400000f0c03 */
[----:B------:R-:W-:Y:S01]  /*2300*/  CS2R R110, SRZ ;  /* 0x00000000006e7805 */ /* 0x000fe2000001ff00 */
[----:B------:R-:W-:Y:S01]  /*2310*/  @P6 STS.128 [R0+0x13000], RZ ;  /* 0x013000ff00006388 */ /* 0x000fe20000000c00 */
[----:B------:R-:W-:Y:S02]  /*2320*/  ISETP.GE.AND P0, PT, R242, UR14, PT ;  /* 0x0000000ef2007c0c */ /* 0x000fe4000bf06270 */
[----:B------:R-:W-:Y:S02]  /*2330*/  CS2R R108, SRZ ;  /* 0x00000000006c7805 */ /* 0x000fe4000001ff00 */
[----:B------:R-:W-:Y:S01]  /*2340*/  CS2R R114, SRZ ;  /* 0x0000000000727805 */ /* 0x000fe2000001ff00 */
[----:B------:R-:W-:Y:S01]  /*2350*/  @P5 STS.128 [R0+0x10000], RZ ;  /* 0x010000ff00005388 */ /* 0x000fe20000000c00 */
[----:B------:R-:W-:-:S02]  /*2360*/  CS2R R112, SRZ ;  /* 0x0000000000707805 */ /* 0x000fc4000001ff00 */
[----:B------:R-:W-:Y:S02]  /*2370*/  CS2R R106, SRZ ;  /* 0x00000000006a7805 */ /* 0x000fe4000001ff00 */
[----:B------:R-:W-:Y:S01]  /*2380*/  CS2R R104, SRZ ;  /* 0x0000000000687805 */ /* 0x000fe2000001ff00 */
[----:B------:R-:W-:Y:S01]  /*2390*/  @P5 STS.128 [R0+0x12000], RZ ;  /* 0x012000ff00005388 */ /* 0x000fe20000000c00 */
[----:B------:R-:W-:Y:S02]  /*23a0*/  CS2R R102, SRZ ;  /* 0x0000000000667805 */ /* 0x000fe4000001ff00 */
[----:B------:R-:W-:Y:S02]  /*23b0*/  CS2R R100, SRZ ;  /* 0x0000000000647805 */ /* 0x000fe4000001ff00 */
[----:B------:R-:W-:Y:S01]  /*23c0*/  CS2R R94, SRZ ;  /* 0x00000000005e7805 */ /* 0x000fe2000001ff00 */
[----:B------:R-:W-:Y:S01]  /*23d0*/  @P5 STS.128 [R0+0x14000], RZ ;  /* 0x014000ff00005388 */ /* 0x000fe20000000c00 */
[----:B------:R-:W-:-:S02]  /*23e0*/  CS2R R92, SRZ ;  /* 0x00000000005c7805 */ /* 0x000fc4000001ff00 */
[----:B------:R-:W-:Y:S02]  /*23f0*/  CS2R R98, SRZ ;  /* 0x0000000000627805 */ /* 0x000fe4000001ff00 */
[----:B------:R-:W-:Y:S01]  /*2400*/  CS2R R96, SRZ ;  /* 0x0000000000607805 */ /* 0x000fe2000001ff00 */
[----:B------:R-:W-:Y:S01]  /*2410*/  @!PT LDS RZ, [RZ] ;  /* 0x00000000fffff984 */ /* 0x000fe20000000800 */
[----:B------:R-:W-:Y:S01]  /*2420*/  @!PT LDS RZ, [RZ] ;  /* 0x00000000fffff984 */ /* 0x000fe20000000800 */
[----:B------:R-:W-:Y:S01]  /*2430*/  @!PT LDS RZ, [RZ] ;  /* 0x00000000fffff984 */ /* 0x000fe20000000800 */
[----:B------:R-:W-:Y:S01]  /*2440*/  @!P5 LDGSTS.E.BYPASS.LTC128B.128 [R0+0x10000], desc[UR36][R8.64] ;  /* 0x100000000800dfae */ /* 0x000fe2000b981a24 */
[----:B------:R-:W-:Y:S02]  /*2450*/  CS2R R90, SRZ ;  /* 0x00000000005a7805 */ /* 0x000fe4000001ff00 */
[----:B------:R-:W-:Y:S02]  /*2460*/  CS2R R88, SRZ ;  /* 0x0000000000587805 */ /* 0x000fe4000001ff00 */
[----:B------:R-:W-:Y:S01]  /*2470*/  CS2R R86, SRZ ;  /* 0x0000000000567805 */ /* 0x000fe2000001ff00 */
[----:B------:R-:W-:Y:S01]  /*2480*/  @!P5 LDGSTS.E.BYPASS.LTC128B.128 [R0+0x12000], desc[UR36][R8.64+0x40] ;  /* 0x120000400800dfae */ /* 0x000fe2000b981a24 */
[----:B------:R-:W-:-:S02]  /*2490*/  CS2R R84, SRZ ;  /* 0x0000000000547805 */ /* 0x000fc4000001ff00 */
[----:B------:R-:W-:Y:S02]  /*24a0*/  CS2R R78, SRZ ;  /* 0x00000000004e7805 */ /* 0x000fe4000001ff00 */
[----:B------:R-:W-:Y:S01]  /*24b0*/  CS2R R76, SRZ ;  /* 0x00000000004c7805 */ /* 0x000fe2000001ff00 */
[----:B------:R-:W-:Y:S01]  /*24c0*/  @!P5 LDGSTS.E.BYPASS.LTC128B.128 [R0+0x14000], desc[UR36][R8.64+0x80] ;  /* 0x140000800800dfae */ /* 0x000fe2000b981a24 */
[----:B------:R-:W-:Y:S02]  /*24d0*/  CS2R R82, SRZ ;  /* 0x0000000000527805 */ /* 0x000fe4000001ff00 */
[----:B------:R-:W-:Y:S02]  /*24e0*/  CS2R R80, SRZ ;  /* 0x0000000000507805 */ /* 0x000fe4000001ff00 */
[----:B------:R-:W-:Y:S01]  /*24f0*/  CS2R R74, SRZ ;  /* 0x00000000004a7805 */ /* 0x000fe2000001ff00 */
[----:B------:R-:W0:Y:S01]  /*2500*/  LDGDEPBAR ;  /* 0x00000000000079af */ /* 0x000e220000000000 */
[----:B------:R-:W-:-:S02]  /*2510*/  CS2R R72, SRZ ;  /* 0x0000000000487805 */ /* 0x000fc4000001ff00 */
[----:B------:R-:W-:Y:S02]  /*2520*/  CS2R R70, SRZ ;  /* 0x0000000000467805 */ /* 0x000fe4000001ff00 */
[----:B------:R-:W-:Y:S01]  /*2530*/  CS2R R68, SRZ ;  /* 0x0000000000447805 */ /* 0x000fe2000001ff00 */
        /* <DEDUP_REMOVED lines=21> */
[----:B------:R-:W-:Y:S01]  /*2690*/  CS2R R36, SRZ ;  /* 0x0000000000247805 */ /* 0x000fe2000001ff00 */
[----:B------:R-:W-:-:S02]  /*26a0*/  UIADD3 UR49, UPT, UPT, UR49, 0x80, -UR38 ;  /* 0x0000008031317890 */ /* 0x000fc4000fffe826 */
[----:B------:R-:W-:Y:S01]  /*26b0*/  @!PT LDS RZ, [RZ] ;  /* 0x00000000fffff984 */ /* 0x000fe20000000800 */
[----:B------:R-:W-:Y:S01]  /*26c0*/  @!PT LDS RZ, [RZ] ;  /* 0x00000000fffff984 */ /* 0x000fe20000000800 */
[----:B------:R-:W-:Y:S01]  /*26d0*/  @!PT LDS RZ, [RZ] ;  /* 0x00000000fffff984 */ /* 0x000fe20000000800 */
[----:B------:R-:W-:Y:S01]  /*26e0*/  @!P4 LDGSTS.E.BYPASS.LTC128B.128 [R237], desc[UR36][R240.64] ;  /* 0x00000000f0edcfae */ /* 0x000fe2000b981a24 */
[----:B------:R-:W-:Y:S01]  /*26f0*/  USHF.L.U32 UR52, UR52, 0x3, URZ ;  /* 0x0000000334347899 */ /* 0x000fe200080006ff */
[----:B------:R-:W1:Y:S02]  /*2700*/  LDCU UR8, c[0x0][0x3e0] ;  /* 0x00007c00ff0877ac */ /* 0x000e640008000800 */
[----:B------:R-:W-:Y:S01]  /*2710*/  @!P4 LDGSTS.E.BYPASS.LTC128B.128 [R237+0x1000], desc[UR36][R240.64+0x40] ;  /* 0x01000040f0edcfae */ /* 0x000fe2000b981a24 */
[----:B------:R-:W2:Y:S03]  /*2720*/  LDCU UR9, c[0x0][0x45c] ;  /* 0x00008b80ff0977ac */ /* 0x000ea60008000800 */
[----:B------:R-:W-:Y:S04]  /*2730*/  @!P4 LDGSTS.E.BYPASS.LTC128B.128 [R237+0x2000], desc[UR36][R240.64+0x80] ;  /* 0x02000080f0edcfae */ /* 0x000fe8000b981a24 */
[----:B------:R-:W-:Y:S04]  /*2740*/  @P4 STS.128 [R237], RZ ;  /* 0x000000ffed004388 */ /* 0x000fe80000000c00 */
[----:B------:R-:W-:Y:S04]  /*2750*/  @P4 STS.128 [R237+0x1000], RZ ;  /* 0x001000ffed004388 */ /* 0x000fe80000000c00 */
[----:B------:R-:W-:Y:S04]  /*2760*/  @P4 STS.128 [R237+0x2000], RZ ;  /* 0x002000ffed004388 */ /* 0x000fe80000000c00 */
[----:B------:R-:W-:Y:S01]  /*2770*/  @!PT LDS RZ, [RZ] ;  /* 0x00000000fffff984 */ /* 0x000fe20000000800 */
[----:B------:R-:W-:Y:S01]  /*2780*/  @!PT LDS RZ, [RZ] ;  /* 0x00000000fffff984 */ /* 0x000fe20000000800 */
[----:B------:R-:W-:Y:S01]  /*2790*/  @!PT LDS RZ, [RZ] ;  /* 0x00000000fffff984 */ /* 0x000fe20000000800 */
[----:B------:R-:W-:Y:S04]  /*27a0*/  @!P6 LDGSTS.E.BYPASS.LTC128B.128 [R0+0x9000], desc[UR36][R4.64] ;  /* 0x090000000400efae */ /* 0x000fe8000b981a24 */
[----:B------:R-:W-:Y:S04]  /*27b0*/  @!P6 LDGSTS.E.BYPASS.LTC128B.128 [R0+0xb000], desc[UR36][R4.64+0x40] ;  /* 0x0b0000400400efae */ /* 0x000fe8000b981a24 */
[----:B------:R3:W-:Y:S04]  /*27c0*/  @!P6 LDGSTS.E.BYPASS.LTC128B.128 [R0+0xd000], desc[UR36][R4.64+0x80] ;  /* 0x0d0000800400efae */ /* 0x0007e8000b981a24 */
[----:B------:R-:W-:Y:S04]  /*27d0*/  @P6 STS.128 [R0+0x9000], RZ ;  /* 0x009000ff00006388 */ /* 0x000fe80000000c00 */
[----:B------:R-:W-:Y:S04]  /*27e0*/  @P6 STS.128 [R0+0xb000], RZ ;  /* 0x00b000ff00006388 */ /* 0x000fe80000000c00 */
[----:B------:R-:W-:Y:S04]  /*27f0*/  @P6 STS.128 [R0+0xd000], RZ ;  /* 0x00d000ff00006388 */ /* 0x000fe80000000c00 */
[----:B------:R-:W-:Y:S04]  /*2800*/  @P5 STS.128 [R0+0xa000], RZ ;  /* 0x00a000ff00005388 */ /* 0x000fe80000000c00 */
[----:B------:R-:W-:Y:S04]  /*2810*/  @P5 STS.128 [R0+0xc000], RZ ;  /* 0x00c000ff00005388 */ /* 0x000fe80000000c00 */
[----:B------:R4:W-:Y:S01]  /*2820*/  @P5 STS.128 [R0+0xe000], RZ ;  /* 0x00e000ff00005388 */ /* 0x0009e20000000c00 */
[----:B---3--:R-:W-:-:S03]  /*2830*/  IMAD.MOV.U32 R4, RZ, RZ, 0x4 ;  /* 0x00000004ff047424 */ /* 0x008fc600078e00ff */
[----:B------:R-:W-:Y:S01]  /*2840*/  @!PT LDS RZ, [RZ] ;  /* 0x00000000fffff984 */ /* 0x000fe20000000800 */
[----:B------:R-:W-:Y:S01]  /*2850*/  @!PT LDS RZ, [RZ] ;  /* 0x00000000fffff984 */ /* 0x000fe20000000800 */
[----:B------:R-:W-:Y:S01]  /*2860*/  @!PT LDS RZ, [RZ] ;  /* 0x00000000fffff984 */ /* 0x000fe20000000800 */
[----:B------:R-:W-:Y:S04]  /*2870*/  @!P5 LDGSTS.E.BYPASS.LTC128B.128 [R0+0xa000], desc[UR36][R2.64] ;  /* 0x0a0000000200dfae */ /* 0x000fe8000b981a24 */
[----:B------:R-:W-:Y:S04]  /*2880*/  @!P5 LDGSTS.E.BYPASS.LTC128B.128 [R0+0xc000], desc[UR36][R2.64+0x40] ;  /* 0x0c0000400200dfae */ /* 0x000fe8000b981a24 */
[----:B------:R3:W-:Y:S04]  /*2890*/  @!P5 LDGSTS.E.BYPASS.LTC128B.128 [R0+0xe000], desc[UR36][R2.64+0x80] ;  /* 0x0e0000800200dfae */ /* 0x0007e8000b981a24 */
[----:B------:R-:W0:Y:S01]  /*28a0*/  LDGDEPBAR ;  /* 0x00000000000079af */ /* 0x000e220000000000 */
[----:B------:R-:W-:-:S02]  /*28b0*/  IMAD.SHL.U32 R8, R22, 0x20, RZ ;  /* 0x0000002016087824 */ /* 0x000fc400078e00ff */
[----:B------:R-:W-:-:S03]  /*28c0*/  IMAD.SHL.U32 R9, R22, 0x4, RZ ;  /* 0x0000000416097824 */ /* 0x000fc600078e00ff */
[----:B------:R-:W-:Y:S02]  /*28d0*/  LOP3.LUT R6, R8, 0x120, RZ, 0xc0, !PT ;  /* 0x0000012008067812 */ /* 0x000fe400078ec0ff */
[----:B------:R-:W-:Y:S01]  /*28e0*/  LOP3.LUT R9, R9, 0x18, RZ, 0xc0, !PT ;  /* 0x0000001809097812 */ /* 0x000fe200078ec0ff */
[----:B---3--:R-:W-:Y:S01]  /*28f0*/  IMAD.WIDE.U32 R2, R242, R4, UR58 ;  /* 0x0000003af2027e25 */ /* 0x008fe2000f8e0004 */
[----:B----4-:R-:W-:Y:S01]  /*2900*/  LOP3.LUT R0, R8, 0x20, RZ, 0xc0, !PT ;  /* 0x0000002008007812 */ /* 0x010fe200078ec0ff */
[----:B------:R-:W-:-:S04]  /*2910*/  DEPBAR.LE SB0, 0x1 ;  /* 0x000080400000791a */ /* 0x000fc80000000000 */
[----:B------:R-:W5:Y:S04]  /*2920*/  @!P0 LDG.E R251, desc[UR36][R2.64] ;  /* 0x0000002402fb8981 */ /* 0x000f68000c1e1900 */
[----:B------:R-:W5:Y:S04]  /*2930*/  @!P3 LDG.E R250, desc[UR36][R2.64+0x20] ;  /* 0x0000202402fab981 */ /* 0x000f68000c1e1900 */
[----:B------:R-:W5:Y:S04]  /*2940*/  @!P2 LDG.E R249, desc[UR36][R2.64+0x80] ;  /* 0x0000802402f9a981 */ /* 0x000f68000c1e1900 */
[----:B------:R3:W5:Y:S01]  /*2950*/  @!P1 LDG.E R248, desc[UR36][R2.64+0xa0] ;  /* 0x0000a02402f89981 */ /* 0x000762000c1e1900 */
[----:B------:R-:W-:Y:S01]  /*2960*/  LOP3.LUT R4, R9, 0xc0, R8, 0xf8, !PT ;  /* 0x000000c009047812 */ /* 0x000fe200078ef808 */
[C---:B------:R-:W-:Y:S01]  /*2970*/  IMAD.SHL.U32 R10, R227.reuse, 0x20, RZ ;  /* 0x00000020e30a7824 */ /* 0x040fe200078e00ff */
[----:B------:R-:W-:Y:S01]  /*2980*/  LOP3.LUT P0, RZ, R22, 0x4, RZ, 0xc0, !PT ;  /* 0x0000000416ff7812 */ /* 0x000fe2000780c0ff */
[----:B------:R-:W-:Y:S01]  /*2990*/  IMAD.SHL.U32 R11, R227, 0x4, RZ ;  /* 0x00000004e30b7824 */ /* 0x000fe200078e00ff */
[----:B------:R-:W-:Y:S01]  /*29a0*/  LOP3.LUT R5, R4, 0x8, R23, 0x78, !PT ;  /* 0x0000000804057812 */ /* 0x000fe200078e7817 */
[----:B------:R-:W-:Y:S01]  /*29b0*/  USHF.L.U32 UR10, UR10, 0x6, URZ ;  /* 0x000000060a0a7899 */ /* 0x000fe200080006ff */
[----:B------:R-:W-:Y:S01]  /*29c0*/  LOP3.LUT R7, R10, 0xc0, RZ, 0xc0, !PT ;  /* 0x000000c00a077812 */ /* 0x000fe200078ec0ff */
[----:B------:R-:W-:Y:S01]  /*29d0*/  USHF.L.U32 UR11, UR11, 0x6, URZ ;  /* 0x000000060b0b7899 */ /* 0x000fe200080006ff */
[----:B------:R-:W-:-:S02]  /*29e0*/  SEL R225, R225, 0xffffffe0, !P0 ;  /* 0xffffffe0e1e17807 */ /* 0x000fc40004000000 */
[----:B------:R-:W-:Y:S01]  /*29f0*/  LOP3.LUT R7, R7, 0x18, R11, 0xf8, !PT ;  /* 0x0000001807077812 */ /* 0x000fe200078ef80b */
[----:B------:R-:W-:Y:S01]  /*2a00*/  BAR.SYNC.DEFER_BLOCKING 0x0 ;  /* 0x0000000000007b1d */ /* 0x000fe20000010000 */
[C---:B------:R-:W-:Y:S02]  /*2a10*/  LOP3.LUT P1, RZ, R227.reuse, 0x4, RZ, 0xc0, !PT ;  /* 0x00000004e3ff7812 */ /* 0x040fe4000782c0ff */
[----:B------:R-:W-:Y:S01]  /*2a20*/  LOP3.LUT P2, RZ, R227, 0x8, RZ, 0xc0, !PT ;  /* 0x00000008e3ff7812 */ /* 0x000fe2000784c0ff */
[----:B---3--:R-:W-:Y:S01]  /*2a30*/  IMAD.SHL.U32 R2, R22, 0x10, RZ ;  /* 0x0000001016027824 */ /* 0x008fe200078e00ff */
[----:B------:R-:W-:-:S04]  /*2a40*/  SHF.R.U32.HI R3, RZ, 0x4, R22 ;  /* 0x00000004ff037819 */ /* 0x000fc80000011616 */
[--C-:B------:R-:W-:Y:S02]  /*2a50*/  LOP3.LUT R0, R0, 0x3c00, R2.reuse, 0xf8, !PT ;  /* 0x00003c0000007812 */ /* 0x100fe400078ef802 */
[----:B------:R-:W-:Y:S02]  /*2a60*/  LOP3.LUT R3, R3, 0x8, RZ, 0xc0, !PT ;  /* 0x0000000803037812 */ /* 0x000fe400078ec0ff */
[--C-:B------:R-:W-:Y:S02]  /*2a70*/  LOP3.LUT R6, R6, 0x200, R2.reuse, 0xf8, !PT ;  /* 0x0000020006067812 */ /* 0x100fe400078ef802 */
[----:B------:R-:W-:Y:S02]  /*2a80*/  LOP3.LUT R2, R0, 0x100, R2, 0xf8, !PT ;  /* 0x0000010000027812 */ /* 0x000fe400078ef802 */
[--C-:B------:R-:W-:Y:S01]  /*2a90*/  LOP3.LUT R0, R4, 0x8, R22.reuse, 0x78, !PT ;  /* 0x0000000804007812 */ /* 0x100fe200078e7816 */
[----:B------:R-:W-:Y:S01]  /*2aa0*/  IMAD.U32 R4, RZ, RZ, UR44 ;  /* 0x0000002cff047e24 */ /* 0x000fe2000f8e00ff */
[----:B------:R-:W-:-:S02]  /*2ab0*/  LOP3.LUT R3, R3, 0x10, R22, 0xf8, !PT ;  /* 0x0000001003037812 */ /* 0x000fc400078ef816 */
[----:B------:R-:W-:Y:S02]  /*2ac0*/  LOP3.LUT R0, R2, R0, RZ, 0xfc, !PT ;  /* 0x0000000002007212 */ /* 0x000fe400078efcff */
[----:B------:R-:W-:Y:S01]  /*2ad0*/  LOP3.LUT R2, R3, 0xc0, R8, 0xf8, !PT ;  /* 0x000000c003027812 */ /* 0x000fe200078ef808 */
[----:B------:R-:W-:Y:S01]  /*2ae0*/  IMAD.U32 R3, RZ, RZ, UR46 ;  /* 0x0000002eff037e24 */ /* 0x000fe2000f8e00ff */
[----:B------:R-:W-:Y:S02]  /*2af0*/  IADD3 R4, PT, PT, R4, UR38, R242 ;  /* 0x0000002604047c10 */ /* 0x000fe4000fffe0f2 */
[----:B------:R-:W-:Y:S02]  /*2b00*/  LOP3.LUT R2, R2, R9, RZ, 0x3c, !PT ;  /* 0x0000000902027212 */ /* 0x000fe400078e3cff */
[----:B------:R-:W-:Y:S01]  /*2b10*/  IADD3 R236, PT, PT, R4, -0x1f, -R3 ;  /* 0xffffffe104ec7810 */ /* 0x000fe20007ffe803 */
[----:B------:R-:W-:Y:S01]  /*2b20*/  IMAD.SHL.U32 R3, R227, 0x10, RZ ;  /* 0x00000010e3037824 */ /* 0x000fe200078e00ff */
[----:B------:R-:W-:-:S02]  /*2b30*/  LOP3.LUT R4, R10, 0x120, RZ, 0xc0, !PT ;  /* 0x000001200a047812 */ /* 0x000fc400078ec0ff */
[----:B------:R-:W-:Y:S02]  /*2b40*/  LEA R222, R0, UR6, 0x1 ;  /* 0x0000000600de7c11 */ /* 0x000fe4000f8e08ff */
[----:B------:R-:W-:Y:S02]  /*2b50*/  LOP3.LUT R220, R2, 0x120, R8, 0xf8, !PT ;  /* 0x0000012002dc7812 */ /* 0x000fe400078ef808 */
[----:B------:R-:W-:Y:S01]  /*2b60*/  LOP3.LUT R2, R4, 0x200, R3, 0xf8, !PT ;  /* 0x0000020004027812 */ /* 0x000fe200078ef803 */
[C---:B------:R-:W-:Y:S01]  /*2b70*/  VIADD R4, R222.reuse, 0xf000 ;  /* 0x0000f000de047836 */ /* 0x040fe20000000000 */
[----:B------:R3:W4:Y:S01]  /*2b80*/  LDSM.16.M88.4 R172, [R222+0xf000] ;  /* 0x00f00000deac783b */ /* 0x0007220000000200 */
[----:B------:R-:W-:Y:S01]  /*2b90*/  VIADD R216, R222, 0xf020 ;  /* 0x0000f020ded87836 */ /* 0x000fe20000000000 */
[----:B------:R-:W-:Y:S01]  /*2ba0*/  LOP3.LUT R3, R3, 0x1c0, RZ, 0xc0, !PT ;  /* 0x000001c003037812 */ /* 0x000fe200078ec0ff */
[----:B------:R-:W-:Y:S01]  /*2bb0*/  @P0 VIADD R216, R4, 0xffffffe0 ;  /* 0xffffffe004d80836 */ /* 0x000fe20000000000 */
[----:B------:R3:W1:Y:S01]  /*2bc0*/  LDSM.16.M88.4 R176, [R222+0xf400] ;  /* 0x00f40000deb0783b */ /* 0x0006620000000200 */
[----:B------:R-:W-:Y:S01]  /*2bd0*/  LOP3.LUT R0, R7, 0x8, R24, 0x78, !PT ;  /* 0x0000000807007812 */ /* 0x000fe200078e7818 */
[----:B------:R-:W-:Y:S01]  /*2be0*/  IMAD.IADD R223, R222, 0x1, R225 ;  /* 0x00000001dedf7824 */ /* 0x000fe200078e02e1 */
[----:B------:R-:W-:Y:S01]  /*2bf0*/  LOP3.LUT R6, R6, R5, RZ, 0xfc, !PT ;  /* 0x0000000506067212 */ /* 0x000fe200078efcff */
[----:B------:R3:W1:Y:S01]  /*2c00*/  LDSM.16.M88.4 R180, [R216] ;  /* 0x00000000d8b4783b */ /* 0x0006620000000200 */
[----:B------:R-:W-:-:S02]  /*2c10*/  LOP3.LUT R5, R10, 0x7400, RZ, 0xc0, !PT ;  /* 0x000074000a057812 */ /* 0x000fc400078ec0ff */
[--C-:B------:R-:W-:Y:S01]  /*2c20*/  LOP3.LUT R3, R3, 0x38, R25.reuse, 0xf8, !PT ;  /* 0x0000003803037812 */ /* 0x100fe200078ef819 */
[----:B------:R3:W1:Y:S01]  /*2c30*/  LDSM.16.M88.4 R184, [R216+0x400] ;  /* 0x00040000d8b8783b */ /* 0x0006620000000200 */
[----:B------:R-:W-:Y:S01]  /*2c40*/  LOP3.LUT R226, R2, R0, RZ, 0xfc, !PT ;  /* 0x0000000002e27212 */ /* 0x000fe200078efcff */
[----:B------:R-:W-:Y:S01]  /*2c50*/  IMAD.MOV.U32 R0, RZ, RZ, 0x10 ;  /* 0x00000010ff007424 */ /* 0x000fe200078e00ff */
[----:B------:R-:W-:Y:S01]  /*2c60*/  LEA R221, R6, UR6, 0x1 ;  /* 0x0000000606dd7c11 */ /* 0x000fe2000f8e08ff */
[----:B------:R3:W1:Y:S01]  /*2c70*/  LDSM.16.M88.4 R196, [R216+0x2000] ;  /* 0x00200000d8c4783b */ /* 0x0006620000000200 */
[----:B------:R-:W-:Y:S02]  /*2c80*/  LEA R220, R220, UR6, 0x1 ;  /* 0x00000006dcdc7c11 */ /* 0x000fe4000f8e08ff */
[----:B------:R-:W-:Y:S01]  /*2c90*/  LOP3.LUT R5, R5, 0x6, R25, 0xf8, !PT ;  /* 0x0000000605057812 */ /* 0x000fe200078ef819 */
[----:B------:R3:W1:Y:S01]  /*2ca0*/  LDSM.16.M88.4 R200, [R216+0x2400] ;  /* 0x00240000d8c8783b */ /* 0x0006620000000200 */
[----:B------:R-:W-:Y:S01]  /*2cb0*/  LOP3.LUT R3, R3, 0x20, R24, 0x78, !PT ;  /* 0x0000002003037812 */ /* 0x000fe200078e7818 */
[----:B------:R-:W-:Y:S01]  /*2cc0*/  VIADD R221, R221, UR5 ;  /* 0x00000005dddd7c36 */ /* 0x000fe20008000000 */
[----:B------:R-:W-:Y:S01]  /*2cd0*/  LOP3.LUT P0, RZ, R227, 0x2, RZ, 0xc0, !PT ;  /* 0x00000002e3ff7812 */ /* 0x000fe2000780c0ff */
[----:B------:R3:W1:Y:S01]  /*2ce0*/  LDSM.16.M88.4 R212, [R216+0x4000] ;  /* 0x00400000d8d4783b */ /* 0x0006620000000200 */
[----:B------:R-:W-:Y:S01]  /*2cf0*/  LOP3.LUT R252, R5, R3, RZ, 0xfc, !PT ;  /* 0x0000000305fc7212 */ /* 0x000fe200078efcff */
[----:B------:R-:W-:Y:S01]  /*2d00*/  VIADD R220, R220, UR5 ;  /* 0x00000005dcdc7c36 */ /* 0x000fe20008000000 */
[----:B------:R-:W-:Y:S01]  /*2d10*/  SEL R0, R0, 0xfffffff0, !P1 ;  /* 0xfffffff000007807 */ /* 0x000fe20004800000 */
[----:B------:R-:W1:Y:S01]  /*2d20*/  LDSM.16.M88.4 R216, [R216+0x4400] ;  /* 0x00440000d8d8783b */ /* 0x000e620000000200 */
[----:B------:R-:W-:-:S03]  /*2d30*/  SEL R224, R224, 0xffffffe0, !P0 ;  /* 0xffffffe0e0e07807 */ /* 0x000fc60004000000 */
[----:B------:R3:W1:Y:S04]  /*2d40*/  LDSM.16.M88.4 R188, [R222+0x11000] ;  /* 0x01100000debc783b */ /* 0x0006680000000200 */
[----:B------:R3:W1:Y:S04]  /*2d50*/  LDSM.16.M88.4 R192, [R222+0x11400] ;  /* 0x01140000dec0783b */ /* 0x0006680000000200 */
[----:B------:R3:W1:Y:S04]  /*2d60*/  LDSM.16.M88.4 R204, [R222+0x13000] ;  /* 0x01300000decc783b */ /* 0x0006680000000200 */
[----:B--2-4-:R3:W1:Y:S02]  /*2d70*/  LDSM.16.M88.4 R208, [R222+0x13400] ;  /* 0x01340000ded0783b */ /* 0x0146640000000200 */
.L_x_95:
[----:B------:R-:W0:Y:S01]  /*2d80*/  LDGDEPBAR ;  /* 0x00000000000079af */ /* 0x000e220000000000 */
[----:B------:R-:W-:Y:S01]  /*2d90*/  IMAD.IADD R0, R221, 0x1, R225 ;  /* 0x00000001dd007824 */ /* 0x000fe200078e02e1 */
[----:B------:R-:W-:Y:S01]  /*2da0*/  UIADD3 UR44, UPT, UPT, UR44, -0x40, URZ ;  /* 0xffffffc02c2c7890 */ /* 0x000fe2000fffe0ff */
[----:B------:R-:W-:Y:S01]  /*2db0*/  IMAD.SHL.U32 R2, R227, 0x2, RZ ;  /* 0x00000002e3027824 */ /* 0x000fe200078e00ff */
[----:B------:R-:W-:Y:S01]  /*2dc0*/  USHF.L.U32 UR5, UR40, 0x7, URZ ;  /* 0x0000000728057899 */ /* 0x000fe200080006ff */
[----:B------:R-:W-:Y:S01]  /*2dd0*/  SHF.R.U32.HI R3, RZ, 0x1, R227 ;  /* 0x00000001ff037819 */ /* 0x000fe200000116e3 */
[----:B------:R-:W-:Y:S01]  /*2de0*/  UISETP.GE.AND UP0, UPT, UR44, UR49, UPT ;  /* 0x000000312c00728c */ /* 0x000fe2000bf06270 */
[----:B------:R-:W-:Y:S01]  /*2df0*/  IMAD.MOV.U32 R230, RZ, RZ, 0x20 ;  /* 0x00000020ffe67424 */ /* 0x000fe200078e00ff */
[----:B------:R-:W-:Y:S01]  /*2e00*/  UIADD3 UR5, UPT, UPT, UR5, 0x80, URZ ;  /* 0x0000008005057890 */ /* 0x000fe2000fffe0ff */
[----:B-----5:R-:W-:Y:S01]  /*2e10*/  FSETP.NEU.FTZ.AND P6, PT, R251, -INF , PT ;  /* 0xff800000fb00780b */ /* 0x020fe20003fdd000 */
[----:B------:R-:W-:Y:S01]  /*2e20*/  IMAD.MOV.U32 R228, RZ, RZ, 0x8 ;  /* 0x00000008ffe47424 */ /* 0x000fe200078e00ff */
[----:B------:R-:W-:Y:S01]  /*2e30*/  FSETP.NEU.FTZ.AND P5, PT, R250, -INF , PT ;  /* 0xff800000fa00780b */ /* 0x000fe20003fbd000 */
[----:B------:R-:W-:Y:S01]  /*2e40*/  UISETP.LT.AND UP0, UPT, UR5, UR38, UP0 ;  /* 0x000000260500728c */ /* 0x000fe20008701270 */
[----:B------:R-:W-:Y:S01]  /*2e50*/  IMAD.MOV.U32 R229, RZ, RZ, 0x18 ;  /* 0x00000018ffe57424 */ /* 0x000fe200078e00ff */
[----:B------:R-:W-:Y:S01]  /*2e60*/  FSETP.NEU.FTZ.AND P3, PT, R248, -INF , PT ;  /* 0xff800000f800780b */ /* 0x000fe20003f7d000 */
[----:B------:R-:W-:Y:S01]  /*2e70*/  UIADD3 UR45, UPT, UPT, UR45, -0x1, URZ ;  /* 0xffffffff2d2d7890 */ /* 0x000fe2000fffe0ff */
[----:B------:R-:W-:Y:S02]  /*2e80*/  FSETP.NEU.FTZ.AND P4, PT, R249, -INF , PT ;  /* 0xff800000f900780b */ /* 0x000fe40003f9d000 */
[----:B------:R-:W-:Y:S01]  /*2e90*/  PLOP3.LUT P0, PT, PT, PT, UP0, 0x80, 0x8 ;  /* 0x000000000008781c */ /* 0x000fe20003f0f008 */
[----:B------:R-:W-:Y:S01]  /*2ea0*/  UISETP.GT.AND UP0, UPT, UR45, UR47, UPT ;  /* 0x0000002f2d00728c */ /* 0x000fe2000bf04270 */
[----:B------:R-:W-:Y:S04]  /*2eb0*/  DEPBAR.LE SB0, 0x0 ;  /* 0x000080000000791a */ /* 0x000fe80000000000 */
[----:B------:R-:W-:Y:S07]  /*2ec0*/  BAR.SYNC.DEFER_BLOCKING 0x0 ;  /* 0x0000000000007b1d */ /* 0x000fee0000010000 */
[----:B------:R-:W-:Y:S04]  /*2ed0*/  @!P0 LOP3.LUT R2, R2, 0x6, RZ, 0xc0, !PT ;  /* 0x0000000602028812 */ /* 0x000fe800078ec0ff */
[----:B------:R-:W-:Y:S01]  /*2ee0*/  @!P0 LOP3.LUT R2, R2, 0x1e0, R3, 0xf8, !PT ;  /* 0x000001e002028812 */ /* 0x000fe200078ef803 */
[----:B------:R-:W-:Y:S05]  /*2ef0*/  FMUL.FTZ R3, R248, 1.4426950216293334961 ;  /* 0x3fb8aa3bf8037820 */ /* 0x000fea0000410000 */
[----:B------:R-:W-:Y:S01]  /*2f00*/  FSEL R3, R3, RZ, P3 ;  /* 0x000000ff03037208 */ /* 0x000fe20001800000 */
[----:B------:R-:W-:Y:S08]  /*2f10*/  LDSM.16.M88.4 R32, [R221] ;  /* 0x00000000dd20783b */ /* 0x000ff00000000200 */
[----:B------:R-:W2:Y:S08]  /*2f20*/  LDSM.16.M88.4 R16, [R222+0x9000] ;  /* 0x00900000de10783b */ /* 0x000eb00000000200 */
[----:B------:R-:W4:Y:S08]  /*2f30*/  LDSM.16.M88.4 R28, [R221+0x800] ;  /* 0x00080000dd1c783b */ /* 0x000f300000000200 */
[----:B------:R-:W3:Y:S08]  /*2f40*/  LDSM.16.M88.4 R132, [R222+0x9400] ;  /* 0x00940000de84783b */ /* 0x000ef00000000200 */
[----:B------:R-:W-:Y:S08]  /*2f50*/  LDSM.16.M88.4 R136, [R0] ;  /* 0x000000000088783b */ /* 0x000ff00000000200 */
[----:B------:R-:W1:Y:S01]  /*2f60*/  LDSM.16.M88.4 R140, [R223+0x9000] ;  /* 0x00900000df8c783b */ /* 0x000e620000000200 */
[-C--:B--2---:R-:W-:Y:S07]  /*2f70*/  HMMA.16816.F32.BF16 R4, R32, R16.reuse, RZ ;  /* 0x000000102004723c */ /* 0x084fee00000418ff */
[----:B------:R-:W2:Y:S01]  /*2f80*/  LDSM.16.M88.4 R144, [R0+0x800] ;  /* 0x000800000090783b */ /* 0x000ea20000000200 */
[C---:B----4-:R-:W-:Y:S07]  /*2f90*/  HMMA.16816.F32.BF16 R8, R28.reuse, R16, RZ ;  /* 0x000000101c08723c */ /* 0x050fee00000418ff */
[----:B------:R-:W4:Y:S01]  /*2fa0*/  LDSM.16.M88.4 R148, [R223+0x9400] ;  /* 0x00940000df94783b */ /* 0x000f220000000200 */
[-C--:B------:R-:W-:Y:S07]  /*2fb0*/  HMMA.16816.F32.BF16 R12, R28, R18.reuse, RZ ;  /* 0x000000121c0c723c */ /* 0x080fee00000418ff */
[----:B------:R-:W-:Y:S01]  /*2fc0*/  LDSM.16.M88.4 R152, [R222+0xb000] ;  /* 0x00b00000de98783b */ /* 0x000fe20000000200 */
[C---:B------:R-:W-:Y:S07]  /*2fd0*/  HMMA.16816.F32.BF16 R16, R32.reuse, R18, RZ ;  /* 0x000000122010723c */ /* 0x040fee00000418ff */
[----:B------:R-:W-:Y:S01]  /*2fe0*/  LDSM.16.M88.4 R156, [R221+0x1800] ;  /* 0x00180000dd9c783b */ /* 0x000fe20000000200 */
[-C--:B---3--:R-:W-:Y:S07]  /*2ff0*/  HMMA.16816.F32.BF16 R20, R32, R132.reuse, RZ ;  /* 0x000000842014723c */ /* 0x088fee00000418ff */
[----:B------:R-:W-:Y:S01]  /*3000*/  LDSM.16.M88.4 R160, [R0+0x1000] ;  /* 0x0010000000a0783b */ /* 0x000fe20000000200 */
[C---:B------:R-:W-:Y:S07]  /*3010*/  HMMA.16816.F32.BF16 R24, R28.reuse, R132, RZ ;  /* 0x000000841c18723c */ /* 0x040fee00000418ff */
[----:B------:R-:W-:Y:S01]  /*3020*/  LDSM.16.M88.4 R164, [R223+0xb000] ;  /* 0x00b00000dfa4783b */ /* 0x000fe20000000200 */
[-C--:B------:R-:W-:Y:S07]  /*3030*/  HMMA.16816.F32.BF16 R28, R28, R134.reuse, RZ ;  /* 0x000000861c1c723c */ /* 0x080fee00000418ff */
[----:B------:R-:W-:Y:S01]  /*3040*/  LDSM.16.M88.4 R168, [R0+0x1800] ;  /* 0x0018000000a8783b */ /* 0x000fe20000000200 */
[----:B------:R-:W-:Y:S07]  /*3050*/  HMMA.16816.F32.BF16 R32, R32, R134, RZ ;  /* 0x000000862020723c */ /* 0x000fee00000418ff */
[----:B------:R-:W3:Y:S01]  /*3060*/  LDSM.16.M88.4 R132, [R221+0x1000] ;  /* 0x00100000dd84783b */ /* 0x000ee20000000200 */
[-C--:B-1----:R-:W-:Y:S08]  /*3070*/  HMMA.16816.F32.BF16 R4, R136, R140.reuse, R4 ;  /* 0x0000008c8804723c */ /* 0x082ff00000041804 */
[C---:B--2---:R-:W-:Y:S08]  /*3080*/  HMMA.16816.F32.BF16 R8, R144.reuse, R140, R8 ;  /* 0x0000008c9008723c */ /* 0x044ff00000041808 */
[-C--:B------:R-:W-:Y:S08]  /*3090*/  HMMA.16816.F32.BF16 R12, R144, R142.reuse, R12 ;  /* 0x0000008e900c723c */ /* 0x080ff0000004180c */
[C---:B------:R-:W-:Y:S01]  /*30a0*/  HMMA.16816.F32.BF16 R16, R136.reuse, R142, R16 ;  /* 0x0000008e8810723c */ /* 0x040fe20000041810 */
[----:B------:R-:W1:Y:S07]  /*30b0*/  LDSM.16.M88.4 R140, [R222+0xb400] ;  /* 0x00b40000de8c783b */ /* 0x000e6e0000000200 */
[-C--:B----4-:R-:W-:Y:S08]  /*30c0*/  HMMA.16816.F32.BF16 R20, R136, R148.reuse, R20 ;  /* 0x000000948814723c */ /* 0x090ff00000041814 */
[C---:B------:R-:W-:Y:S08]  /*30d0*/  HMMA.16816.F32.BF16 R24, R144.reuse, R148, R24 ;  /* 0x000000949018723c */ /* 0x040ff00000041818 */
[-C--:B------:R-:W-:Y:S01]  /*30e0*/  HMMA.16816.F32.BF16 R28, R144, R150.reuse, R28 ;  /* 0x00000096901c723c */ /* 0x080fe2000004181c */
[----:B------:R-:W-:Y:S07]  /*30f0*/  LDSM.16.M88.4 R144, [R221+0x2800] ;  /* 0x00280000dd90783b */ /* 0x000fee0000000200 */
[----:B------:R-:W-:Y:S01]  /*3100*/  HMMA.16816.F32.BF16 R32, R136, R150, R32 ;  /* 0x000000968820723c */ /* 0x000fe20000041820 */
[----:B------:R-:W2:Y:S07]  /*3110*/  LDSM.16.M88.4 R136, [R223+0xb400] ;  /* 0x00b40000df88783b */ /* 0x000eae0000000200 */
[-C--:B---3--:R-:W-:Y:S01]  /*3120*/  HMMA.16816.F32.BF16 R4, R132, R152.reuse, R4 ;  /* 0x000000988404723c */ /* 0x088fe20000041804 */
[----:B------:R-:W-:Y:S07]  /*3130*/  LDSM.16.M88.4 R148, [R222+0xd400] ;  /* 0x00d40000de94783b */ /* 0x000fee0000000200 */
[C---:B------:R-:W-:Y:S08]  /*3140*/  HMMA.16816.F32.BF16 R8, R156.reuse, R152, R8 ;  /* 0x000000989c08723c */ /* 0x040ff00000041808 */
[-C--:B------:R-:W-:Y:S08]  /*3150*/  HMMA.16816.F32.BF16 R12, R156, R154.reuse, R12 ;  /* 0x0000009a9c0c723c */ /* 0x080ff0000004180c */
[C---:B------:R-:W-:Y:S01]  /*3160*/  HMMA.16816.F32.BF16 R16, R132.reuse, R154, R16 ;  /* 0x0000009a8410723c */ /* 0x040fe20000041810 */
[----:B------:R-:W-:Y:S07]  /*3170*/  LDSM.16.M88.4 R152, [R0+0x2000] ;  /* 0x002000000098783b */ /* 0x000fee0000000200 */
[-C--:B-1----:R-:W-:Y:S08]  /*3180*/  HMMA.16816.F32.BF16 R20, R132, R140.reuse, R20 ;  /* 0x0000008c8414723c */ /* 0x082ff00000041814 */
[C---:B------:R-:W-:Y:S08]  /*3190*/  HMMA.16816.F32.BF16 R24, R156.reuse, R140, R24 ;  /* 0x0000008c9c18723c */ /* 0x040ff00000041818 */
[-C--:B------:R-:W-:Y:S01]  /*31a0*/  HMMA.16816.F32.BF16 R28, R156, R142.reuse, R28 ;  /* 0x0000008e9c1c723c */ /* 0x080fe2000004181c */
[----:B------:R-:W-:Y:S07]  /*31b0*/  LDSM.16.M88.4 R156, [R223+0xd000] ;  /* 0x00d00000df9c783b */ /* 0x000fee0000000200 */
[----:B------:R-:W-:Y:S01]  /*31c0*/  HMMA.16816.F32.BF16 R32, R132, R142, R32 ;  /* 0x0000008e8420723c */ /* 0x000fe20000041820 */
[----:B------:R-:W-:Y:S07]  /*31d0*/  LDSM.16.M88.4 R132, [R221+0x2000] ;  /* 0x00200000dd84783b */ /* 0x000fee0000000200 */
[-C--:B------:R-:W-:Y:S01]  /*31e0*/  HMMA.16816.F32.BF16 R4, R160, R164.reuse, R4 ;  /* 0x000000a4a004723c */ /* 0x080fe20000041804 */
[----:B------:R-:W1:Y:S07]  /*31f0*/  LDSM.16.M88.4 R140, [R222+0xd000] ;  /* 0x00d00000de8c783b */ /* 0x000e6e0000000200 */
[C---:B------:R-:W-:Y:S08]  /*3200*/  HMMA.16816.F32.BF16 R8, R168.reuse, R164, R8 ;  /* 0x000000a4a808723c */ /* 0x040ff00000041808 */
[-C--:B------:R-:W-:Y:S08]  /*3210*/  HMMA.16816.F32.BF16 R12, R168, R166.reuse, R12 ;  /* 0x000000a6a80c723c */ /* 0x080ff0000004180c */
[C---:B------:R-:W-:Y:S01]  /*3220*/  HMMA.16816.F32.BF16 R16, R160.reuse, R166, R16 ;  /* 0x000000a6a010723c */ /* 0x040fe20000041810 */
[----:B------:R3:W4:Y:S07]  /*3230*/  LDSM.16.M88.4 R164, [R0+0x2800] ;  /* 0x0028000000a4783b */ /* 0x00072e0000000200 */
[-C--:B--2---:R-:W-:Y:S08]  /*3240*/  HMMA.16816.F32.BF16 R20, R160, R136.reuse, R20 ;  /* 0x00000088a014723c */ /* 0x084ff00000041814 */
[C---:B------:R-:W-:Y:S04]  /*3250*/  HMMA.16816.F32.BF16 R24, R168.reuse, R136, R24 ;  /* 0x00000088a818723c */ /* 0x040fe80000041818 */
[----:B------:R-:W-:Y:S01]  /*3260*/  FMUL.FTZ R137, R250, 1.4426950216293334961 ;  /* 0x3fb8aa3bfa897820 */ /* 0x000fe20000410000 */
[----:B------:R-:W-:Y:S03]  /*3270*/  FMUL.FTZ R136, R249, 1.4426950216293334961 ;  /* 0x3fb8aa3bf9887820 */ /* 0x000fe60000410000 */
[-C--:B------:R-:W-:Y:S01]  /*3280*/  HMMA.16816.F32.BF16 R28, R168, R138.reuse, R28 ;  /* 0x0000008aa81c723c */ /* 0x080fe2000004181c */
[----:B---3--:R-:W-:Y:S02]  /*3290*/  IMAD.U32 R0, RZ, RZ, UR40 ;  /* 0x00000028ff007e24 */ /* 0x008fe4000f8e00ff */
[----:B------:R-:W-:Y:S02]  /*32a0*/  FSEL R137, R137, RZ, P5 ;  /* 0x000000ff89897208 */ /* 0x000fe40002800000 */
[----:B------:R-:W-:Y:S01]  /*32b0*/  @!P0 IMAD R0, R0, 0x80, R2 ;  /* 0x0000008000008824 */ /* 0x000fe200078e0202 */
[C---:B------:R-:W-:Y:S02]  /*32c0*/  @!P0 VIMNMX R2, PT, PT, R236.reuse, UR38, PT ;  /* 0x00000026ec028c48 */ /* 0x040fe4000bfe0100 */
[----:B------:R-:W-:Y:S04]  /*32d0*/  HMMA.16816.F32.BF16 R32, R160, R138, R32 ;  /* 0x0000008aa020723c */ /* 0x000fe80000041820 */
[----:B------:R-:W-:Y:S01]  /*32e0*/  @!P0 VIADDMNMX R139, R236, R228, UR38, PT ;  /* 0x00000026ec8b8e46 */ /* 0x000fe2000b8001e4 */
[----:B------:R-:W-:Y:S01]  /*32f0*/  FMUL.FTZ R138, R251, 1.4426950216293334961 ;  /* 0x3fb8aa3bfb8a7820 */ /* 0x000fe20000410000 */
[----:B------:R-:W-:Y:S02]  /*3300*/  FSEL R136, R136, RZ, P4 ;  /* 0x000000ff88887208 */ /* 0x000fe40002000000 */
[-C--:B-1----:R-:W-:Y:S05]  /*3310*/  HMMA.16816.F32.BF16 R4, R132, R140.reuse, R4 ;  /* 0x0000008c8404723c */ /* 0x082fea0000041804 */
[----:B------:R-:W-:Y:S03]  /*3320*/  FSEL R138, R138, RZ, P6 ;  /* 0x000000ff8a8a7208 */ /* 0x000fe60003000000 */
[C---:B------:R-:W-:Y:S04]  /*3330*/  HMMA.16816.F32.BF16 R8, R144.reuse, R140, R8 ;  /* 0x0000008c9008723c */ /* 0x040fe80000041808 */
[C---:B------:R-:W-:Y:S02]  /*3340*/  @!P0 VIADDMNMX R141, R236.reuse, -R230, UR38, PT ;  /* 0x00000026ec8d8e46 */ /* 0x040fe4000b8009e6 */
[----:B------:R-:W-:Y:S02]  /*3350*/  @!P0 VIADDMNMX R140, R236, -R229, UR38, PT ;  /* 0x00000026ec8c8e46 */ /* 0x000fe4000b8009e5 */
[-C--:B------:R-:W-:Y:S03]  /*3360*/  HMMA.16816.F32.BF16 R12, R144, R142.reuse, R12 ;  /* 0x0000008e900c723c */ /* 0x080fe6000004180c */
[CC--:B------:R-:W-:Y:S02]  /*3370*/  @!P0 ISETP.GE.AND P6, PT, R0.reuse, R141.reuse, PT ;  /* 0x0000008d0000820c */ /* 0x0c0fe40003fc6270 */
[CC--:B------:R-:W-:Y:S03]  /*3380*/  @!P0 ISETP.GE.AND P4, PT, R0.reuse, R140.reuse, PT ;  /* 0x0000008c0000820c */ /* 0x0c0fe60003f86270 */
[C---:B------:R-:W-:Y:S04]  /*3390*/  HMMA.16816.F32.BF16 R16, R132.reuse, R142, R16 ;  /* 0x0000008e8410723c */ /* 0x040fe80000041810 */
[C---:B------:R-:W-:Y:S02]  /*33a0*/  @!P0 VIADD R143, R0.reuse, 0x8 ;  /* 0x00000008008f8836 */ /* 0x040fe40000000000 */
[----:B------:R-:W-:Y:S02]  /*33b0*/  @!P0 VIADD R142, R0, 0x1 ;  /* 0x00000001008e8836 */ /* 0x000fe40000000000 */
[-C--:B------:R-:W-:Y:S03]  /*33c0*/  HMMA.16816.F32.BF16 R20, R132, R148.reuse, R20 ;  /* 0x000000948414723c */ /* 0x080fe60000041814 */
[C---:B------:R-:W-:Y:S02]  /*33d0*/  @!P0 ISETP.GE.AND P5, PT, R142.reuse, R141, PT ;  /* 0x0000008d8e00820c */ /* 0x040fe40003fa6270 */
[----:B------:R-:W-:Y:S03]  /*33e0*/  @!P0 ISETP.GE.AND P3, PT, R142, R140, PT ;  /* 0x0000008c8e00820c */ /* 0x000fe60003f66270 */
[C---:B------:R-:W-:Y:S01]  /*33f0*/  HMMA.16816.F32.BF16 R24, R144.reuse, R148, R24 ;  /* 0x000000949018723c */ /* 0x040fe20000041818 */
[----:B------:R-:W-:Y:S05]  /*3400*/  IMAD.MOV.U32 R148, RZ, RZ, 0x10 ;  /* 0x00000010ff947424 */ /* 0x000fea00078e00ff */
[----:B------:R-:W-:Y:S02]  /*3410*/  SEL R148, R148, 0xfffffff0, !P1 ;  /* 0xfffffff094947807 */ /* 0x000fe40004800000 */
[-C--:B------:R-:W-:Y:S03]  /*3420*/  HMMA.16816.F32.BF16 R28, R144, R150.reuse, R28 ;  /* 0x00000096901c723c */ /* 0x080fe6000004181c */
[----:B------:R-:W-:Y:S05]  /*3430*/  LEA R144, R252, UR4, 0x1 ;  /* 0x00000004fc907c11 */ /* 0x000fea000f8e08ff */
[----:B------:R-:W-:Y:S01]  /*3440*/  HMMA.16816.F32.BF16 R32, R132, R150, R32 ;  /* 0x000000968420723c */ /* 0x000fe20000041820 */
[----:B------:R-:W1:Y:S03]  /*3450*/  LDSM.16.M88.4 R132, [R223+0xd400] ;  /* 0x00d40000df84783b */ /* 0x000e660000000200 */
[----:B------:R-:W-:Y:S02]  /*3460*/  IMAD.IADD R145, R148, 0x1, R144 ;  /* 0x0000000194917824 */ /* 0x000fe400078e0290 */
[C---:B------:R-:W-:Y:S02]  /*3470*/  VIADD R147, R144.reuse, 0x13000 ;  /* 0x0001300090937836 */ /* 0x040fe40000000000 */
[-C--:B------:R-:W-:Y:S05]  /*3480*/  HMMA.16816.F32.BF16 R4, R152, R156.reuse, R4 ;  /* 0x0000009c9804723c */ /* 0x080fea0000041804 */
[----:B------:R-:W-:Y:S03]  /*3490*/  VIADD R146, R144, 0x13020 ;  /* 0x0001302090927836 */ /* 0x000fe60000000000 */
[C---:B----4-:R-:W-:Y:S08]  /*34a0*/  HMMA.16816.F32.BF16 R8, R164.reuse, R156, R8 ;  /* 0x0000009ca408723c */ /* 0x050ff00000041808 */
[-C--:B------:R-:W-:Y:S03]  /*34b0*/  HMMA.16816.F32.BF16 R12, R164, R158.reuse, R12 ;  /* 0x0000009ea40c723c */ /* 0x080fe6000004180c */
[----:B------:R-:W-:Y:S02]  /*34c0*/  @!P0 FSEL R4, R4, -INF , !P6 ;  /* 0xff80000004048808 */ /* 0x000fe40007000000 */
[----:B------:R-:W-:Y:S02]  /*34d0*/  @!P0 FSEL R5, R5, -INF , !P5 ;  /* 0xff80000005058808 */ /* 0x000fe40006800000 */
[-C--:B------:R-:W-:Y:S01]  /*34e0*/  @!P0 ISETP.GE.AND P5, PT, R142, R139.reuse, PT ;  /* 0x0000008b8e00820c */ /* 0x080fe20003fa6270 */
[C---:B------:R-:W-:Y:S04]  /*34f0*/  HMMA.16816.F32.BF16 R16, R152.reuse, R158, R16 ;  /* 0x0000009e9810723c */ /* 0x040fe80000041810 */
[--C-:B------:R-:W-:Y:S01]  /*3500*/  FFMA.FTZ R4, R4, UR9, -R138.reuse ;  /* 0x0000000904047c23 */ /* 0x100fe2000801088a */
[-C--:B------:R-:W-:Y:S01]  /*3510*/  @!P0 ISETP.GE.AND P6, PT, R142, R2.reuse, PT ;  /* 0x000000028e00820c */ /* 0x080fe20003fc6270 */
[----:B------:R-:W-:Y:S01]  /*3520*/  @!P0 VIADD R142, R0, 0x9 ;  /* 0x00000009008e8836 */ /* 0x000fe20000000000 */
[----:B------:R-:W-:Y:S01]  /*3530*/  @!P0 FSEL R6, R6, -INF , !P4 ;  /* 0xff80000006068808 */ /* 0x000fe20006000000 */
[----:B------:R2:W-:Y:S01]  /*3540*/  MUFU.EX2 R157, R4 ;  /* 0x00000004009d7308 */ /* 0x0005e20000000800 */
[-C--:B-1----:R-:W-:Y:S03]  /*3550*/  HMMA.16816.F32.BF16 R20, R152, R132.reuse, R20 ;  /* 0x000000849814723c */ /* 0x082fe60000041814 */
[----:B------:R-:W-:Y:S01]  /*3560*/  @!P0 FSEL R7, R7, -INF , !P3 ;  /* 0xff80000007078808 */ /* 0x000fe20005800000 */
[--C-:B------:R-:W-:Y:S01]  /*3570*/  FFMA.FTZ R6, R6, UR9, -R137.reuse ;  /* 0x0000000906067c23 */ /* 0x100fe20008010889 */
[----:B------:R-:W-:Y:S01]  /*3580*/  @!P0 FSEL R9, R9, -INF , !P6 ;  /* 0xff80000009098808 */ /* 0x000fe20007000000 */
[----:B------:R-:W-:Y:S01]  /*3590*/  FFMA.FTZ R5, R5, UR9, -R138 ;  /* 0x0000000905057c23 */ /* 0x000fe2000801088a */
[-C--:B------:R-:W-:Y:S01]  /*35a0*/  @!P0 ISETP.GE.AND P3, PT, R0, R139.reuse, PT ;  /* 0x0000008b0000820c */ /* 0x080fe20003f66270 */
[C---:B------:R-:W-:Y:S01]  /*35b0*/  HMMA.16816.F32.BF16 R24, R164.reuse, R132, R24 ;  /* 0x00000084a418723c */ /* 0x040fe20000041818 */
[----:B------:R-:W-:Y:S03]  /*35c0*/  MUFU.EX2 R247, R6 ;  /* 0x0000000600f77308 */ /* 0x000fe60000000800 */
[-C--:B------:R-:W-:Y:S01]  /*35d0*/  @!P0 ISETP.GE.AND P6, PT, R142, R2.reuse, PT ;  /* 0x000000028e00820c */ /* 0x080fe20003fc6270 */
[C---:B--2---:R-:W-:Y:S01]  /*35e0*/  @!P0 VIADD R4, R0.reuse, 0x10 ;  /* 0x0000001000048836 */ /* 0x044fe20000000000 */
[-C--:B------:R-:W-:Y:S01]  /*35f0*/  @!P0 ISETP.GE.AND P4, PT, R0, R2.reuse, PT ;  /* 0x000000020000820c */ /* 0x080fe20003f86270 */
[----:B------:R-:W-:Y:S01]  /*3600*/  FFMA.FTZ R7, R7, UR9, -R137 ;  /* 0x0000000907077c23 */ /* 0x000fe20008010889 */
[-C--:B------:R-:W-:Y:S03]  /*3610*/  HMMA.16816.F32.BF16 R28, R164, R134.reuse, R28 ;  /* 0x00000086a41c723c */ /* 0x080fe6000004181c */
[----:B------:R-:W-:Y:S01]  /*3620*/  MUFU.EX2 R163, R5 ;  /* 0x0000000500a37308 */ /* 0x000fe20000000800 */
[----:B------:R-:W-:Y:S01]  /*3630*/  @!P0 FSEL R8, R8, -INF , !P4 ;  /* 0xff80000008088808 */ /* 0x000fe20006000000 */
[--C-:B------:R-:W-:Y:S01]  /*3640*/  FFMA.FTZ R9, R9, UR9, -R136.reuse ;  /* 0x0000000909097c23 */ /* 0x100fe20008010888 */
[----:B------:R-:W-:Y:S07]  /*3650*/  @!P0 FSEL R10, R10, -INF , !P3 ;  /* 0xff8000000a0a8808 */ /* 0x000fee0005800000 */
[----:B------:R-:W1:Y:S01]  /*3660*/  MUFU.EX2 R246, R7 ;  /* 0x0000000700f67308 */ /* 0x000e620000000800 */
[----:B------:R-:W-:Y:S01]  /*3670*/  @!P0 FSEL R13, R13, -INF , !P6 ;  /* 0xff8000000d0d8808 */ /* 0x000fe20007000000 */
[----:B------:R-:W-:Y:S08]  /*3680*/  HMMA.16816.F32.BF16 R32, R152, R134, R32 ;  /* 0x000000869820723c */ /* 0x000ff00000041820 */
[----:B------:R-:W-:Y:S01]  /*3690*/  MUFU.EX2 R162, R9 ;  /* 0x0000000900a27308 */ /* 0x000fe20000000800 */
[C---:B------:R-:W-:Y:S01]  /*36a0*/  @!P0 ISETP.GE.AND P4, PT, R143.reuse, R2, PT ;  /* 0x000000028f00820c */ /* 0x040fe20003f86270 */
[--C-:B------:R-:W-:Y:S01]  /*36b0*/  FFMA.FTZ R8, R8, UR9, -R136.reuse ;  /* 0x0000000908087c23 */ /* 0x100fe20008010888 */
[-C--:B------:R-:W-:Y:S01]  /*36c0*/  @!P0 ISETP.GE.AND P3, PT, R143, R139.reuse, PT ;  /* 0x0000008b8f00820c */ /* 0x080fe20003f66270 */
[--C-:B------:R-:W-:Y:S01]  /*36d0*/  FFMA.FTZ R10, R10, UR9, -R3.reuse ;  /* 0x000000090a0a7c23 */ /* 0x100fe20008010803 */
[----:B------:R-:W-:Y:S05]  /*36e0*/  @!P0 ISETP.GE.AND P6, PT, R142, R139, PT ;  /* 0x0000008b8e00820c */ /* 0x000fea0003fc6270 */
[----:B------:R-:W-:Y:S01]  /*36f0*/  MUFU.EX2 R168, R8 ;  /* 0x0000000800a87308 */ /* 0x000fe20000000800 */
[----:B------:R-:W-:Y:S01]  /*3700*/  @!P0 FSEL R11, R11, -INF , !P5 ;  /* 0xff8000000b0b8808 */ /* 0x000fe20006800000 */
[--C-:B------:R-:W-:Y:S01]  /*3710*/  FFMA.FTZ R13, R13, UR9, -R136.reuse ;  /* 0x000000090d0d7c23 */ /* 0x100fe20008010888 */
[----:B------:R-:W-:Y:S07]  /*3720*/  @!P0 FSEL R12, R12, -INF , !P4 ;  /* 0xff8000000c0c8808 */ /* 0x000fee0006000000 */
[----:B------:R-:W-:Y:S01]  /*3730*/  MUFU.EX2 R170, R10 ;  /* 0x0000000a00aa7308 */ /* 0x000fe20000000800 */
        /* <DEDUP_REMOVED lines=8> */
[C---:B------:R-:W-:Y:S07]  /*37c0*/  @!P0 ISETP.GE.AND P3, PT, R142.reuse, R141, PT ;  /* 0x0000008d8e00820c */ /* 0x040fee0003f66270 */
        /* <DEDUP_REMOVED lines=10> */
[----:B------:R-:W-:Y:S01]  /*3870*/  @!P0 ISETP.GE.AND P6, PT, R4, R139, PT ;  /* 0x0000008b0400820c */ /* 0x000fe20003fc6270 */
[--C-:B------:R-:W-:Y:S01]  /*3880*/  FFMA.FTZ R18, R18, UR9, -R137.reuse ;  /* 0x0000000912127c23 */ /* 0x100fe20008010889 */
[CC--:B------:R-:W-:Y:S01]  /*3890*/  @!P0 ISETP.GE.AND P5, PT, R4.reuse, R141.reuse, PT ;  /* 0x0000008d0400820c */ /* 0x0c0fe20003fa6270 */
[--C-:B------:R-:W-:Y:S01]  /*38a0*/  FFMA.FTZ R19, R19, UR9, -R137.reuse ;  /* 0x0000000913137c23 */ /* 0x100fe20008010889 */
[C---:B------:R-:W-:Y:S01]  /*38b0*/  @!P0 ISETP.GE.AND P3, PT, R4.reuse, R140, PT ;  /* 0x0000008c0400820c */ /* 0x040fe20003f66270 */
[----:B------:R-:W-:Y:S01]  /*38c0*/  MUFU.EX2 R244, R18 ;  /* 0x0000001200f47308 */ /* 0x000fe20000000800 */
[-C--:B------:R-:W-:Y:S01]  /*38d0*/  @!P0 ISETP.GE.AND P4, PT, R4, R2.reuse, PT ;  /* 0x000000020400820c */ /* 0x080fe20003f86270 */
[----:B------:R-:W-:Y:S01]  /*38e0*/  @!P0 VIADD R4, R0, 0x11 ;  /* 0x0000001100048836 */ /* 0x000fe20000000000 */
[----:B------:R-:W-:Y:S07]  /*38f0*/  @!P0 FSEL R20, R20, -INF , !P5 ;  /* 0xff80000014148808 */ /* 0x000fee0006800000 */
[----:B------:R-:W2:Y:S01]  /*3900*/  MUFU.EX2 R243, R19 ;  /* 0x0000001300f37308 */ /* 0x000ea20000000800 */
[----:B------:R-:W-:Y:S02]  /*3910*/  @!P0 FSEL R22, R22, -INF , !P3 ;  /* 0xff80000016168808 */ /* 0x000fe40005800000 */
[C---:B------:R-:W-:Y:S07]  /*3920*/  @!P0 ISETP.GE.AND P5, PT, R4.reuse, R141, PT ;  /* 0x0000008d0400820c */ /* 0x040fee0003fa6270 */
[----:B------:R-:W-:Y:S01]  /*3930*/  MUFU.EX2 R231, R16 ;  /* 0x0000001000e77308 */ /* 0x000fe20000000800 */
[----:B------:R-:W-:Y:S01]  /*3940*/  @!P0 ISETP.GE.AND P3, PT, R4, R2, PT ;  /* 0x000000020400820c */ /* 0x000fe20003f66270 */
[--C-:B------:R-:W-:Y:S01]  /*3950*/  FFMA.FTZ R20, R20, UR9, -R138.reuse ;  /* 0x0000000914147c23 */ /* 0x100fe2000801088a */
[----:B------:R-:W-:Y:S07]  /*3960*/  @!P0 FSEL R21, R21, -INF , !P5 ;  /* 0xff80000015158808 */ /* 0x000fee0006800000 */
[----:B------:R-:W3:Y:S01]  /*3970*/  MUFU.EX2 R230, R17 ;  /* 0x0000001100e67308 */ /* 0x000ee20000000800 */
[----:B------:R-:W-:Y:S01]  /*3980*/  @!P0 ISETP.GE.AND P5, PT, R4, R140, PT ;  /* 0x0000008c0400820c */ /* 0x000fe20003fa6270 */
[--C-:B------:R-:W-:Y:S01]  /*3990*/  FFMA.FTZ R22, R22, UR9, -R137.reuse ;  /* 0x0000000916167c23 */ /* 0x100fe20008010889 */
[----:B------:R-:W-:Y:S07]  /*39a0*/  @!P0 FSEL R24, R24, -INF , !P4 ;  /* 0xff80000018188808 */ /* 0x000fee0006000000 */
[----:B------:R-:W-:Y:S01]  /*39b0*/  MUFU.EX2 R161, R14 ;  /* 0x0000000e00a17308 */ /* 0x000fe20000000800 */
[----:B------:R-:W-:Y:S01]  /*39c0*/  @!P0 FSEL R23, R23, -INF , !P5 ;  /* 0xff80000017178808 */ /* 0x000fe20006800000 */
[----:B------:R-:W-:Y:S01]  /*39d0*/  FFMA.FTZ R21, R21, UR9, -R138 ;  /* 0x0000000915157c23 */ /* 0x000fe2000801088a */
[----:B------:R-:W-:Y:S01]  /*39e0*/  @!P0 ISETP.GE.AND P5, PT, R4, R139, PT ;  /* 0x0000008b0400820c */ /* 0x000fe20003fa6270 */
[C---:B------:R-:W-:Y:S01]  /*39f0*/  @!P0 VIADD R4, R0.reuse, 0x18 ;  /* 0x0000001800048836 */ /* 0x040fe20000000000 */
[----:B------:R-:W-:Y:S01]  /*3a00*/  @!P0 FSEL R25, R25, -INF , !P3 ;  /* 0xff80000019198808 */ /* 0x000fe20005800000 */
[----:B------:R-:W-:Y:S01]  /*3a10*/  @!P0 VIADD R0, R0, 0x19 ;  /* 0x0000001900008836 */ /* 0x000fe20000000000 */
[----:B------:R-:W-:Y:S03]  /*3a20*/  @!P0 FSEL R26, R26, -INF , !P6 ;  /* 0xff8000001a1a8808 */ /* 0x000fe60007000000 */
[----:B------:R-:W4:Y:S01]  /*3a30*/  MUFU.EX2 R160, R15 ;  /* 0x0000000f00a07308 */ /* 0x000f220000000800 */
[-C--:B------:R-:W-:Y:S01]  /*3a40*/  @!P0 ISETP.GE.AND P4, PT, R4, R2.reuse, PT ;  /* 0x000000020400820c */ /* 0x080fe20003f86270 */
[----:B------:R-:W-:Y:S01]  /*3a50*/  FFMA.FTZ R23, R23, UR9, -R137 ;  /* 0x0000000917177c23 */ /* 0x000fe20008010889 */
[----:B------:R-:W-:Y:S01]  /*3a60*/  @!P0 ISETP.GE.AND P3, PT, R0, R2, PT ;  /* 0x000000020000820c */ /* 0x000fe20003f66270 */
[--C-:B------:R-:W-:Y:S01]  /*3a70*/  FFMA.FTZ R26, R26, UR9, -R3.reuse ;  /* 0x000000091a1a7c23 */ /* 0x100fe20008010803 */
[----:B-1----:R-:W-:Y:S05]  /*3a80*/  F2FP.BF16.F32.PACK_AB R2, R246, R247 ;  /* 0x000000f7f602723e */ /* 0x002fea00000010ff */
[----:B------:R-:W-:Y:S01]  /*3a90*/  MUFU.EX2 R229, R20 ;  /* 0x0000001400e57308 */ /* 0x000fe20000000800 */
[-C--:B------:R-:W-:Y:S01]  /*3aa0*/  @!P0 ISETP.GE.AND P6, PT, R4, R141.reuse, PT ;  /* 0x0000008d0400820c */ /* 0x080fe20003fc6270 */
[--C-:B------:R-:W-:Y:S01]  /*3ab0*/  FFMA.FTZ R24, R24, UR9, -R136.reuse ;  /* 0x0000000918187c23 */ /* 0x100fe20008010888 */
[----:B------:R-:W-:Y:S01]  /*3ac0*/  @!P0 FSEL R27, R27, -INF , !P5 ;  /* 0xff8000001b1b8808 */ /* 0x000fe20006800000 */
[----:B------:R3:W-:Y:S01]  /*3ad0*/  STS [R144+0x13400], R2 ;  /* 0x0134000290007388 */ /* 0x0007e20000000800 */
[----:B------:R-:W-:Y:S05]  /*3ae0*/  @!P0 ISETP.GE.AND P5, PT, R0, R141, PT ;  /* 0x0000008d0000820c */ /* 0x000fea0003fa6270 */
[----:B------:R-:W1:Y:S01]  /*3af0*/  MUFU.EX2 R228, R21 ;  /* 0x0000001500e47308 */ /* 0x000e620000000800 */
[----:B------:R-:W-:Y:S01]  /*3b00*/  @!P0 FSEL R28, R28, -INF , !P4 ;  /* 0xff8000001c1c8808 */ /* 0x000fe20006000000 */
[--C-:B------:R-:W-:Y:S01]  /*3b10*/  FFMA.FTZ R27, R27, UR9, -R3.reuse ;  /* 0x000000091b1b7c23 */ /* 0x100fe20008010803 */
[----:B------:R-:W-:Y:S07]  /*3b20*/  @!P0 FSEL R32, R32, -INF , !P6 ;  /* 0xff80000020208808 */ /* 0x000fee0007000000 */
[----:B------:R-:W-:Y:S01]  /*3b30*/  MUFU.EX2 R232, R22 ;  /* 0x0000001600e87308 */ /* 0x000fe20000000800 */
[C---:B------:R-:W-:Y:S01]  /*3b40*/  @!P0 ISETP.GE.AND P4, PT, R4.reuse, R139, PT ;  /* 0x0000008b0400820c */ /* 0x040fe20003f86270 */
[----:B------:R-:W-:Y:S01]  /*3b50*/  FFMA.FTZ R25, R25, UR9, -R136 ;  /* 0x0000000919197c23 */ /* 0x000fe20008010888 */
[-C--:B------:R-:W-:Y:S01]  /*3b60*/  @!P0 ISETP.GE.AND P6, PT, R4, R140.reuse, PT ;  /* 0x0000008c0400820c */ /* 0x080fe20003fc6270 */
[----:B------:R-:W-:Y:S01]  /*3b70*/  FFMA.FTZ R32, R32, UR9, -R138 ;  /* 0x0000000920207c23 */ /* 0x000fe2000801088a */
[----:B------:R-:W-:Y:S05]  /*3b80*/  F2FP.BF16.F32.PACK_AB R4, R163, R157 ;  /* 0x0000009da304723e */ /* 0x000fea00000010ff */
[----:B------:R-:W-:Y:S01]  /*3b90*/  MUFU.EX2 R233, R23 ;  /* 0x0000001700e97308 */ /* 0x000fe20000000800 */
[----:B------:R-:W-:Y:S01]  /*3ba0*/  @!P0 FSEL R29, R29, -INF , !P3 ;  /* 0xff8000001d1d8808 */ /* 0x000fe20005800000 */
[----:B------:R-:W-:Y:S01]  /*3bb0*/  FFMA.FTZ R28, R28, UR9, -R136 ;  /* 0x000000091c1c7c23 */ /* 0x000fe20008010888 */
[----:B------:R-:W-:Y:S01]  /*3bc0*/  @!P0 FSEL R33, R33, -INF , !P5 ;  /* 0xff80000021218808 */ /* 0x000fe20006800000 */
[----:B------:R1:W-:Y:S01]  /*3bd0*/  STS [R144+0x13000], R4 ;  /* 0x0130000490007388 */ /* 0x0003e20000000800 */
[C---:B------:R-:W-:Y:S05]  /*3be0*/  @!P0 ISETP.GE.AND P3, PT, R0.reuse, R139, PT ;  /* 0x0000008b0000820c */ /* 0x040fea0003f66270 */
[----:B------:R-:W-:Y:S01]  /*3bf0*/  MUFU.EX2 R166, R32 ;  /* 0x0000002000a67308 */ /* 0x000fe20000000800 */
[----:B------:R-:W-:Y:S01]  /*3c00*/  @!P0 ISETP.GE.AND P5, PT, R0, R140, PT ;  /* 0x0000008c0000820c */ /* 0x000fe20003fa6270 */
[----:B------:R-:W-:Y:S01]  /*3c10*/  FFMA.FTZ R138, R33, UR9, -R138 ;  /* 0x00000009218a7c23 */ /* 0x000fe2000801088a */
[----:B--2---:R-:W-:Y:S01]  /*3c20*/  F2FP.BF16.F32.PACK_AB R0, R243, R244 ;  /* 0x000000f4f300723e */ /* 0x004fe200000010ff */
[----:B------:R-:W-:Y:S01]  /*3c30*/  FFMA.FTZ R136, R29, UR9, -R136 ;  /* 0x000000091d887c23 */ /* 0x000fe20008010888 */
[----:B------:R-:W-:Y:S05]  /*3c40*/  F2FP.BF16.F32.PACK_AB R5, R162, R168 ;  /* 0x000000a8a205723e */ /* 0x000fea00000010ff */
[----:B------:R-:W2:Y:S01]  /*3c50*/  MUFU.EX2 R165, R138 ;  /* 0x0000008a00a57308 */ /* 0x000ea20000000800 */
[----:B---3--:R-:W-:Y:S01]  /*3c60*/  F2FP.BF16.F32.PACK_AB R2, R230, R231 ;  /* 0x000000e7e602723e */ /* 0x008fe200000010ff */
[----:B------:R3:W-:Y:S01]  /*3c70*/  STS [R145+0x13400], R0 ;  /* 0x0134000091007388 */ /* 0x0007e20000000800 */
[----:B------:R-:W-:Y:S07]  /*3c80*/  @!P0 FSEL R30, R30, -INF , !P4 ;  /* 0xff8000001e1e8808 */ /* 0x000fee0006000000 */
[----:B------:R-:W-:Y:S01]  /*3c90*/  MUFU.EX2 R154, R24 ;  /* 0x00000018009a7308 */ /* 0x000fe20000000800 */
[----:B------:R-:W-:Y:S01]  /*3ca0*/  @!P0 FSEL R31, R31, -INF , !P3 ;  /* 0xff8000001f1f8808 */ /* 0x000fe20005800000 */
[----:B------:R2:W-:Y:S01]  /*3cb0*/  STS [R145+0x13000], R2 ;  /* 0x0130000291007388 */ /* 0x0005e20000000800 */
[----:B------:R-:W-:Y:S01]  /*3cc0*/  @!P0 FSEL R34, R34, -INF , !P6 ;  /* 0xff80000022228808 */ /* 0x000fe20007000000 */
[--C-:B------:R-:W-:Y:S01]  /*3cd0*/  FFMA.FTZ R30, R30, UR9, -R3.reuse ;  /* 0x000000091e1e7c23 */ /* 0x100fe20008010803 */
[----:B------:R-:W-:Y:S01]  /*3ce0*/  @!P0 FSEL R35, R35, -INF , !P5 ;  /* 0xff80000023238808 */ /* 0x000fe20006800000 */
[----:B------:R2:W-:Y:S01]  /*3cf0*/  STS [R144+0x14000], R5 ;  /* 0x0140000590007388 */ /* 0x0005e20000000800 */
[----:B------:R-:W-:Y:S01]  /*3d00*/  FFMA.FTZ R3, R31, UR9, -R3 ;  /* 0x000000091f037c23 */ /* 0x000fe20008010803 */
[--C-:B------:R-:W-:Y:S01]  /*3d10*/  FFMA.FTZ R34, R34, UR9, -R137.reuse ;  /* 0x0000000922227c23 */ /* 0x100fe20008010889 */
[----:B----4-:R-:W-:Y:S01]  /*3d20*/  F2FP.BF16.F32.PACK_AB R7, R160, R161 ;  /* 0x000000a1a007723e */ /* 0x010fe200000010ff */
[----:B------:R-:W-:Y:S01]  /*3d30*/  FFMA.FTZ R137, R35, UR9, -R137 ;  /* 0x0000000923897c23 */ /* 0x000fe20008010889 */
[----:B------:R2:W-:Y:S01]  /*3d40*/  MUFU.EX2 R151, R3 ;  /* 0x0000000300977308 */ /* 0x0005e20000000800 */
[----:B-1----:R-:W-:Y:S01]  /*3d50*/  F2FP.BF16.F32.PACK_AB R6, R228, R229 ;  /* 0x000000e5e406723e */ /* 0x002fe200000010ff */
[----:B------:R-:W-:Y:S01]  /*3d60*/  IMAD.U32 R140, RZ, RZ, UR60 ;  /* 0x0000003cff8c7e24 */ /* 0x000fe2000f8e00ff */
[----:B------:R-:W-:Y:S07]  /*3d70*/  F2FP.BF16.F32.PACK_AB R4, R169, R170 ;  /* 0x000000aaa904723e */ /* 0x000fee00000010ff */
[----:B------:R-:W-:Y:S01]  /*3d80*/  MUFU.EX2 R171, R34 ;  /* 0x0000002200ab7308 */ /* 0x000fe20000000800 */
[----:B------:R-:W-:Y:S01]  /*3d90*/  IMAD.U32 R141, RZ, RZ, UR61 ;  /* 0x0000003dff8d7e24 */ /* 0x000fe2000f8e00ff */
[--C-:B------:R-:W-:Y:S01]  /*3da0*/  SHF.R.U32.HI R164, RZ, 0x1, R227.reuse ;  /* 0x00000001ffa47819 */ /* 0x100fe200000116e3 */
[----:B------:R1:W-:Y:S07]  /*3db0*/  STS [R144+0x14400], R4 ;  /* 0x0144000490007388 */ /* 0x0003ee0000000800 */
[----:B------:R-:W-:Y:S01]  /*3dc0*/  MUFU.EX2 R167, R137 ;  /* 0x0000008900a77308 */ /* 0x000fe20000000800 */
[----:B---3--:R-:W-:Y:S01]  /*3dd0*/  F2FP.BF16.F32.PACK_AB R0, R158, R159 ;  /* 0x0000009f9e00723e */ /* 0x008fe200000010ff */
[----:B------:R3:W-:Y:S01]  /*3de0*/  STS [R145+0x14400], R7 ;  /* 0x0144000791007388 */ /* 0x0007e20000000800 */
[----:B--2---:R-:W-:Y:S07]  /*3df0*/  F2FP.BF16.F32.PACK_AB R3, R165, R166 ;  /* 0x000000a6a503723e */ /* 0x004fee00000010ff */
[----:B------:R-:W3:Y:S01]  /*3e00*/  MUFU.EX2 R153, R25 ;  /* 0x0000001900997308 */ /* 0x000ee20000000800 */
[----:B------:R-:W-:Y:S01]  /*3e10*/  IMAD.MOV.U32 R2, RZ, RZ, R146 ;  /* 0x000000ffff027224 */ /* 0x000fe200078e0092 */
[----:B------:R2:W-:Y:S01]  /*3e20*/  STS [R145+0x14000], R0 ;  /* 0x0140000091007388 */ /* 0x0005e20000000800 */
[----:B------:R-:W-:Y:S07]  /*3e30*/  @P2 VIADD R2, R147, 0xffffffe0 ;  /* 0xffffffe093022836 */ /* 0x000fee0000000000 */
[----:B------:R-:W-:Y:S01]  /*3e40*/  MUFU.EX2 R156, R26 ;  /* 0x0000001a009c7308 */ /* 0x000fe20000000800 */
[----:B------:R-:W-:Y:S01]  /*3e50*/  F2FP.BF16.F32.PACK_AB R5, R233, R232 ;  /* 0x000000e8e905723e */ /* 0x000fe200000010ff */
[----:B------:R4:W-:Y:S08]  /*3e60*/  STS [R2], R6 ;  /* 0x0000000602007388 */ /* 0x0009f00000000800 */
[----:B------:R-:W4:Y:S01]  /*3e70*/  MUFU.EX2 R155, R27 ;  /* 0x0000001b009b7308 */ /* 0x000f220000000800 */
[----:B------:R4:W-:Y:S09]  /*3e80*/  STS [R2+0x400], R5 ;  /* 0x0004000502007388 */ /* 0x0009f20000000800 */
[----:B------:R-:W-:Y:S10]  /*3e90*/  MUFU.EX2 R150, R28 ;  /* 0x0000001c00967308 */ /* 0x000ff40000000800 */
[----:B------:R-:W4:Y:S01]  /*3ea0*/  MUFU.EX2 R149, R136 ;  /* 0x0000008800957308 */ /* 0x000f220000000800 */
[----:B-1----:R-:W-:Y:S02]  /*3eb0*/  IMAD.IADD R4, R148, 0x1, R2 ;  /* 0x0000000194047824 */ /* 0x002fe400078e0202 */
[----:B------:R-:W-:Y:S07]  /*3ec0*/  IMAD.SHL.U32 R148, R227, 0x40, RZ ;  /* 0x00000040e3947824 */ /* 0x000fee00078e00ff */
[----:B------:R-:W1:Y:S01]  /*3ed0*/  MUFU.EX2 R152, R30 ;  /* 0x0000001e00987308 */ /* 0x000e620000000800 */
[----:B------:R1:W-:Y:S01]  /*3ee0*/  STS [R4], R3 ;  /* 0x0000000304007388 */ /* 0x0003e20000000800 */
[----:B---3--:R-:W-:Y:S02]  /*3ef0*/  F2FP.BF16.F32.PACK_AB R7, R153, R154 ;  /* 0x0000009a9907723e */ /* 0x008fe400000010ff */
[----:B--2---:R-:W-:Y:S05]  /*3f00*/  F2FP.BF16.F32.PACK_AB R0, R167, R171 ;  /* 0x000000aba700723e */ /* 0x004fea00000010ff */
[----:B------:R2:W-:Y:S01]  /*3f10*/  STS [R4+0x400], R0 ;  /* 0x0004000004007388 */ /* 0x0005e20000000800 */
[----:B----4-:R-:W-:Y:S03]  /*3f20*/  F2FP.BF16.F32.PACK_AB R6, R155, R156 ;  /* 0x0000009c9b06723e */ /* 0x010fe600000010ff */
[----:B------:R-:W-:Y:S01]  /*3f30*/  STS [R2+0x1000], R7 ;  /* 0x0010000702007388 */ /* 0x000fe20000000800 */
[----:B------:R-:W-:Y:S03]  /*3f40*/  F2FP.BF16.F32.PACK_AB R5, R149, R150 ;  /* 0x000000969505723e */ /* 0x000fe600000010ff */
[----:B------:R3:W-:Y:S04]  /*3f50*/  STS [R2+0x1400], R6 ;  /* 0x0014000602007388 */ /* 0x0007e80000000800 */
[----:B------:R-:W-:Y:S01]  /*3f60*/  STS [R4+0x1000], R5 ;  /* 0x0010000504007388 */ /* 0x000fe20000000800 */
[----:B-1----:R-:W-:Y:S05]  /*3f70*/  F2FP.BF16.F32.PACK_AB R3, R151, R152 ;  /* 0x000000989703723e */ /* 0x002fea00000010ff */
[----:B------:R1:W-:Y:S01]  /*3f80*/  STS [R4+0x1400], R3 ;  /* 0x0014000304007388 */ /* 0x0003e20000000800 */
[----:B--2---:R-:W-:Y:S05]  /*3f90*/  LEA R0, R226, UR4, 0x1 ;  /* 0x00000004e2007c11 */ /* 0x004fea000f8e08ff */
[----:B------:R-:W2:Y:S01]  /*3fa0*/  LDSM.16.M88.4 R32, [R0+0x6000] ;  /* 0x006000000020783b */ /* 0x000ea20000000200 */
[C---:B---3--:R-:W-:Y:S07]  /*3fb0*/  VIADD R2, R0.reuse, 0x6020 ;  /* 0x0000602000027836 */ /* 0x048fee0000000000 */
[----:B------:R-:W3:Y:S01]  /*3fc0*/  LDSM.16.M88.4 R28, [R0+0x6800] ;  /* 0x00680000001c783b */ /* 0x000ee20000000200 */
[----:B-1----:R-:W-:Y:S04]  /*3fd0*/  VIADD R3, R0, 0x6000 ;  /* 0x0000600000037836 */ /* 0x002fe80000000000 */
[----:B------:R-:W-:Y:S01]  /*3fe0*/  @P1 VIADD R2, R3, 0xffffffe0 ;  /* 0xffffffe003021836 */ /* 0x000fe20000000000 */
[----:B------:R-:W-:Y:S04]  /*3ff0*/  LOP3.LUT R3, R164, 0x30, RZ, 0xc0, !PT ;  /* 0x00000030a4037812 */ /* 0x000fe800078ec0ff */
[----:B------:R-:W1:Y:S01]  /*4000*/  LDSM.16.M88.4 R132, [R2] ;  /* 0x000000000284783b */ /* 0x000e620000000200 */
[----:B------:R-:W-:Y:S04]  /*4010*/  LOP3.LUT R3, R3, 0x8, R227, 0xf8, !PT ;  /* 0x0000000803037812 */ /* 0x000fe800078ef8e3 */
[----:B------:R-:W-:Y:S03]  /*4020*/  LOP3.LUT R3, R3, 0x1c0, R148, 0xf8, !PT ;  /* 0x000001c003037812 */ /* 0x000fe600078ef894 */
        /* <DEDUP_REMOVED lines=39> */
[----:B--2---:R-:W-:Y:S04]  /*42a0*/  LOP3.LUT R0, R148, 0x400, RZ, 0xc0, !PT ;  /* 0x0000040094007812 */ /* 0x004fe800078ec0ff */
[-C--:B-1----:R-:W-:Y:S08]  /*42b0*/  HMMA.16816.F32.BF16 R4, R136, R204.reuse, R4 ;  /* 0x000000cc8804723c */ /* 0x082ff00000041804 */
[C---:B---3--:R-:W-:Y:S08]  /*42c0*/  HMMA.16816.F32.BF16 R8, R132.reuse, R204, R8 ;  /* 0x000000cc8408723c */ /* 0x048ff00000041808 */
        /* <DEDUP_REMOVED lines=14> */
[----:B-1----:R-:W-:Y:S02]  /*43b0*/  IMAD.MOV.U32 R2, RZ, RZ, R146 ;  /* 0x000000ffff027224 */ /* 0x002fe400078e0092 */
[----:B------:R-:W-:Y:S01]  /*43c0*/  @P2 VIADD R2, R147, 0xffffffe0 ;  /* 0xffffffe093022836 */ /* 0x000fe20000000000 */
[-C--:B----4-:R-:W-:Y:S08]  /*43d0*/  HMMA.16816.F32.BF16 R4, R132, R212.reuse, R4 ;  /* 0x000000d48404723c */ /* 0x090ff00000041804 */
        /* <DEDUP_REMOVED lines=8> */
[----:B------:R-:W-:Y:S03]  /*4460*/  FADD.FTZ R21, -R143, R21 ;  /* 0x000000158f157221 */ /* 0x000fe60000010100 */
[----:B------:R-:W-:Y:S01]  /*4470*/  FMUL.FTZ R157, R157, R4 ;  /* 0x000000049d9d7220 */ /* 0x000fe20000410000 */
[C---:B------:R-:W-:Y:S01]  /*4480*/  FADD.FTZ R4, -R143.reuse, R5 ;  /* 0x000000058f047221 */ /* 0x040fe20000010100 */
[C---:B------:R-:W-:Y:S01]  /*4490*/  FADD.FTZ R5, -R143.reuse, R16 ;  /* 0x000000108f057221 */ /* 0x040fe20000010100 */
[C---:B------:R-:W-:Y:S01]  /*44a0*/  FADD.FTZ R16, -R143.reuse, R17 ;  /* 0x000000118f107221 */ /* 0x040fe20000010100 */
[----:B------:R-:W-:Y:S01]  /*44b0*/  FADD.FTZ R17, -R143, R20 ;  /* 0x000000148f117221 */ /* 0x000fe20000010100 */
[----:B------:R-:W-:Y:S01]  /*44c0*/  FMUL.FTZ R4, R163, R4 ;  /* 0x00000004a3047220 */ /* 0x000fe20000410000 */
[----:B------:R-:W-:Y:S02]  /*44d0*/  IMAD.SHL.U32 R163, R227, 0x8, RZ ;  /* 0x00000008e3a37824 */ /* 0x000fe400078e00ff */
[----:B------:R-:W-:Y:S01]  /*44e0*/  FMUL.FTZ R5, R231, R5 ;  /* 0x00000005e7057220 */ /* 0x000fe20000410000 */
[----:B------:R-:W-:Y:S02]  /*44f0*/  FMUL.FTZ R16, R230, R16 ;  /* 0x00000010e6107220 */ /* 0x000fe40000410000 */
[----:B------:R-:W-:Y:S01]  /*4500*/  FADD.FTZ R20, -R143, R33 ;  /* 0x000000218f147221 */ /* 0x000fe20000010100 */
[----:B------:R-:W-:Y:S01]  /*4510*/  FMUL.FTZ R17, R229, R17 ;  /* 0x00000011e5117220 */ /* 0x000fe20000410000 */
[----:B------:R-:W-:Y:S01]  /*4520*/  LOP3.LUT R3, R3, 0x38, R163, 0x78, !PT ;  /* 0x0000003803037812 */ /* 0x000fe200078e78a3 */
[----:B------:R-:W-:Y:S01]  /*4530*/  FMUL.FTZ R21, R228, R21 ;  /* 0x00000015e4157220 */ /* 0x000fe20000410000 */
[----:B------:R-:W-:Y:S01]  /*4540*/  FMUL.FTZ R20, R165, R20 ;  /* 0x00000014a5147220 */ /* 0x000fe20000410000 */
[----:B------:R-:W-:Y:S01]  /*4550*/  F2FP.BF16.F32.PACK_AB R16, R16, R5 ;  /* 0x000000051010723e */ /* 0x000fe200000010ff */
[C---:B---3--:R-:W-:Y:S01]  /*4560*/  FADD.FTZ R6, -R142.reuse, R6 ;  /* 0x000000068e067221 */ /* 0x048fe20000010100 */
[----:B------:R-:W-:Y:S02]  /*4570*/  IMAD R3, R3, 0x2, R0 ;  /* 0x0000000203037824 */ /* 0x000fe400078e0200 */
[----:B------:R-:W-:Y:S01]  /*4580*/  FADD.FTZ R0, -R143, R32 ;  /* 0x000000208f007221 */ /* 0x000fe20000010100 */
[C---:B------:R-:W-:Y:S01]  /*4590*/  FADD.FTZ R5, -R142.reuse, R7 ;  /* 0x000000078e057221 */ /* 0x040fe20000010100 */
[----:B------:R-:W-:Y:S01]  /*45a0*/  FADD.FTZ R18, -R142, R18 ;  /* 0x000000128e127221 */ /* 0x000fe20000010100 */
[----:B------:R-:W-:Y:S01]  /*45b0*/  FMUL.FTZ R6, R247, R6 ;  /* 0x00000006f7067220 */ /* 0x000fe20000410000 */
[----:B------:R-:W-:Y:S01]  /*45c0*/  FMUL.FTZ R0, R166, R0 ;  /* 0x00000000a6007220 */ /* 0x000fe20000410000 */
[----:B------:R-:W-:Y:S01]  /*45d0*/  FMUL.FTZ R5, R246, R5 ;  /* 0x00000005f6057220 */ /* 0x000fe20000410000 */
[----:B------:R-:W-:Y:S01]  /*45e0*/  F2FP.BF16.F32.PACK_AB R21, R21, R17 ;  /* 0x000000111515723e */ /* 0x000fe200000010ff */
[----:B------:R-:W-:Y:S01]  /*45f0*/  FMUL.FTZ R32, R244, R18 ;  /* 0x00000012f4207220 */ /* 0x000fe20000410000 */
[----:B------:R-:W-:Y:S01]  /*4600*/  FADD.FTZ R17, -R142, R23 ;  /* 0x000000178e117221 */ /* 0x000fe20000010100 */
[----:B------:R-:W-:Y:S01]  /*4610*/  F2FP.BF16.F32.PACK_AB R20, R20, R0 ;  /* 0x000000001414723e */ /* 0x000fe200000010ff */
[C---:B------:R-:W-:Y:S01]  /*4620*/  FADD.FTZ R0, -R142.reuse, R19 ;  /* 0x000000138e007221 */ /* 0x040fe20000010100 */
[C---:B------:R-:W-:Y:S01]  /*4630*/  FADD.FTZ R19, -R142.reuse, R22 ;  /* 0x000000168e137221 */ /* 0x040fe20000010100 */
[C---:B------:R-:W-:Y:S01]  /*4640*/  FADD.FTZ R7, -R142.reuse, R34 ;  /* 0x000000228e077221 */ /* 0x040fe20000010100 */
[----:B------:R-:W-:Y:S01]  /*4650*/  FADD.FTZ R18, -R142, R35 ;  /* 0x000000238e127221 */ /* 0x000fe20000010100 */
[----:B------:R-:W-:Y:S01]  /*4660*/  F2FP.BF16.F32.PACK_AB R4, R4, R157 ;  /* 0x0000009d0404723e */ /* 0x000fe200000010ff */
[----:B------:R-:W-:Y:S01]  /*4670*/  FMUL.FTZ R22, R243, R0 ;  /* 0x00000000f3167220 */ /* 0x000fe20000410000 */
[----:B------:R-:W-:Y:S01]  /*4680*/  F2FP.BF16.F32.PACK_AB R5, R5, R6 ;  /* 0x000000060505723e */ /* 0x000fe200000010ff */
[----:B------:R-:W-:Y:S01]  /*4690*/  FMUL.FTZ R19, R232, R19 ;  /* 0x00000013e8137220 */ /* 0x000fe20000410000 */
[----:B------:R-:W-:Y:S01]  /*46a0*/  FMUL.FTZ R17, R233, R17 ;  /* 0x00000011e9117220 */ /* 0x000fe20000410000 */
[----:B------:R-:W-:Y:S01]  /*46b0*/  FMUL.FTZ R7, R171, R7 ;  /* 0x00000007ab077220 */ /* 0x000fe20000410000 */
[----:B------:R-:W-:Y:S01]  /*46c0*/  FMUL.FTZ R18, R167, R18 ;  /* 0x00000012a7127220 */ /* 0x000fe20000410000 */
        /* <DEDUP_REMOVED lines=20> */
.L_x_93:
[----:B------:R2:W-:Y:S01]  /*4810*/  STS [R144+0xf000], R4 ;  /* 0x00f0000490007388 */ /* 0x0005e20000000800 */
[C---:B-----5:R-:W-:Y:S01]  /*4820*/  FADD.FTZ R10, -R140.reuse, R10 ;  /* 0x0000000a8c0a7221 */ /* 0x060fe20000010100 */
[----:B------:R-:W-:Y:S01]  /*4830*/  FADD.FTZ R11, -R140, R11 ;  /* 0x0000000b8c0b7221 */ /* 0x000fe20000010100 */
[C---:B------:R-:W-:Y:S02]  /*4840*/  FADD.FTZ R8, -R141.reuse, R8 ;  /* 0x000000088d087221 */ /* 0x040fe40000010100 */
[----:B------:R3:W-:Y:S01]  /*4850*/  STS [R144+0xf400], R5 ;  /* 0x00f4000590007388 */ /* 0x0007e20000000800 */
[----:B------:R-:W-:Y:S01]  /*4860*/  FMUL.FTZ R10, R170, R10 ;  /* 0x0000000aaa0a7220 */ /* 0x000fe20000410000 */
[C---:B------:R-:W-:Y:S01]  /*4870*/  FADD.FTZ R9, -R141.reuse, R9 ;  /* 0x000000098d097221 */ /* 0x040fe20000010100 */
[C---:B------:R-:W-:Y:S02]  /*4880*/  FADD.FTZ R12, -R141.reuse, R12 ;  /* 0x0000000c8d0c7221 */ /* 0x040fe40000010100 */
[----:B------:R-:W-:Y:S01]  /*4890*/  STS [R145+0xf000], R16 ;  /* 0x00f0001091007388 */ /* 0x000fe20000000800 */
[C---:B------:R-:W-:Y:S01]  /*48a0*/  FADD.FTZ R13, -R141.reuse, R13 ;  /* 0x0000000d8d0d7221 */ /* 0x040fe20000010100 */
[----:B------:R-:W-:Y:S01]  /*48b0*/  FMUL.FTZ R6, R168, R8 ;  /* 0x00000008a8067220 */ /* 0x000fe20000410000 */
[----:B------:R-:W-:Y:S01]  /*48c0*/  FMUL.FTZ R0, R162, R9 ;  /* 0x00000009a2007220 */ /* 0x000fe20000410000 */
[----:B------:R-:W-:Y:S01]  /*48d0*/  FADD.FTZ R14, -R140, R14 ;  /* 0x0000000e8c0e7221 */ /* 0x000fe20000010100 */
[----:B------:R-:W-:Y:S01]  /*48e0*/  FMUL.FTZ R8, R158, R13 ;  /* 0x0000000d9e087220 */ /* 0x000fe20000410000 */
[----:B------:R-:W-:Y:S01]  /*48f0*/  FADD.FTZ R15, -R140, R15 ;  /* 0x0000000f8c0f7221 */ /* 0x000fe20000010100 */
[----:B------:R-:W-:Y:S01]  /*4900*/  FADD.FTZ R24, -R141, R24 ;  /* 0x000000188d187221 */ /* 0x000fe20000010100 */
[----:B------:R-:W-:Y:S01]  /*4910*/  F2FP.BF16.F32.PACK_AB R0, R0, R6 ;  /* 0x000000060000723e */ /* 0x000fe200000010ff */
[----:B------:R-:W-:Y:S01]  /*4920*/  FMUL.FTZ R14, R161, R14 ;  /* 0x0000000ea10e7220 */ /* 0x000fe20000410000 */
[----:B------:R-:W-:Y:S01]  /*4930*/  FADD.FTZ R25, -R141, R25 ;  /* 0x000000198d197221 */ /* 0x000fe20000010100 */
[C---:B------:R-:W-:Y:S01]  /*4940*/  FADD.FTZ R26, -R140.reuse, R26 ;  /* 0x0000001a8c1a7221 */ /* 0x040fe20000010100 */
[----:B------:R-:W-:Y:S01]  /*4950*/  FADD.FTZ R27, -R140, R27 ;  /* 0x0000001b8c1b7221 */ /* 0x000fe20000010100 */
[----:B------:R-:W-:Y:S01]  /*4960*/  F2FP.BF16.F32.PACK_AB R17, R17, R19 ;  /* 0x000000131111723e */ /* 0x000fe200000010ff */
[C---:B------:R-:W-:Y:S01]  /*4970*/  FADD.FTZ R28, -R141.reuse, R28 ;  /* 0x0000001c8d1c7221 */ /* 0x040fe20000010100 */
[----:B------:R-:W-:Y:S01]  /*4980*/  F2FP.BF16.F32.PACK_AB R18, R18, R7 ;  /* 0x000000071212723e */ /* 0x000fe200000010ff */
[----:B------:R-:W-:Y:S01]  /*4990*/  FADD.FTZ R29, -R141, R29 ;  /* 0x0000001d8d1d7221 */ /* 0x000fe20000010100 */
[----:B--2---:R-:W-:Y:S01]  /*49a0*/  F2FP.BF16.F32.PACK_AB R4, R22, R32 ;  /* 0x000000201604723e */ /* 0x004fe200000010ff */
[----:B------:R-:W-:Y:S01]  /*49b0*/  FMUL.FTZ R24, R154, R24 ;  /* 0x000000189a187220 */ /* 0x000fe20000410000 */
[----:B------:R-:W-:Y:S01]  /*49c0*/  FMUL.FTZ R9, R153, R25 ;  /* 0x0000001999097220 */ /* 0x000fe20000410000 */
[C---:B------:R-:W-:Y:S01]  /*49d0*/  FADD.FTZ R30, -R140.reuse, R30 ;  /* 0x0000001e8c1e7221 */ /* 0x040fe20000010100 */
[----:B---3--:R-:W-:Y:S01]  /*49e0*/  FMUL.FTZ R5, R159, R12 ;  /* 0x0000000c9f057220 */ /* 0x008fe20000410000 */
[----:B------:R2:W-:Y:S01]  /*49f0*/  STS [R145+0xf400], R4 ;  /* 0x00f4000491007388 */ /* 0x0005e20000000800 */
[----:B------:R-:W-:Y:S01]  /*4a00*/  FADD.FTZ R31, -R140, R31 ;  /* 0x0000001f8c1f7221 */ /* 0x000fe20000010100 */
[----:B------:R-:W-:Y:S01]  /*4a10*/  FMUL.FTZ R26, R156, R26 ;  /* 0x0000001a9c1a7220 */ /* 0x000fe20000410000 */
[----:B------:R-:W-:Y:S01]  /*4a20*/  FMUL.FTZ R7, R155, R27 ;  /* 0x0000001b9b077220 */ /* 0x000fe20000410000 */
[----:B------:R-:W-:Y:S01]  /*4a30*/  F2FP.BF16.F32.PACK_AB R8, R8, R5 ;  /* 0x000000050808723e */ /* 0x000fe200000010ff */
[----:B------:R3:W-:Y:S01]  /*4a40*/  STS [R144+0x10000], R0 ;  /* 0x0100000090007388 */ /* 0x0007e20000000800 */
[----:B------:R-:W-:Y:S01]  /*4a50*/  FMUL.FTZ R5, R160, R15 ;  /* 0x0000000fa0057220 */ /* 0x000fe20000410000 */
[----:B------:R-:W-:Y:S01]  /*4a60*/  FMUL.FTZ R28, R150, R28 ;  /* 0x0000001c961c7220 */ /* 0x000fe20000410000 */
[----:B------:R-:W-:Y:S01]  /*4a70*/  FMUL.FTZ R12, R149, R29 ;  /* 0x0000001d950c7220 */ /* 0x000fe20000410000 */
[----:B------:R-:W-:Y:S01]  /*4a80*/  FMUL.FTZ R30, R152, R30 ;  /* 0x0000001e981e7220 */ /* 0x000fe20000410000 */
[----:B------:R-:W-:Y:S01]  /*4a90*/  FMUL.FTZ R6, R151, R31 ;  /* 0x0000001f97067220 */ /* 0x000fe20000410000 */
[----:B------:R-:W-:Y:S01]  /*4aa0*/  F2FP.BF16.F32.PACK_AB R5, R5, R14 ;  /* 0x0000000e0505723e */ /* 0x000fe200000010ff */
[----:B------:R-:W-:Y:S01]  /*4ab0*/  IMAD R167, R245, UR8, RZ ;  /* 0x00000008f5a77c24 */ /* 0x000fe2000f8e02ff */
[----:B------:R-:W-:Y:S02]  /*4ac0*/  F2FP.BF16.F32.PACK_AB R9, R9, R24 ;  /* 0x000000180909723e */ /* 0x000fe400000010ff */
[----:B------:R-:W-:Y:S02]  /*4ad0*/  F2FP.BF16.F32.PACK_AB R7, R7, R26 ;  /* 0x0000001a0707723e */ /* 0x000fe400000010ff */
[----:B------:R-:W-:Y:S02]  /*4ae0*/  F2FP.BF16.F32.PACK_AB R12, R12, R28 ;  /* 0x0000001c0c0c723e */ /* 0x000fe400000010ff */
[----:B------:R-:W-:Y:S02]  /*4af0*/  F2FP.BF16.F32.PACK_AB R6, R6, R30 ;  /* 0x0000001e0606723e */ /* 0x000fe400000010ff */
[C---:B------:R-:W-:Y:S02]  /*4b00*/  SHF.L.U32 R149, R227.reuse, 0x5, RZ ;  /* 0x00000005e3957819 */ /* 0x040fe400000006ff */
[----:B------:R-:W-:Y:S01]  /*4b10*/  SHF.L.U32 R166, R227, 0x2, RZ ;  /* 0x00000002e3a67819 */ /* 0x000fe200000006ff */
[----:B--2---:R-:W-:Y:S05]  /*4b20*/  FMUL.FTZ R4, R169, R11 ;  /* 0x0000000ba9047220 */ /* 0x004fea0000410000 */
[----:B------:R-:W-:Y:S02]  /*4b30*/  F2FP.BF16.F32.PACK_AB R4, R4, R10 ;  /* 0x0000000a0404723e */ /* 0x000fe400000010ff */
[----:B------:R-:W-:Y:S02]  /*4b40*/  MOV R10, 0x10 ;  /* 0x00000010000a7802 */ /* 0x000fe40000000f00 */
[--C-:B---3--:R-:W-:Y:S01]  /*4b50*/  SHF.R.U32.HI R0, RZ, 0x4, R227.reuse ;  /* 0x00000004ff007819 */ /* 0x108fe200000116e3 */
[----:B------:R2:W-:Y:S03]  /*4b60*/  STS [R144+0x10400], R4 ;  /* 0x0104000490007388 */ /* 0x0005e60000000800 */
[----:B------:R-:W-:Y:S02]  /*4b70*/  LOP3.LUT R165, R0, 0x8, RZ, 0xc0, !PT ;  /* 0x0000000800a57812 */ /* 0x000fe400078ec0ff */
[----:B------:R-:W-:Y:S02]  /*4b80*/  STS [R145+0x10000], R8 ;  /* 0x0100000891007388 */ /* 0x000fe40000000800 */
[----:B------:R-:W-:Y:S03]  /*4b90*/  LOP3.LUT R0, R165, 0x10, R227, 0xf8, !PT ;  /* 0x00000010a5007812 */ /* 0x000fe600078ef8e3 */
[----:B------:R-:W-:Y:S01]  /*4ba0*/  STS [R145+0x10400], R5 ;  /* 0x0104000591007388 */ /* 0x000fe20000000800 */
[--C-:B------:R-:W-:Y:S04]  /*4bb0*/  LOP3.LUT R0, R0, 0xc0, R149.reuse, 0xf8, !PT ;  /* 0x000000c000007812 */ /* 0x100fe800078ef895 */
[----:B------:R-:W-:Y:S01]  /*4bc0*/  STS [R2+-0x4000], R21 ;  /* 0xffc0001502007388 */ /* 0x000fe20000000800 */
[----:B------:R-:W-:Y:S04]  /*4bd0*/  LOP3.LUT R0, R0, 0x18, R166, 0x78, !PT ;  /* 0x0000001800007812 */ /* 0x000fe800078e78a6 */
[----:B------:R-:W-:Y:S01]  /*4be0*/  STS [R2+-0x3c00], R17 ;  /* 0xffc4001102007388 */ /* 0x000fe20000000800 */
[----:B------:R-:W-:Y:S04]  /*4bf0*/  LOP3.LUT R0, R0, 0x120, R149, 0xf8, !PT ;  /* 0x0000012000007812 */ /* 0x000fe800078ef895 */
[----:B------:R-:W-:Y:S02]  /*4c00*/  LEA R0, R0, UR4, 0x1 ;  /* 0x0000000400007c11 */ /* 0x000fe4000f8e08ff */
[----:B--2---:R-:W-:Y:S04]  /*4c10*/  SEL R4, R10, 0xfffffff0, !P1 ;  /* 0xfffffff00a047807 */ /* 0x004fe80004800000 */
[----:B------:R-:W-:Y:S05]  /*4c20*/  IADD3 R4, PT, PT, R4, R2, RZ ;  /* 0x0000000204047210 */ /* 0x000fea0007ffe0ff */
[----:B------:R-:W-:Y:S05]  /*4c30*/  STS [R4+-0x4000], R20 ;  /* 0xffc0001404007388 */ /* 0x000fea0000000800 */
[----:B------:R-:W-:Y:S05]  /*4c40*/  STS [R4+-0x3c00], R18 ;  /* 0xffc4001204007388 */ /* 0x000fea0000000800 */
        /* <DEDUP_REMOVED lines=84> */
[----:B------:R-:W-:Y:S05]  /*5190*/  IMAD.X R4, RZ, RZ, ~UR11, P0 ;  /* 0x8000000bff047e24 */ /* 0x000fea00080e06ff */
[----:B------:R-:W-:Y:S02]  /*51a0*/  SHF.R.S64 R6, R5, 0x1f, R4 ;  /* 0x0000001f05067819 */ /* 0x000fe40000001004 */
[----:B------:R-:W-:Y:S02]  /*51b0*/  LOP3.LUT R5, R7, 0x18, R227, 0x78, !PT ;  /* 0x0000001807057812 */ /* 0x000fe400078e78e3 */
[----:B------:R-:W-:Y:S02]  /*51c0*/  IADD3 R7, P0, PT, R238, R6, RZ ;  /* 0x00000006ee077210 */ /* 0x000fe40007f1e0ff */
[----:B------:R-:W-:Y:S02]  /*51d0*/  LOP3.LUT R5, R5, 0x1f20, R163, 0xf8, !PT ;  /* 0x00001f2005057812 */ /* 0x000fe400078ef8a3 */
        /* <DEDUP_REMOVED lines=11> */
.L_x_94:
[----:B-1----:R-:W-:Y:S01]  /*5290*/  LOP3.LUT R4, R148, 0x200, RZ, 0xc0, !PT ;  /* 0x0000020094047812 */ /* 0x002fe200078ec0ff */
[----:B------:R-:W-:Y:S01]  /*52a0*/  LDSM.16.MT88.4 R8, [R0+0x9000] ;  /* 0x009000000008783b */ /* 0x000fe20000004200 */
[----:B------:R-:W-:Y:S01]  /*52b0*/  LOP3.LUT R2, R2, 0x38, R163, 0xf8, !PT ;  /* 0x0000003802027812 */ /* 0x000fe200078ef8a3 */
        /* <DEDUP_REMOVED lines=8> */
[----:B------:R-:W-:Y:S01]  /*5340*/  @UP0 UIADD3 UR15, UP1, UPT, UR58, -0x100, URZ ;  /* 0xffffff003a0f0890 */ /* 0x000fe2000ff3e0ff */
[----:B------:R-:W-:Y:S01]  /*5350*/  LEA R228, P0, R228, R234, 0x2 ;  /* 0x000000eae4e47211 */ /* 0x000fe200078010ff */
[----:B------:R-:W-:Y:S01]  /*5360*/  LDSM.16.MT88.4 R132, [R0+0x9400] ;  /* 0x009400000084783b */ /* 0x000fe20000004200 */
[----:B------:R-:W-:Y:S01]  /*5370*/  LEA R2, R2, UR4, 0x1 ;  /* 0x0000000402027c11 */ /* 0x000fe2000f8e08ff */
[----:B------:R-:W-:Y:S01]  /*5380*/  @UP0 UIADD3.X UR14, UPT, UPT, UR59, -0x1, URZ, UP1, !UPT ;  /* 0xffffffff3b0e0890 */ /* 0x000fe20008ffe4ff */
[----:B------:R-:W-:Y:S01]  /*5390*/  VIADD R236, R236, 0xffffffc0 ;  /* 0xffffffc0ecec7836 */ /* 0x000fe20000000000 */
[----:B------:R-:W-:Y:S01]  /*53a0*/  LDSM.16.MT88.4 R136, [R0+0xb400] ;  /* 0x00b400000088783b */ /* 0x000fe20000004200 */
[----:B------:R-:W-:Y:S01]  /*53b0*/  @UP0 UIADD3 UR60, UP1, UPT, UR60, -0x100, URZ ;  /* 0xffffff003c3c0890 */ /* 0x000fe2000ff3e0ff */
[C---:B------:R-:W-:Y:S01]  /*53c0*/  IMAD.IADD R161, R2.reuse, 0x1, R224 ;  /* 0x0000000102a17824 */ /* 0x040fe200078e02e0 */
[----:B------:R-:W-:Y:S01]  /*53d0*/  ULOP3.LUT UR5, UR45, 0x1, URZ, 0xc0, !UPT ;  /* 0x000000012d057892 */ /* 0x000fe2000f8ec0ff */
[----:B------:R-:W1:Y:S01]  /*53e0*/  LDSM.16.M88.4 R24, [R2+0xf000] ;  /* 0x00f000000218783b */ /* 0x000e620000000200 */
[----:B------:R-:W-:Y:S01]  /*53f0*/  VIADD R160, R2, 0xf040 ;  /* 0x0000f04002a07836 */ /* 0x000fe20000000000 */
[----:B------:R-:W-:Y:S01]  /*5400*/  @P4 LOP3.LUT R164, R164, 0x10, RZ, 0xc0, !PT ;  /* 0x00000010a4a44812 */ /* 0x000fe200078ec0ff */
[----:B------:R-:W-:Y:S01]  /*5410*/  @UP0 UIADD3.X UR61, UPT, UPT, UR61, -0x1, URZ, UP1, !UPT ;  /* 0xffffffff3d3d0890 */ /* 0x000fe20008ffe4ff */
[----:B------:R-:W2:Y:S01]  /*5420*/  LDSM.16.M88.4 R32, [R161+0xf000] ;  /* 0x00f00000a120783b */ /* 0x000ea20000000200 */
[----:B------:R-:W-:Y:S03]  /*5430*/  UISETP.NE.U32.AND UP1, UPT, UR5, 0x1, UPT ;  /* 0x000000010500788c */ /* 0x000fe6000bf25070 */
[----:B------:R-:W3:Y:S03]  /*5440*/  LDSM.16.MT88.4 R140, [R0+0xd400] ;  /* 0x00d40000008c783b */ /* 0x000ee60000004200 */
[----:B------:R-:W-:Y:S01]  /*5450*/  PLOP3.LUT P3, PT, PT, PT, UP1, 0x80, 0x8 ;  /* 0x000000000008781c */ /* 0x000fe20003f6f018 */
[----:B------:R-:W-:Y:S04]  /*5460*/  LDSM.16.MT88.4 R144, [R0+0x9800] ;  /* 0x009800000090783b */ /* 0x000fe80000004200 */
[----:B------:R-:W-:Y:S04]  /*5470*/  LDSM.16.MT88.4 R148, [R0+0xb800] ;  /* 0x00b800000094783b */ /* 0x000fe80000004200 */
[----:B------:R-:W-:Y:S04]  /*5480*/  LDSM.16.MT88.4 R152, [R0+0x9c00] ;  /* 0x009c00000098783b */ /* 0x000fe80000004200 */
[----:B------:R-:W-:Y:S01]  /*5490*/  LDSM.16.MT88.4 R156, [R0+0xc000] ;  /* 0x00c00000009c783b */ /* 0x000fe20000004200 */
[C---:B-1----:R-:W-:Y:S08]  /*54a0*/  HMMA.16816.F32.BF16 R4, R24.reuse, R8, RZ ;  /* 0x000000081804723c */ /* 0x042ff000000418ff */
[C---:B------:R-:W-:Y:S08]  /*54b0*/  HMMA.16816.F32.BF16 R8, R24.reuse, R10, RZ ;  /* 0x0000000a1808723c */ /* 0x040ff000000418ff */
[C---:B------:R-:W-:Y:S08]  /*54c0*/  HMMA.16816.F32.BF16 R12, R24.reuse, R16, RZ ;  /* 0x00000010180c723c */ /* 0x040ff000000418ff */
[C---:B------:R-:W-:Y:S08]  /*54d0*/  HMMA.16816.F32.BF16 R16, R24.reuse, R18, RZ ;  /* 0x000000121810723c */ /* 0x040ff000000418ff */
[C---:B------:R-:W-:Y:S01]  /*54e0*/  HMMA.16816.F32.BF16 R20, R24.reuse, R28, RZ ;  /* 0x0000001c1814723c */ /* 0x040fe200000418ff */
[----:B------:R-:W-:Y:S04]  /*54f0*/  VIADD R28, R2, 0xf000 ;  /* 0x0000f000021c7836 */ /* 0x000fe80000000000 */
[----:B------:R-:W-:Y:S03]  /*5500*/  @P1 VIADD R160, R28, 0xffffffc0 ;  /* 0xffffffc01ca01836 */ /* 0x000fe60000000000 */
[----:B------:R-:W-:Y:S01]  /*5510*/  HMMA.16816.F32.BF16 R24, R24, R30, RZ ;  /* 0x0000001e1818723c */ /* 0x000fe200000418ff */
[----:B------:R-:W-:Y:S01]  /*5520*/  IMAD.IADD R162, R224, 0x1, R160 ;  /* 0x00000001e0a27824 */ /* 0x000fe200078e02a0 */
[----:B------:R-:W1:Y:S06]  /*5530*/  LDSM.16.M88.4 R28, [R160] ;  /* 0x00000000a01c783b */ /* 0x000e6c0000000200 */
[C---:B--2---:R-:W-:Y:S08]  /*5540*/  HMMA.16816.F32.BF16 R4, R32.reuse, R132, R4 ;  /* 0x000000842004723c */ /* 0x044ff00000041804 */
[C---:B------:R-:W-:Y:S01]  /*5550*/  HMMA.16816.F32.BF16 R8, R32.reuse, R134, R8 ;  /* 0x000000862008723c */ /* 0x040fe20000041808 */
[----:B------:R-:W2:Y:S07]  /*5560*/  LDSM.16.MT88.4 R132, [R0+0xd800] ;  /* 0x00d800000084783b */ /* 0x000eae0000004200 */
[C---:B------:R-:W-:Y:S08]  /*5570*/  HMMA.16816.F32.BF16 R12, R32.reuse, R136, R12 ;  /* 0x00000088200c723c */ /* 0x040ff0000004180c */
[C---:B------:R-:W-:Y:S01]  /*5580*/  HMMA.16816.F32.BF16 R16, R32.reuse, R138, R16 ;  /* 0x0000008a2010723c */ /* 0x040fe20000041810 */
[----:B------:R-:W4:Y:S07]  /*5590*/  LDSM.16.M88.4 R136, [R162] ;  /* 0x00000000a288783b */ /* 0x000f2e0000000200 */
[C---:B---3--:R-:W-:Y:S08]  /*55a0*/  HMMA.16816.F32.BF16 R20, R32.reuse, R140, R20 ;  /* 0x0000008c2014723c */ /* 0x048ff00000041814 */
[----:B------:R-:W-:Y:S01]  /*55b0*/  HMMA.16816.F32.BF16 R24, R32, R142, R24 ;  /* 0x0000008e2018723c */ /* 0x000fe20000041818 */
[----:B------:R-:W3:Y:S04]  /*55c0*/  LDSM.16.MT88.4 R32, [R0+0xbc00] ;  /* 0x00bc00000020783b */ /* 0x000ee80000004200 */
[----:B------:R-:W3:Y:S03]  /*55d0*/  LDSM.16.MT88.4 R140, [R0+0xdc00] ;  /* 0x00dc0000008c783b */ /* 0x000ee60000004200 */
[C---:B-1----:R-:W-:Y:S08]  /*55e0*/  HMMA.16816.F32.BF16 R4, R28.reuse, R144, R4 ;  /* 0x000000901c04723c */ /* 0x042ff00000041804 */
[C---:B------:R-:W-:Y:S01]  /*55f0*/  HMMA.16816.F32.BF16 R8, R28.reuse, R146, R8 ;  /* 0x000000921c08723c */ /* 0x040fe20000041808 */
[----:B------:R1:W-:Y:S07]  /*5600*/  LDSM.16.M88.4 R144, [R2+0x11000] ;  /* 0x011000000290783b */ /* 0x0003ee0000000200 */
[C---:B------:R-:W-:Y:S08]  /*5610*/  HMMA.16816.F32.BF16 R12, R28.reuse, R148, R12 ;  /* 0x000000941c0c723c */ /* 0x040ff0000004180c */
[C---:B------:R-:W-:Y:S01]  /*5620*/  HMMA.16816.F32.BF16 R16, R28.reuse, R150, R16 ;  /* 0x000000961c10723c */ /* 0x040fe20000041810 */
[----:B------:R-:W3:Y:S07]  /*5630*/  LDSM.16.MT88.4 R148, [R0+0xa000] ;  /* 0x00a000000094783b */ /* 0x000eee0000004200 */
[C---:B--2---:R-:W-:Y:S01]  /*5640*/  HMMA.16816.F32.BF16 R20, R28.reuse, R132, R20 ;  /* 0x000000841c14723c */ /* 0x044fe20000041814 */
[----:B-1----:R-:W-:Y:S05]  /*5650*/  IMAD.U32 R2, RZ, RZ, UR52 ;  /* 0x00000034ff027e24 */ /* 0x002fea000f8e00ff */
[----:B------:R-:W-:Y:S02]  /*5660*/  LEA.HI.X.SX32 R229, R2, R235, 0x2, P0 ;  /* 0x000000eb02e57211 */ /* 0x000fe400000f16ff */
[----:B------:R-:W-:Y:S01]  /*5670*/  HMMA.16816.F32.BF16 R24, R28, R134, R24 ;  /* 0x000000861c18723c */ /* 0x000fe20000041818 */
[----:B------:R-:W1:Y:S02]  /*5680*/  LDSM.16.MT88.4 R28, [R0+0xe000] ;  /* 0x00e00000001c783b */ /* 0x000e640000004200 */
[C---:B------:R-:W-:Y:S02]  /*5690*/  LEA R170, P0, R167.reuse, R228, 0x5 ;  /* 0x000000e4a7aa7211 */ /* 0x040fe400078028ff */
[----:B------:R-:W-:Y:S02]  /*56a0*/  LDSM.16.MT88.4 R132, [R0+0xa400] ;  /* 0x00a400000084783b */ /* 0x000fe40000004200 */
[C---:B------:R-:W-:Y:S01]  /*56b0*/  LEA.HI.X.SX32 R171, R167.reuse, R229, 0x5, P0 ;  /* 0x000000e5a7ab7211 */ /* 0x040fe200000f2eff */
[C---:B----4-:R-:W-:Y:S05]  /*56c0*/  HMMA.16816.F32.BF16 R4, R136.reuse, R152, R4 ;  /* 0x000000988804723c */ /* 0x050fea0000041804 */
[C---:B------:R-:W-:Y:S03]  /*56d0*/  LEA R168, P0, R167.reuse, R170, 0x5 ;  /* 0x000000aaa7a87211 */ /* 0x040fe600078028ff */
[C---:B------:R-:W-:Y:S03]  /*56e0*/  HMMA.16816.F32.BF16 R8, R136.reuse, R154, R8 ;  /* 0x0000009a8808723c */ /* 0x040fe60000041808 */
[C---:B------:R-:W-:Y:S05]  /*56f0*/  LEA.HI.X.SX32 R169, R167.reuse, R171, 0x5, P0 ;  /* 0x000000aba7a97211 */ /* 0x040fea00000f2eff */
[C---:B---3--:R-:W-:Y:S08]  /*5700*/  HMMA.16816.F32.BF16 R12, R136.reuse, R32, R12 ;  /* 0x00000020880c723c */ /* 0x048ff0000004180c */
[C---:B------:R-:W-:Y:S01]  /*5710*/  HMMA.16816.F32.BF16 R16, R136.reuse, R34, R16 ;  /* 0x000000228810723c */ /* 0x040fe20000041810 */
[----:B------:R-:W2:Y:S07]  /*5720*/  LDSM.16.M88.4 R32, [R161+0x11000] ;  /* 0x01100000a120783b */ /* 0x000eae0000000200 */
[C---:B------:R-:W-:Y:S08]  /*5730*/  HMMA.16816.F32.BF16 R20, R136.reuse, R140, R20 ;  /* 0x0000008c8814723c */ /* 0x040ff00000041814 */
[----:B------:R-:W-:Y:S01]  /*5740*/  HMMA.16816.F32.BF16 R24, R136, R142, R24 ;  /* 0x0000008e8818723c */ /* 0x000fe20000041818 */
[----:B------:R-:W3:Y:S04]  /*5750*/  LDSM.16.MT88.4 R136, [R0+0xc400] ;  /* 0x00c400000088783b */ /* 0x000ee80000004200 */
[----:B------:R-:W-:Y:S03]  /*5760*/  LDSM.16.MT88.4 R140, [R0+0xa800] ;  /* 0x00a80000008c783b */ /* 0x000fe60000004200 */
[C---:B------:R-:W-:Y:S08]  /*5770*/  HMMA.16816.F32.BF16 R4, R144.reuse, R148, R4 ;  /* 0x000000949004723c */ /* 0x040ff00000041804 */
[C---:B------:R-:W-:Y:S08]  /*5780*/  HMMA.16816.F32.BF16 R8, R144.reuse, R150, R8 ;  /* 0x000000969008723c */ /* 0x040ff00000041808 */
[C---:B------:R-:W-:Y:S08]  /*5790*/  HMMA.16816.F32.BF16 R12, R144.reuse, R156, R12 ;  /* 0x0000009c900c723c */ /* 0x040ff0000004180c */
[C---:B------:R-:W-:Y:S08]  /*57a0*/  HMMA.16816.F32.BF16 R16, R144.reuse, R158, R16 ;  /* 0x0000009e9010723c */ /* 0x040ff00000041810 */
[C---:B-1----:R-:W-:Y:S08]  /*57b0*/  HMMA.16816.F32.BF16 R20, R144.reuse, R28, R20 ;  /* 0x0000001c9014723c */ /* 0x042ff00000041814 */
[----:B------:R-:W-:Y:S01]  /*57c0*/  HMMA.16816.F32.BF16 R24, R144, R30, R24 ;  /* 0x0000001e9018723c */ /* 0x000fe20000041818 */
[----:B------:R-:W1:Y:S07]  /*57d0*/  LDSM.16.MT88.4 R28, [R0+0xe400] ;  /* 0x00e40000001c783b */ /* 0x000e6e0000004200 */
[C---:B--2---:R-:W-:Y:S08]  /*57e0*/  HMMA.16816.F32.BF16 R4, R32.reuse, R132, R4 ;  /* 0x000000842004723c */ /* 0x044ff00000041804 */
[C---:B------:R-:W-:Y:S01]  /*57f0*/  HMMA.16816.F32.BF16 R8, R32.reuse, R134, R8 ;  /* 0x000000862008723c */ /* 0x040fe20000041808 */
[----:B------:R2:W4:Y:S07]  /*5800*/  LDSM.16.M88.4 R132, [R160+0x2000] ;  /* 0x00200000a084783b */ /* 0x00052e0000000200 */
[C---:B---3--:R-:W-:Y:S08]  /*5810*/  HMMA.16816.F32.BF16 R12, R32.reuse, R136, R12 ;  /* 0x00000088200c723c */ /* 0x048ff0000004180c */
[C---:B------:R-:W-:Y:S01]  /*5820*/  HMMA.16816.F32.BF16 R16, R32.reuse, R138, R16 ;  /* 0x0000008a2010723c */ /* 0x040fe20000041810 */
[----:B------:R-:W3:Y:S02]  /*5830*/  LDSM.16.MT88.4 R136, [R0+0xc800] ;  /* 0x00c800000088783b */ /* 0x000ee40000004200 */
[C---:B--2---:R-:W-:Y:S05]  /*5840*/  LEA R160, P0, R167.reuse, R168, 0x5 ;  /* 0x000000a8a7a07211 */ /* 0x044fea00078028ff */
[C---:B-1----:R-:W-:Y:S03]  /*5850*/  HMMA.16816.F32.BF16 R20, R32.reuse, R28, R20 ;  /* 0x0000001c2014723c */ /* 0x042fe60000041814 */
[C---:B------:R-:W-:Y:S02]  /*5860*/  LEA.HI.X.SX32 R161, R167.reuse, R169, 0x5, P0 ;  /* 0x000000a9a7a17211 */ /* 0x040fe400000f2eff */
[C---:B------:R-:W-:Y:S03]  /*5870*/  LEA R158, P0, R167.reuse, R160, 0x5 ;  /* 0x000000a0a79e7211 */ /* 0x040fe600078028ff */
[----:B------:R-:W-:Y:S01]  /*5880*/  HMMA.16816.F32.BF16 R24, R32, R30, R24 ;  /* 0x0000001e2018723c */ /* 0x000fe20000041818 */
[----:B------:R-:W1:Y:S02]  /*5890*/  LDSM.16.MT88.4 R28, [R0+0xe800] ;  /* 0x00e80000001c783b */ /* 0x000e640000004200 */
[C---:B------:R-:W-:Y:S02]  /*58a0*/  LEA.HI.X.SX32 R159, R167.reuse, R161, 0x5, P0 ;  /* 0x000000a1a79f7211 */ /* 0x040fe400000f2eff */
[----:B------:R-:W-:Y:S01]  /*58b0*/  LDSM.16.M88.4 R32, [R162+0x2000] ;  /* 0x00200000a220783b */ /* 0x000fe20000000200 */
[C---:B------:R-:W-:Y:S02]  /*58c0*/  LEA R156, P0, R167.reuse, R158, 0x5 ;  /* 0x0000009ea79c7211 */ /* 0x040fe400078028ff */
[C---:B----4-:R-:W-:Y:S05]  /*58d0*/  HMMA.16816.F32.BF16 R4, R132.reuse, R140, R4 ;  /* 0x0000008c8404723c */ /* 0x050fea0000041804 */
[C---:B------:R-:W-:Y:S02]  /*58e0*/  LEA.HI.X.SX32 R157, R167.reuse, R159, 0x5, P0 ;  /* 0x0000009fa79d7211 */ /* 0x040fe400000f2eff */
[C---:B------:R-:W-:Y:S01]  /*58f0*/  LEA R230, P0, R167.reuse, R156, 0x5 ;  /* 0x0000009ca7e67211 */ /* 0x040fe200078028ff */
[C---:B------:R-:W-:Y:S01]  /*5900*/  HMMA.16816.F32.BF16 R8, R132.reuse, R142, R8 ;  /* 0x0000008e8408723c */ /* 0x040fe20000041808 */
[----:B------:R-:W2:Y:S02]  /*5910*/  LDSM.16.MT88.4 R140, [R0+0xac00] ;  /* 0x00ac0000008c783b */ /* 0x000ea40000004200 */
[C---:B------:R-:W-:Y:S05]  /*5920*/  LEA.HI.X.SX32 R231, R167.reuse, R157, 0x5, P0 ;  /* 0x0000009da7e77211 */ /* 0x040fea00000f2eff */
[C---:B---3--:R-:W-:Y:S03]  /*5930*/  HMMA.16816.F32.BF16 R12, R132.reuse, R136, R12 ;  /* 0x00000088840c723c */ /* 0x048fe6000004180c */
[C---:B------:R-:W-:Y:S05]  /*5940*/  IMAD.WIDE R232, R167.reuse, -0xc0, R230 ;  /* 0xffffff40a7e87825 */ /* 0x040fea00078e02e6 */
[C---:B------:R-:W-:Y:S01]  /*5950*/  HMMA.16816.F32.BF16 R16, R132.reuse, R138, R16 ;  /* 0x0000008a8410723c */ /* 0x040fe20000041810 */
[----:B------:R-:W3:Y:S02]  /*5960*/  LDSM.16.MT88.4 R136, [R0+0xcc00] ;  /* 0x00cc00000088783b */ /* 0x000ee40000004200 */
[C---:B------:R-:W-:Y:S04]  /*5970*/  LEA R152, P0, R167.reuse, R232, 0x5 ;  /* 0x000000e8a7987211 */ /* 0x040fe800078028ff */
[C---:B------:R-:W-:Y:S01]  /*5980*/  LEA.HI.X.SX32 R153, R167.reuse, R233, 0x5, P0 ;  /* 0x000000e9a7997211 */ /* 0x040fe200000f2eff */
[C---:B-1----:R-:W-:Y:S03]  /*5990*/  HMMA.16816.F32.BF16 R20, R132.reuse, R28, R20 ;  /* 0x0000001c8414723c */ /* 0x042fe60000041814 */
[C---:B------:R-:W-:Y:S04]  /*59a0*/  LEA R150, P0, R167.reuse, R152, 0x5 ;  /* 0x00000098a7967211 */ /* 0x040fe800078028ff */
[C---:B------:R-:W-:Y:S01]  /*59b0*/  LEA.HI.X.SX32 R151, R167.reuse, R153, 0x5, P0 ;  /* 0x00000099a7977211 */ /* 0x040fe200000f2eff */
[----:B------:R-:W-:Y:S01]  /*59c0*/  HMMA.16816.F32.BF16 R24, R132, R30, R24 ;  /* 0x0000001e8418723c */ /* 0x000fe20000041818 */
[----:B------:R1:W4:Y:S02]  /*59d0*/  LDSM.16.MT88.4 R28, [R0+0xec00] ;  /* 0x00ec0000001c783b */ /* 0x0003240000004200 */
[C---:B------:R-:W-:Y:S04]  /*59e0*/  LEA R148, P0, R167.reuse, R150, 0x5 ;  /* 0x00000096a7947211 */ /* 0x040fe800078028ff */
[C---:B------:R-:W-:Y:S01]  /*59f0*/  LEA.HI.X.SX32 R149, R167.reuse, R151, 0x5, P0 ;  /* 0x00000097a7957211 */ /* 0x040fe200000f2eff */
[C---:B--2---:R-:W-:Y:S05]  /*5a00*/  HMMA.16816.F32.BF16 R4, R32.reuse, R140, R4 ;  /* 0x0000008c2004723c */ /* 0x044fea0000041804 */
[C---:B------:R-:W-:Y:S03]  /*5a10*/  LEA R146, P0, R167.reuse, R148, 0x5 ;  /* 0x00000094a7927211 */ /* 0x040fe600078028ff */
[C---:B------:R-:W-:Y:S03]  /*5a20*/  HMMA.16816.F32.BF16 R8, R32.reuse, R142, R8 ;  /* 0x0000008e2008723c */ /* 0x040fe60000041808 */
[C---:B------:R-:W-:Y:S02]  /*5a30*/  LEA.HI.X.SX32 R147, R167.reuse, R149, 0x5, P0 ;  /* 0x00000095a7937211 */ /* 0x040fe400000f2eff */
[C---:B------:R-:W-:Y:S03]  /*5a40*/  LEA R144, P0, R167.reuse, R146, 0x5 ;  /* 0x00000092a7907211 */ /* 0x040fe600078028ff */
[C---:B---3--:R-:W-:Y:S03]  /*5a50*/  HMMA.16816.F32.BF16 R12, R32.reuse, R136, R12 ;  /* 0x00000088200c723c */ /* 0x048fe6000004180c */
[----:B-1----:R-:W-:Y:S02]  /*5a60*/  @P4 SHF.R.U32.HI R0, RZ, 0x2, R227 ;  /* 0x00000002ff004819 */ /* 0x002fe400000116e3 */
[C---:B------:R-:W-:Y:S02]  /*5a70*/  LEA.HI.X.SX32 R145, R167.reuse, R147, 0x5, P0 ;  /* 0x00000093a7917211 */ /* 0x040fe400000f2eff */
[----:B------:R-:W-:Y:S01]  /*5a80*/  @P4 LOP3.LUT R242, R164, 0x7, R0, 0xf8, !PT ;  /* 0x00000007a4f24812 */ /* 0x000fe200078ef800 */
[C---:B------:R-:W-:Y:S03]  /*5a90*/  HMMA.16816.F32.BF16 R16, R32.reuse, R138, R16 ;  /* 0x0000008a2010723c */ /* 0x040fe60000041810 */
[C---:B------:R-:W-:Y:S01]  /*5aa0*/  LEA R154, P0, R167.reuse, R144, 0x5 ;  /* 0x00000090a79a7211 */ /* 0x040fe200078028ff */
[----:B------:R-:W-:Y:S01]  /*5ab0*/  @P4 IMAD.WIDE.U32 R132, R242, R243, UR58 ;  /* 0x0000003af2844e25 */ /* 0x000fe2000f8e00f3 */
[----:B------:R-:W-:Y:S01]  /*5ac0*/  @UP0 UMOV UR58, UR15 ;  /* 0x0000000f003a0c82 */ /* 0x000fe20008000000 */
[----:B------:R-:W-:Y:S01]  /*5ad0*/  @UP0 UMOV UR59, UR14 ;  /* 0x0000000e003b0c82 */ /* 0x000fe20008000000 */
[C---:B------:R-:W-:Y:S01]  /*5ae0*/  LEA.HI.X.SX32 R155, R167.reuse, R145, 0x5, P0 ;  /* 0x00000091a79b7211 */ /* 0x040fe200000f2eff */
[----:B------:R-:W-:Y:S01]  /*5af0*/  UISETP.GT.AND UP0, UPT, UR45, UR47, UPT ;  /* 0x0000002f2d00728c */ /* 0x000fe2000bf04270 */
[C---:B----4-:R-:W-:Y:S01]  /*5b00*/  HMMA.16816.F32.BF16 R20, R32.reuse, R28, R20 ;  /* 0x0000001c2014723c */ /* 0x050fe20000041814 */
[----:B------:R-:W5:Y:S02]  /*5b10*/  @P4 LDG.E R251, desc[UR36][R132.64+-0x100] ;  /* 0xffff002484fb4981 */ /* 0x000f64000c1e1900 */
[C---:B------:R-:W-:Y:S02]  /*5b20*/  IMAD.WIDE R142, R167.reuse, -0xc0, R154 ;  /* 0xffffff40a78e7825 */ /* 0x040fe400078e029a */
[----:B------:R-:W5:Y:S02]  /*5b30*/  @P4 LDG.E R250, desc[UR36][R132.64+-0xe0] ;  /* 0xffff202484fa4981 */ /* 0x000f64000c1e1900 */
[C---:B------:R-:W-:Y:S01]  /*5b40*/  VIADD R0, R220.reuse, 0xffffd000 ;  /* 0xffffd000dc007836 */ /* 0x040fe20000000000 */
[----:B------:R-:W-:Y:S01]  /*5b50*/  HMMA.16816.F32.BF16 R24, R32, R30, R24 ;  /* 0x0000001e2018723c */ /* 0x000fe20000041818 */
[----:B------:R-:W5:Y:S02]  /*5b60*/  @P4 LDG.E R249, desc[UR36][R132.64+-0x80] ;  /* 0xffff802484f94981 */ /* 0x000f64000c1e1900 */
[C---:B------:R-:W-:Y:S01]  /*5b70*/  LEA R140, P0, R167.reuse, R142, 0x5 ;  /* 0x0000008ea78c7211 */ /* 0x040fe200078028ff */
[----:B------:R-:W-:Y:S01]  /*5b80*/  @P3 VIADD R0, R220, 0x3000 ;  /* 0x00003000dc003836 */ /* 0x000fe20000000000 */
[----:B------:R1:W5:Y:S02]  /*5b90*/  @P4 LDG.E R248, desc[UR36][R132.64+-0x60] ;  /* 0xffffa02484f84981 */ /* 0x000364000c1e1900 */
[C---:B------:R-:W-:Y:S02]  /*5ba0*/  LEA.HI.X.SX32 R141, R167.reuse, R143, 0x5, P0 ;  /* 0x0000008fa78d7211 */ /* 0x040fe400000f2eff */
[----:B------:R2:W-:Y:S01]  /*5bb0*/  REDG.E.ADD.F32.FTZ.RN.STRONG.GPU desc[UR36][R234.64], R4 ;  /* 0x00000004ea0079a6 */ /* 0x0005e2000c12f324 */
[C---:B------:R-:W-:Y:S03]  /*5bc0*/  LEA R136, P0, R167.reuse, R140, 0x5 ;  /* 0x0000008ca7887211 */ /* 0x040fe600078028ff */
[----:B------:R3:W-:Y:S01]  /*5bd0*/  REDG.E.ADD.F32.FTZ.RN.STRONG.GPU desc[UR36][R228.64], R5 ;  /* 0x00000005e40079a6 */ /* 0x0007e2000c12f324 */
[C---:B------:R-:W-:Y:S02]  /*5be0*/  LEA.HI.X.SX32 R137, R167.reuse, R141, 0x5, P0 ;  /* 0x0000008da7897211 */ /* 0x040fe400000f2eff */
[C---:B------:R-:W-:Y:S01]  /*5bf0*/  LEA R134, P0, R167.reuse, R136, 0x5 ;  /* 0x00000088a7867211 */ /* 0x040fe200078028ff */
[----:B------:R4:W-:Y:S03]  /*5c00*/  REDG.E.ADD.F32.FTZ.RN.STRONG.GPU desc[UR36][R170.64], R6 ;  /* 0x00000006aa0079a6 */ /* 0x0009e6000c12f324 */
[C---:B------:R-:W-:Y:S01]  /*5c10*/  LEA.HI.X.SX32 R135, R167.reuse, R137, 0x5, P0 ;  /* 0x00000089a7877211 */ /* 0x040fe200000f2eff */
[----:B------:R1:W-:Y:S01]  /*5c20*/  REDG.E.ADD.F32.FTZ.RN.STRONG.GPU desc[UR36][R168.64], R7 ;  /* 0x00000007a80079a6 */ /* 0x0003e2000c12f324 */
[C---:B------:R-:W-:Y:S03]  /*5c30*/  LEA R28, P0, R167.reuse, R134, 0x5 ;  /* 0x00000086a71c7211 */ /* 0x040fe600078028ff */
[----:B------:R-:W-:Y:S01]  /*5c40*/  REDG.E.ADD.F32.FTZ.RN.STRONG.GPU desc[UR36][R160.64], R8 ;  /* 0x00000008a00079a6 */ /* 0x000fe2000c12f324 */
[C---:B------:R-:W-:Y:S03]  /*5c50*/  LEA.HI.X.SX32 R29, R167.reuse, R135, 0x5, P0 ;  /* 0x00000087a71d7211 */ /* 0x040fe600000f2eff */
[----:B------:R-:W-:Y:S04]  /*5c60*/  REDG.E.ADD.F32.FTZ.RN.STRONG.GPU desc[UR36][R158.64], R9 ;  /* 0x000000099e0079a6 */ /* 0x000fe8000c12f324 */
[----:B------:R-:W-:Y:S01]  /*5c70*/  REDG.E.ADD.F32.FTZ.RN.STRONG.GPU desc[UR36][R156.64], R10 ;  /* 0x0000000a9c0079a6 */ /* 0x000fe2000c12f324 */
[C---:B--2---:R-:W-:Y:S03]  /*5c80*/  LEA R4, P0, R167.reuse, R28, 0x5 ;  /* 0x0000001ca7047211 */ /* 0x044fe600078028ff */
[----:B------:R-:W-:Y:S01]  /*5c90*/  REDG.E.ADD.F32.FTZ.RN.STRONG.GPU desc[UR36][R230.64], R11 ;  /* 0x0000000be60079a6 */ /* 0x000fe2000c12f324 */
[C---:B---3--:R-:W-:Y:S03]  /*5ca0*/  LEA.HI.X.SX32 R5, R167.reuse, R29, 0x5, P0 ;  /* 0x0000001da7057211 */ /* 0x048fe600000f2eff */
[----:B------:R-:W-:Y:S01]  /*5cb0*/  REDG.E.ADD.F32.FTZ.RN.STRONG.GPU desc[UR36][R234.64+0x80], R12 ;  /* 0x0000800cea0079a6 */ /* 0x000fe2000c12f324 */
[C---:B----4-:R-:W-:Y:S03]  /*5cc0*/  LEA R6, P0, R167.reuse, R4, 0x5 ;  /* 0x00000004a7067211 */ /* 0x050fe600078028ff */
[----:B------:R-:W-:Y:S01]  /*5cd0*/  REDG.E.ADD.F32.FTZ.RN.STRONG.GPU desc[UR36][R232.64+0x80], R13 ;  /* 0x0000800de80079a6 */ /* 0x000fe2000c12f324 */
[----:B-1----:R-:W-:Y:S03]  /*5ce0*/  LEA.HI.X.SX32 R7, R167, R5, 0x5, P0 ;  /* 0x00000005a7077211 */ /* 0x002fe600000f2eff */
        /* <DEDUP_REMOVED lines=259> */
[----:B------:R-:W-:-:S12]  /*6d20*/  UIMAD UR17, UR42, UR9, UR19 ;  /* 0x000000092a1172a4 */ /* 0x000fd8000f8e0213 */
.L_x_96:
        /* <DEDUP_REMOVED lines=12> */
.L_x_97:
[----:B------:R-:W2:Y:S01]  /*6df0*/  LDCU.64 UR8, c[0x0][0x5c8] ;  /* 0x0000b900ff0877ac */ /* 0x000ea20008000a00 */
[----:B------:R-:W-:-:S04]  /*6e00*/  UIADD3 UR5, UPT, UPT, UR39, UR43, URZ ;  /* 0x0000002b27057290 */ /* 0x000fc8000fffe0ff */
[----:B--2---:R-:W-:Y:S02]  /*6e10*/  UIMAD.WIDE.U32 UR20, UR5, UR8, URZ ;  /* 0x00000008051472a5 */ /* 0x004fe4000f8e00ff */
[----:B------:R-:W-:-:S04]  /*6e20*/  UIMAD UR5, UR5, UR9, URZ ;  /* 0x00000009050572a4 */ /* 0x000fc8000f8e02ff */
[----:B------:R-:W-:-:S06]  /*6e30*/  UIADD3 UR5, UPT, UPT, UR21, UR5, URZ ;  /* 0x0000000515057290 */ /* 0x000fcc000fffe0ff */
[----:B-1----:R-:W-:-:S07]  /*6e40*/  MOV R23, UR5 ;  /* 0x0000000500177c02 */ /* 0x002fce0008000f00 */
.L_x_98:
[----:B------:R-:W-:Y:S01]  /*6e50*/  BAR.SYNC.DEFER_BLOCKING 0x0 ;  /* 0x0000000000007b1d */ /* 0x000fe20000010000 */
[----:B------:R-:W-:Y:S01]  /*6e60*/  LOP3.LUT R0, R163, 0xd8, RZ, 0xc0, !PT ;  /* 0x000000d8a3007812 */ /* 0x000fe200078ec0ff */
[----:B------:R-:W-:Y:S01]  /*6e70*/  USHF.L.U32 UR5, UR40, 0x7, URZ ;  /* 0x0000000728057899 */ /* 0x000fe200080006ff */
[----:B------:R-:W-:Y:S01]  /*6e80*/  IMAD.U32 R56, RZ, RZ, UR8 ;  /* 0x00000008ff387e24 */ /* 0x000fe2000f8e00ff */
[----:B------:R-:W-:Y:S01]  /*6e90*/  USHF.L.U32 UR15, UR40, 0x7, URZ ;  /* 0x00000007280f7899 */ /* 0x000fe200080006ff */
[----:B------:R-:W-:Y:S01]  /*6ea0*/  LOP3.LUT R0, R0, 0x18, R227, 0x78, !PT ;  /* 0x0000001800007812 */ /* 0x000fe200078e78e3 */
[----:B------:R-:W-:Y:S02]  /*6eb0*/  UIMAD.WIDE.U32 UR22, UR5, UR10, URZ ;  /* 0x0000000a051672a5 */ /* 0x000fe4000f8e00ff */
[----:B------:R-:W1:Y:S01]  /*6ec0*/  LDC.64 R8, c[0x0][0x5d8] ;  /* 0x00017600ff087b82 */ /* 0x000e620000000a00 */
[----:B------:R-:W-:Y:S01]  /*6ed0*/  USHF.R.S32.HI UR16, URZ, 0x1f, UR5 ;  /* 0x0000001fff107899 */ /* 0x000fe20008011405 */
[----:B------:R-:W-:Y:S01]  /*6ee0*/  LOP3.LUT R0, R0, 0x1f20, R163, 0xf8, !PT ;  /* 0x00001f2000007812 */ /* 0x000fe200078ef8a3 */
[----:B------:R-:W-:Y:S01]  /*6ef0*/  UIADD3 UR38, UPT, UPT, -UR15, UR38, URZ ;  /* 0x000000260f267290 */ /* 0x000fe2000fffe1ff */
[----:B------:R-:W-:Y:S01]  /*6f00*/  SHF.R.U32.HI R227, RZ, 0x2, R227 ;  /* 0x00000002ffe37819 */ /* 0x000fe200000116e3 */
[----:B------:R-:W-:Y:S01]  /*6f10*/  IMAD.U32 R2, RZ, RZ, UR22 ;  /* 0x00000016ff027e24 */ /* 0x000fe2000f8e00ff */
[----:B------:R-:W-:Y:S01]  /*6f20*/  LEA R0, R0, UR4, 0x1 ;  /* 0x0000000400007c11 */ /* 0x000fe2000f8e08ff */
[----:B------:R-:W-:Y:S01]  /*6f30*/  UIMAD UR14, UR16, UR10, URZ ;  /* 0x0000000a100e72a4 */ /* 0x000fe2000f8e02ff */
[----:B------:R-:W2:Y:S01]  /*6f40*/  LDC.64 R58, c[0x0][0x5e0] ;  /* 0x00017800ff3a7b82 */ /* 0x000ea20000000a00 */
[C---:B------:R-:W-:Y:S01]  /*6f50*/  ISETP.GE.AND P1, PT, R227.reuse, UR38, PT ;  /* 0x00000026e3007c0c */ /* 0x040fe2000bf26270 */
[----:B------:R-:W-:Y:S01]  /*6f60*/  IMAD.U32 R3, RZ, RZ, UR23 ;  /* 0x00000017ff037e24 */ /* 0x000fe2000f8e00ff */
[----:B------:R-:W-:Y:S01]  /*6f70*/  UIMAD UR14, UR5, UR11, UR14 ;  /* 0x0000000b050e72a4 */ /* 0x000fe2000f8e020e */
[----:B------:R-:W-:Y:S01]  /*6f80*/  LOP3.LUT R4, R2, 0x18, R163, 0xf8, !PT ;  /* 0x0000001802047812 */ /* 0x000fe200078ef8a3 */
[----:B------:R-:W-:Y:S01]  /*6f90*/  VIADD R5, R227, 0x40 ;  /* 0x00000040e3057836 */ /* 0x000fe20000000000 */
[----:B------:R-:W-:Y:S01]  /*6fa0*/  BSSY.RECONVERGENT B0, `(.L_x_99) ;  /* 0x0000020000007945 */ /* 0x000fe20003800200 */
[----:B------:R-:W-:Y:S01]  /*6fb0*/  LOP3.LUT R163, R163, 0x18, RZ, 0xc0, !PT ;  /* 0x00000018a3a37812 */ /* 0x000fe200078ec0ff */
[----:B------:R3:W4:Y:S01]  /*6fc0*/  LDS.128 R28, [R0+0xa000] ;  /* 0x00a00000001c7984 */ /* 0x0007220000000c00 */
[----:B------:R-:W-:Y:S01]  /*6fd0*/  IADD3 R2, P0, PT, R4, UR18, RZ ;  /* 0x0000001204027c10 */ /* 0x000fe2000ff1e0ff */
[----:B------:R-:W-:Y:S01]  /*6fe0*/  IMAD.U32 R4, RZ, RZ, UR14 ;  /* 0x0000000eff047e24 */ /* 0x000fe2000f8e00ff */
[----:B------:R-:W-:Y:S01]  /*6ff0*/  ISETP.GE.AND P2, PT, R5, UR38, PT ;  /* 0x0000002605007c0c */ /* 0x000fe2000bf46270 */
[----:B------:R3:W2:Y:S03]  /*7000*/  LDS.128 R24, [R0+0xc000] ;  /* 0x00c0000000187984 */ /* 0x0006a60000000c00 */
[----:B------:R-:W-:Y:S01]  /*7010*/  IADD3.X R3, PT, PT, R3, UR17, R4, P0, !PT ;  /* 0x0000001103037c10 */ /* 0x000fe200087fe404 */
[----:B------:R3:W2:Y:S01]  /*7020*/  LDS.128 R40, [R0+0xf000] ;  /* 0x00f0000000287984 */ /* 0x0006a20000000c00 */
[----:B------:R-:W-:-:S03]  /*7030*/  IADD3 R21, P0, PT, R227, 0x40, RZ ;  /* 0x00000040e3157810 */ /* 0x000fc60007f1e0ff */
[----:B------:R3:W2:Y:S01]  /*7040*/  LDS.128 R52, [R0+0x10000] ;  /* 0x0100000000347984 */ /* 0x0006a20000000c00 */
[----:B-1----:R-:W-:-:S03]  /*7050*/  IMAD.WIDE.U32 R6, R8, UR25, R2 ;  /* 0x0000001908067c25 */ /* 0x002fc6000f8e0002 */
[----:B------:R3:W1:Y:S01]  /*7060*/  LDS.128 R36, [R0+0x11000] ;  /* 0x0110000000247984 */ /* 0x0006620000000c00 */
[----:B------:R-:W-:Y:S02]  /*7070*/  IMAD.X R22, RZ, RZ, RZ, P0 ;  /* 0x000000ffff167224 */ /* 0x000fe400000e06ff */
[----:B------:R-:W-:Y:S01]  /*7080*/  IMAD R20, R9, UR25, R7 ;  /* 0x0000001909147c24 */ /* 0x000fe2000f8e0207 */
[----:B------:R3:W1:Y:S04]  /*7090*/  LDS.128 R48, [R0+0x12000] ;  /* 0x0120000000307984 */ /* 0x0006680000000c00 */
[----:B------:R3:W1:Y:S04]  /*70a0*/  LDS.128 R32, [R0+0x13000] ;  /* 0x0130000000207984 */ /* 0x0006680000000c00 */
[----:B------:R3:W1:Y:S01]  /*70b0*/  LDS.128 R44, [R0+0x14000] ;  /* 0x01400000002c7984 */ /* 0x0006620000000c00 */
[----:B----4-:R-:W-:Y:S05]  /*70c0*/  @P1 BRA `(.L_x_100) ;  /* 0x0000000000341947 */ /* 0x010fea0003800000 */
[----:B------:R-:W4:Y:S01]  /*70d0*/  LDS.128 R12, [R0+0xb000] ;  /* 0x00b00000000c7984 */ /* 0x000f220000000c00 */
[----:B------:R-:W2:Y:S01]  /*70e0*/  LDCU.64 UR14, c[0x0][0x560] ;  /* 0x0000ac00ff0e77ac */ /* 0x000ea20008000a00 */
[----:B------:R-:W-:Y:S02]  /*70f0*/  MOV R2, R6 ;  /* 0x0000000600027202 */ /* 0x000fe40000000f00 */
[----:B------:R-:W3:Y:S01]  /*7100*/  LDS.128 R8, [R0+0x9000] ;  /* 0x0090000000087984 */ /* 0x000ee20000000c00 */
[----:B------:R-:W-:-:S03]  /*7110*/  MOV R3, R20 ;  /* 0x0000001400037202 */ /* 0x000fc60000000f00 */
[----:B------:R-:W1:Y:S01]  /*7120*/  LDS.128 R16, [R0+0xd000] ;  /* 0x00d0000000107984 */ /* 0x000e620000000c00 */
[----:B------:R-:W-:-:S04]  /*7130*/  IMAD.WIDE.U32 R4, R227, UR10, R2 ;  /* 0x0000000ae3047c25 */ /* 0x000fc8000f8e0002 */
[----:B------:R-:W-:Y:S01]  /*7140*/  IMAD R3, R227, UR11, R5 ;  /* 0x0000000be3037c24 */ /* 0x000fe2000f8e0205 */
[----:B--2---:R-:W-:-:S04]  /*7150*/  LEA R2, P0, R4, UR14, 0x1 ;  /* 0x0000000e04027c11 */ /* 0x004fc8000f8008ff */
[----:B------:R-:W-:-:S05]  /*7160*/  LEA.HI.X R3, R4, UR15, R3, 0x1, P0 ;  /* 0x0000000f04037c11 */ /* 0x000fca00080f0c03 */
[----:B----4-:R4:W-:Y:S04]  /*7170*/  STG.E.128 desc[UR36][R2.64+0x40], R12 ;  /* 0x0000400c02007986 */ /* 0x0109e8000c101d24 */
[----:B---3--:R4:W-:Y:S04]  /*7180*/  STG.E.128 desc[UR36][R2.64], R8 ;  /* 0x0000000802007986 */ /* 0x0089e8000c101d24 */
[----:B-1----:R4:W-:Y:S02]  /*7190*/  STG.E.128 desc[UR36][R2.64+0x80], R16 ;  /* 0x0000801002007986 */ /* 0x0029e4000c101d24 */
.L_x_100:
[----:B------:R-:W-:Y:S05]  /*71a0*/  BSYNC.RECONVERGENT B0 ;  /* 0x0000000000007941 */ /* 0x000fea0003800200 */
.L_x_99:
[----:B----4-:R4:W1:Y:S01]  /*71b0*/  LDS.128 R8, [R0+0xe000] ;  /* 0x00e0000000087984 */ /* 0x0108620000000c00 */
[----:B------:R-:W-:Y:S04]  /*71c0*/  BSSY.RECONVERGENT B0, `(.L_x_101) ;  /* 0x000000e000007945 */ /* 0x000fe80003800200 */
[----:B------:R-:W-:Y:S05]  /*71d0*/  @P2 BRA `(.L_x_102) ;  /* 0x0000000000302947 */ /* 0x000fea0003800000 */
[----:B------:R-:W2:Y:S01]  /*71e0*/  LDCU.64 UR14, c[0x0][0x560] ;  /* 0x0000ac00ff0e77ac */ /* 0x000ea20008000a00 */
[----:B------:R-:W-:Y:S01]  /*71f0*/  MOV R2, R6 ;  /* 0x0000000600027202 */ /* 0x000fe20000000f00 */
[----:B---34-:R-:W-:Y:S01]  /*7200*/  IMAD R0, R22, UR10, RZ ;  /* 0x0000000a16007c24 */ /* 0x018fe2000f8e02ff */
[----:B------:R-:W-:-:S03]  /*7210*/  MOV R3, R20 ;  /* 0x0000001400037202 */ /* 0x000fc60000000f00 */
[C---:B------:R-:W-:Y:S02]  /*7220*/  IMAD R0, R21.reuse, UR11, R0 ;  /* 0x0000000b15007c24 */ /* 0x040fe4000f8e0200 */
[----:B------:R-:W-:-:S05]  /*7230*/  IMAD.WIDE.U32 R4, R21, UR10, R2 ;  /* 0x0000000a15047c25 */ /* 0x000fca000f8e0002 */
[----:B------:R-:W-:Y:S02]  /*7240*/  IADD3 R0, PT, PT, R0, R5, RZ ;  /* 0x0000000500007210 */ /* 0x000fe40007ffe0ff */
[----:B--2---:R-:W-:-:S04]  /*7250*/  LEA R2, P0, R4, UR14, 0x1 ;  /* 0x0000000e04027c11 */ /* 0x004fc8000f8008ff */
[----:B------:R-:W-:-:S05]  /*7260*/  LEA.HI.X R3, R4, UR15, R0, 0x1, P0 ;  /* 0x0000000f04037c11 */ /* 0x000fca00080f0c00 */
[----:B------:R2:W-:Y:S04]  /*7270*/  STG.E.128 desc[UR36][R2.64], R28 ;  /* 0x0000001c02007986 */ /* 0x0005e8000c101d24 */
[----:B------:R2:W-:Y:S04]  /*7280*/  STG.E.128 desc[UR36][R2.64+0x40], R24 ;  /* 0x0000401802007986 */ /* 0x0005e8000c101d24 */
[----:B-1----:R2:W-:Y:S02]  /*7290*/  STG.E.128 desc[UR36][R2.64+0x80], R8 ;  /* 0x0000800802007986 */ /* 0x0025e4000c101d24 */
.L_x_102:
[----:B------:R-:W-:Y:S05]  /*72a0*/  BSYNC.RECONVERGENT B0 ;  /* 0x0000000000007941 */ /* 0x000fea0003800200 */
.L_x_101:
        /* <DEDUP_REMOVED lines=11> */
[----:B------:R-:W2:Y:S01]  /*7360*/  LDCU.64 UR10, c[0x0][0x568] ;  /* 0x0000ad00ff0a77ac */ /* 0x000ea20008000a00 */
[----:B------:R-:W-:Y:S02]  /*7370*/  MOV R2, R4 ;  /* 0x0000000400027202 */ /* 0x000fe40000000f00 */
[----:B------:R-:W-:-:S03]  /*7380*/  MOV R3, R0 ;  /* 0x0000000000037202 */ /* 0x000fc60000000f00 */
[----:B------:R-:W-:-:S04]  /*7390*/  IMAD.WIDE.U32 R6, R227, UR8, R2 ;  /* 0x00000008e3067c25 */ /* 0x000fc8000f8e0002 */
[----:B------:R-:W-:Y:S01]  /*73a0*/  IMAD R3, R227, UR9, R7 ;  /* 0x00000009e3037c24 */ /* 0x000fe2000f8e0207 */
[----:B--2---:R-:W-:-:S04]  /*73b0*/  LEA R2, P0, R6, UR10, 0x1 ;  /* 0x0000000a06027c11 */ /* 0x004fc8000f8008ff */
[----:B------:R-:W-:-:S05]  /*73c0*/  LEA.HI.X R3, R6, UR11, R3, 0x1, P0 ;  /* 0x0000000b06037c11 */ /* 0x000fca00080f0c03 */
[----:B------:R2:W-:Y:S04]  /*73d0*/  STG.E.128 desc[UR36][R2.64], R40 ;  /* 0x0000002802007986 */ /* 0x0005e8000c101d24 */
[----:B-1----:R2:W-:Y:S04]  /*73e0*/  STG.E.128 desc[UR36][R2.64+0x40], R36 ;  /* 0x0000402402007986 */ /* 0x0025e8000c101d24 */
[----:B------:R2:W-:Y:S02]  /*73f0*/  STG.E.128 desc[UR36][R2.64+0x80], R32 ;  /* 0x0000802002007986 */ /* 0x0005e4000c101d24 */
.L_x_104:
[----:B------:R-:W-:Y:S05]  /*7400*/  BSYNC.RECONVERGENT B0 ;  /* 0x0000000000007941 */ /* 0x000fea0003800200 */
.L_x_103:
[----:B------:R-:W-:Y:S05]  /*7410*/  @P2 BRA `(.L_x_92) ;  /* 0x0000000000302947 */ /* 0x000fea0003800000 */
[----:B------:R-:W3:Y:S01]  /*7420*/  LDCU.64 UR10, c[0x0][0x568] ;  /* 0x0000ad00ff0a77ac */ /* 0x000ee20008000a00 */
[----:B--2---:R-:W-:Y:S01]  /*7430*/  MOV R2, R4 ;  /* 0x0000000400027202 */ /* 0x004fe20000000f00 */
[----:B------:R-:W-:Y:S01]  /*7440*/  IMAD R6, R22, UR8, RZ ;  /* 0x0000000816067c24 */ /* 0x000fe2000f8e02ff */
[----:B------:R-:W-:-:S03]  /*7450*/  MOV R3, R0 ;  /* 0x0000000000037202 */ /* 0x000fc60000000f00 */
[C---:B------:R-:W-:Y:S02]  /*7460*/  IMAD R0, R21.reuse, UR9, R6 ;  /* 0x0000000915007c24 */ /* 0x040fe4000f8e0206 */
[----:B------:R-:W-:-:S05]  /*7470*/  IMAD.WIDE.U32 R4, R21, UR8, R2 ;  /* 0x0000000815047c25 */ /* 0x000fca000f8e0002 */
[----:B------:R-:W-:Y:S02]  /*7480*/  IADD3 R0, PT, PT, R0, R5, RZ ;  /* 0x0000000500007210 */ /* 0x000fe40007ffe0ff */
[----:B---3--:R-:W-:-:S04]  /*7490*/  LEA R2, P0, R4, UR10, 0x1 ;  /* 0x0000000a04027c11 */ /* 0x008fc8000f8008ff */
[----:B------:R-:W-:-:S05]  /*74a0*/  LEA.HI.X R3, R4, UR11, R0, 0x1, P0 ;  /* 0x0000000b04037c11 */ /* 0x000fca00080f0c00 */
[----:B------:R3:W-:Y:S04]  /*74b0*/  STG.E.128 desc[UR36][R2.64], R52 ;  /* 0x0000003402007986 */ /* 0x0007e8000c101d24 */
[----:B-1----:R3:W-:Y:S04]  /*74c0*/  STG.E.128 desc[UR36][R2.64+0x40], R48 ;  /* 0x0000403002007986 */ /* 0x0027e8000c101d24 */
[----:B------:R3:W-:Y:S02]  /*74d0*/  STG.E.128 desc[UR36][R2.64+0x80], R44 ;  /* 0x0000802c02007986 */ /* 0x0007e4000c101d24 */
.L_x_92:
[----:B------:R-:W-:Y:S05]  /*74e0*/  BSYNC.RECONVERGENT B1 ;  /* 0x0000000000017941 */ /* 0x000fea0003800200 */
.L_x_70:
[----:B------:R-:W1:Y:S01]  /*74f0*/  LDCU UR8, c[0x0][0x438] ;  /* 0x00008700ff0877ac */ /* 0x000e620008000800 */
[----:B------:R-:W4:Y:S01]  /*7500*/  LDCU UR9, c[0x0][0x370] ;  /* 0x00006e00ff0977ac */ /* 0x000f220008000800 */
[----:B------:R-:W-:Y:S01]  /*7510*/  UMOV UR10, UR24 ;  /* 0x00000018000a7c82 */ /* 0x000fe20008000000 */
[----:B-1----:R-:W-:-:S04]  /*7520*/  UIADD3 UR8, UPT, UPT, UR8, 0x7f, URZ ;  /* 0x0000007f08087890 */ /* 0x002fc8000fffe0ff */
[----:B------:R-:W-:Y:S02]  /*7530*/  USHF.R.S32.HI UR5, URZ, 0x1f, UR8 ;  /* 0x0000001fff057899 */ /* 0x000fe40008011408 */
[----:B----4-:R-:W-:Y:S02]  /*7540*/  UIADD3 UR40, UPT, UPT, UR9, UR40, URZ ;  /* 0x0000002809287290 */ /* 0x010fe4000fffe0ff */
[----:B------:R-:W-:-:S04]  /*7550*/  ULEA.HI UR5, UR5, UR8, URZ, 0x7 ;  /* 0x0000000805057291 */ /* 0x000fc8000f8f38ff */
[----:B------:R-:W-:-:S04]  /*7560*/  USHF.R.S32.HI UR5, URZ, 0x7, UR5 ;  /* 0x00000007ff057899 */ /* 0x000fc80008011405 */
[----:B------:R-:W-:-:S09]  /*7570*/  UISETP.GE.AND UP0, UPT, UR40, UR5, UPT ;  /* 0x000000052800728c */ /* 0x000fd2000bf06270 */
[----:B------:R-:W-:Y:S05]  /*7580*/  BRA.U !UP0, `(.L_x_105) ;  /* 0xffffff8d086c7547 */ /* 0x000fea000b83ffff */
[----:B------:R-:W-:Y:S05]  /*7590*/  EXIT ;  /* 0x000000000000794d */ /* 0x000fea0003800000 */
.L_x_106:
        /* <DEDUP_REMOVED lines=14> */
.L_x_877:


//--------------------- .text._ZN5flash44flash_bwd_dq_dk_dv_loop_seqk_parallel_kernelI23Flash_bwd_kernel_traitsILi96ELi64ELi128ELi8ELi2ELi4ELi4ELb1ELb0EN7cutlass10bfloat16_tE19Flash_kernel_traitsILi96ELi64ELi128ELi8ES3_EELb0ELb1ELb0ELb1ELb0ELb0ELb0EEEvNS_16Flash_bwd_paramsE --------------------------
	.section	.text._ZN5flash44flash_bwd_dq_dk_dv_loop_seqk_parallel_kernelI23Flash_bwd_kernel_traitsILi96ELi64ELi128ELi8ELi2ELi4ELi4ELb1ELb0EN7cutlass10bfloat16_tE19Flash_kernel_traitsILi96ELi64ELi128ELi8ES3_EELb0ELb1ELb0ELb1ELb0ELb0ELb0EEEvNS_16Flash_bwd_paramsE,"ax",@progbits
	.align	128
        .global         _ZN5flash44flash_bwd_dq_dk_dv_loop_seqk_parallel_kernelI23Flash_bwd_kernel_traitsILi96ELi64ELi128ELi8ELi2ELi4ELi4ELb1ELb0EN7cutlass10bfloat16_tE19Flash_kernel_traitsILi96ELi64ELi128ELi8ES3_EELb0ELb1ELb0ELb1ELb0ELb0ELb0EEEvNS_16Flash_bwd_paramsE
        .type           _ZN5flash44flash_bwd_dq_dk_dv_loop_seqk_parallel_kernelI23Flash_bwd_kernel_traitsILi96ELi64ELi128ELi8ELi2ELi4ELi4ELb1ELb0EN7cutlass10bfloat16_tE19Flash_kernel_traitsILi96ELi64ELi128ELi8ES3_EELb0ELb1ELb0ELb1ELb0ELb0ELb0EEEvNS_16Flash_bwd_paramsE,@function
        .size           _ZN5flash44flash_bwd_dq_dk_dv_loop_seqk_parallel_kernelI23Flash_bwd_kernel_traitsILi96ELi64ELi128ELi8ELi2ELi4ELi4ELb1ELb0EN7cutlass10bfloat16_tE19Flash_kernel_traitsILi96ELi64ELi128ELi8ES3_EELb0ELb1ELb0ELb1ELb0ELb0ELb0EEEvNS_16Flash_bwd_paramsE,(.L_x_878 - _ZN5flash44flash_bwd_dq_dk_dv_loop_seqk_parallel_kernelI23Flash_bwd_kernel_traitsILi96ELi64ELi128ELi8ELi2ELi4ELi4ELb1ELb0EN7cutlass10bfloat16_tE19Flash_kernel_traitsILi96ELi64ELi128ELi8ES3_EELb0ELb1ELb0ELb1ELb0ELb0ELb0EEEvNS_16Flash_bwd_paramsE)
        .other          _ZN5flash44flash_bwd_dq_dk_dv_loop_seqk_parallel_kernelI23Flash_bwd_kernel_traitsILi96ELi64ELi128ELi8ELi2ELi4ELi4ELb1ELb0EN7cutlass10bfloat16_tE19Flash_kernel_traitsILi96ELi64ELi128ELi8ES3_EELb0ELb1ELb0ELb1ELb0ELb0ELb0EEEvNS_16Flash_bwd_paramsE,@"STO_CUDA_ENTRY STV_DEFAULT"
_ZN5flash44flash_bwd_dq_dk_dv_loop_seqk_parallel_kernelI23Flash_bwd_kernel_traitsILi96ELi64ELi128ELi8ELi2ELi4ELi4ELb1ELb0EN7cutlass10bfloat16_tE19Flash_kernel_traitsILi96ELi64ELi128ELi8ES3_EELb0ELb1ELb0ELb1ELb0ELb0ELb0EEEvNS_16Flash_bwd_paramsE:
.text._ZN5flash44flash_bwd_dq_dk_dv_loop_seqk_parallel_kernelI23Flash_bwd_kernel_traitsILi96ELi64ELi128ELi8ELi2ELi4ELi4ELb1ELb0EN7cutlass10bfloat16_tE19Flash_kernel_traitsILi96ELi64ELi128ELi8ES3_EELb0ELb1ELb0ELb1ELb0ELb0ELb0EEEvNS_16Flash_bwd_paramsE:
        /* <DEDUP_REMOVED lines=16> */
[----:B------:R-:W-:Y:S01]  /*0100*/  S2UR UR23, SR_CTAID.Y ;  /* 0x00000000001779c3 */ /* 0x000fe20000002600 */
[----:B------:R-:W-:Y:S01]  /*0110*/  UMOV UR9, 0x400 ;  /* 0x0000040000097882 */ /* 0x000fe20000000000 */
[----:B------:R-:W4:Y:S01]  /*0120*/  LDCU UR10, c[0x0][0x438] ;  /* 0x00008700ff0a77ac */ /* 0x000f220008000800 */
[----:B------:R-:W4:Y:S05]  /*0130*/  LDCU.64 UR38, c[0x0][0x358] ;  /* 0x00006b00ff2677ac */ /* 0x000f2a0008000a00 */
[----:B------:R-:W-:Y:S01]  /*0140*/  S2UR UR26, SR_CTAID.X ;  /* 0x00000000001a79c3 */ /* 0x000fe20000002500 */
[----:B-1----:R-:W-:-:S02]  /*0150*/  ULEA UR48, UP0, UR29, UR48, 0x2 ;  /* 0x000000301d307291 */ /* 0x002fc4000f8010ff */
[----:B--2---:R-:W-:Y:S02]  /*0160*/  UISETP.EQ.U32.AND UP2, UPT, UR4, URZ, UPT ;  /* 0x000000ff0400728c */ /* 0x004fe4000bf42070 */
[----:B------:R-:W-:Y:S02]  /*0170*/  UISETP.NE.U32.AND UP6, UPT, UR4, URZ, UPT ;  /* 0x000000ff0400728c */ /* 0x000fe4000bfc5070 */
[----:B------:R-:W-:Y:S01]  /*0180*/  ULEA.HI.X UR49, UR29, UR49, URZ, 0x2, UP0 ;  /* 0x000000311d317291 */ /* 0x000fe200080f14ff */
[----:B------:R-:W1:Y:S01]  /*0190*/  S2UR UR4, SR_CgaCtaId ;  /* 0x00000000000479c3 */ /* 0x000e620000008800 */
[----:B---3--:R-:W-:Y:S02]  /*01a0*/  UISETP.NE.U32.AND UP1, UPT, UR6, URZ, UPT ;  /* 0x000000ff0600728c */ /* 0x008fe4000bf25070 */
[----:B------:R-:W-:Y:S02]  /*01b0*/  UISETP.NE.U32.AND UP0, UPT, UR6, URZ, UPT ;  /* 0x000000ff0600728c */ /* 0x000fe4000bf05070 */
[----:B----4-:R-:W-:-:S02]  /*01c0*/  UISETP.NE.AND UP3, UPT, UR8, URZ, UPT ;  /* 0x000000ff0800728c */ /* 0x010fc4000bf65270 */
[----:B------:R-:W-:Y:S01]  /*01d0*/  UISETP.NE.AND.EX UP5, UPT, UR7, URZ, UPT, UP1 ;  /* 0x000000ff0700728c */ /* 0x000fe2000bfa5310 */
[----:B------:R-:W2:Y:S01]  /*01e0*/  S2UR UR8, SR_CgaCtaId ;  /* 0x00000000000879c3 */ /* 0x000ea20000008800 */
[----:B------:R-:W-:Y:S01]  /*01f0*/  UISETP.NE.AND.EX UP4, UPT, UR7, URZ, UPT, UP0 ;  /* 0x000000ff0700728c */ /* 0x000fe2000bf85300 */
[----:B------:R-:W3:Y:S01]  /*0200*/  LDCU.64 UR6, c[0x0][0x470] ;  /* 0x00008e00ff0677ac */ /* 0x000ee20008000a00 */
[----:B------:R-:W-:-:S05]  /*0210*/  UISETP.EQ.OR.EX UP0, UPT, UR5, URZ, !UP3, UP2 ;  /* 0x000000ff0500728c */ /* 0x000fca000df02720 */
[----:B------:R-:W4:Y:S01]  /*0220*/  S2UR UR22, SR_CTAID.Y ;  /* 0x00000000001679c3 */ /* 0x000f220000002600 */
[----:B------:R-:W-:Y:S02]  /*0230*/  UISETP.NE.AND.EX UP6, UPT, UR5, URZ, UPT, UP6 ;  /* 0x000000ff0500728c */ /* 0x000fe4000bfc5360 */
[----:B------:R-:W-:Y:S01]  /*0240*/  UP2UR UR31, UPR, URZ, 0x1 ;  /* 0x00000001ff1f7883 */ /* 0x000fe20008000000 */
[----:B------:R-:W-:Y:S01]  /*0250*/  UMOV UR5, 0x400 ;  /* 0x0000040000057882 */ /* 0x000fe20000000000 */
[----:B------:R-:W-:-:S03]  /*0260*/  UP2UR UR30, UPR, URZ, 0x8 ;  /* 0x00000008ff1e7883 */ /* 0x000fc60008000000 */
[----:B------:R-:W4:Y:S01]  /*0270*/  S2UR UR25, SR_CTAID.Z ;  /* 0x00000000001979c3 */ /* 0x000f220000002700 */
[----:B-1----:R-:W-:Y:S01]  /*0280*/  ULEA UR4, UR4, UR5, 0x18 ;  /* 0x0000000504047291 */ /* 0x002fe2000f8ec0ff */
[----:B------:R-:W1:Y:S01]  /*0290*/  LDCU.64 UR32, c[0x0][0x460] ;  /* 0x00008c00ff2077ac */ /* 0x000e620008000a00 */
[----:B---3--:R-:W-:Y:S01]  /*02a0*/  UISETP.NE.U32.AND UP0, UPT, UR6, URZ, UPT ;  /* 0x000000ff0600728c */ /* 0x008fe2000bf05070 */
[----:B------:R-:W3:Y:S01]  /*02b0*/  LDCU UR24, c[0x0][0x438] ;  /* 0x00008700ff1877ac */ /* 0x000ee20008000800 */
[----:B------:R-:W1:Y:S01]  /*02c0*/  @!UP4 LDCU UR27, c[0x0][0x434] ;  /* 0x00008680ff1bc7ac */ /* 0x000e620008000800 */
[----:B--2---:R-:W-:Y:S02]  /*02d0*/  ULEA UR5, UR8, UR9, 0x18 ;  /* 0x0000000908057291 */ /* 0x004fe4000f8ec0ff */
[----:B------:R-:W-:Y:S02]  /*02e0*/  UIADD3 UR40, UPT, UPT, UR4, 0x13000, URZ ;  /* 0x0001300004287890 */ /* 0x000fe4000fffe0ff */
[----:B------:R-:W-:Y:S01]  /*02f0*/  UISETP.NE.AND.EX UP3, UPT, UR7, URZ, UPT, UP0 ;  /* 0x000000ff0700728c */ /* 0x000fe2000bf65300 */
[----:B------:R-:W-:Y:S01]  /*0300*/  UMOV UR35, 0xffffd000 ;  /* 0xffffd00000237882 */ /* 0x000fe20000000000 */
[----:B------:R-:W-:Y:S01]  /*0310*/  UMOV UR36, URZ ;  /* 0x000000ff00247c82 */ /* 0x000fe20008000000 */
[----:B------:R-:W-:-:S08]  /*0320*/  UMOV UR37, URZ ;  /* 0x000000ff00257c82 */ /* 0x000fd00008000000 */
.L_x_165:
[----:B--2---:R-:W2:Y:S01]  /*0330*/  LDCU.64 UR8, c[0x0][0x478] ;  /* 0x00008f00ff0877ac */ /* 0x004ea20008000a00 */
[----:B------:R-:W-:Y:S02]  /*0340*/  PLOP3.LUT P1, PT, PT, PT, UP3, 0x80, 0x8 ;  /* 0x000000000008781c */ /* 0x000fe40003f2f038 */
[----:B------:R-:W-:Y:S01]  /*0350*/  PLOP3.LUT P4, PT, PT, PT, UP5, 0x80, 0x8 ;  /* 0x000000000008781c */ /* 0x000fe20003f8f058 */
[----:B------:R-:W-:Y:S01]  /*0360*/  @UP3 ULEA UR12, UP0, UR29, UR6, 0x2 ;  /* 0x000000061d0c3291 */ /* 0x000fe2000f8010ff */
[----:B------:R-:W-:Y:S01]  /*0370*/  PLOP3.LUT P2, PT, PT, PT, UP4, 0x80, 0x8 ;  /* 0x000000000008781c */ /* 0x000fe20003f4f048 */
[----:B------:R-:W-:Y:S02]  /*0380*/  UISETP.NE.AND UP2, UPT, UR31, URZ, UPT ;  /* 0x000000ff1f00728c */ /* 0x000fe4000bf45270 */
[----:B------:R-:W-:Y:S02]  /*0390*/  @UP3 ULEA.HI.X UR13, UR29, UR7, URZ, 0x2, UP0 ;  /* 0x000000071d0d3291 */ /* 0x000fe400080f14ff */
[----:B------:R-:W-:-:S04]  /*03a0*/  IMAD.U32 R4, RZ, RZ, UR12 ;  /* 0x0000000cff047e24 */ /* 0x000fc8000f8e00ff */
[----:B------:R-:W-:Y:S01]  /*03b0*/  IMAD.U32 R5, RZ, RZ, UR13 ;  /* 0x0000000dff057e24 */ /* 0x000fe2000f8e00ff */
[----:B-1----:R-:W-:Y:S02]  /*03c0*/  UIMAD.WIDE.U32 UR12, UR29, 0x4, UR32 ;  /* 0x000000041d0c78a5 */ /* 0x002fe4000f8e0020 */
[----:B--2---:R-:W-:Y:S02]  /*03d0*/  UISETP.NE.U32.AND UP0, UPT, UR8, URZ, UPT ;  /* 0x000000ff0800728c */ /* 0x004fe4000bf05070 */
[----:B------:R-:W2:Y:S02]  /*03e0*/  @P1 LDG.E R6, desc[UR38][R4.64] ;  /* 0x0000002604061981 */ /* 0x000ea4000c1e1900 */
[----:B------:R-:W-:-:S06]  /*03f0*/  UISETP.NE.AND.EX UP0, UPT, UR9, URZ, UPT, UP0 ;  /* 0x000000ff0900728c */ /* 0x000fcc000bf05300 */
[----:B------:R-:W-:-:S05]  /*0400*/  PLOP3.LUT P0, PT, PT, PT, UP0, 0x80, 0x8 ;  /* 0x000000000008781c */ /* 0x000fca0003f0f008 */
[----:B------:R-:W-:Y:S01]  /*0410*/  @UP0 ULEA UR14, UP1, UR29, UR8, 0x2 ;  /* 0x000000081d0e0291 */ /* 0x000fe2000f8210ff */
[----:B------:R-:W-:Y:S01]  /*0420*/  PLOP3.LUT P3, PT, PT, PT, UP2, 0x80, 0x8 ;  /* 0x000000000008781c */ /* 0x000fe20003f6f028 */
[----:B------:R-:W1:Y:S02]  /*0430*/  @!UP0 LDCU UR11, c[0x0][0x43c] ;  /* 0x00008780ff0b87ac */ /* 0x000e640008000800 */
[----:B------:R-:W-:Y:S02]  /*0440*/  @UP0 ULEA.HI.X UR15, UR29, UR9, URZ, 0x2, UP1 ;  /* 0x000000091d0f0291 */ /* 0x000fe400088f14ff */
[----:B---3--:R-:W-:Y:S01]  /*0450*/  IMAD.U32 R2, RZ, RZ, UR14 ;  /* 0x0000000eff027e24 */ /* 0x008fe2000f8e00ff */
[----:B------:R-:W5:Y:S03]  /*0460*/  @!UP0 LDCU.64 UR8, c[0x0][0x488] ;  /* 0x00009100ff0887ac */ /* 0x000f660008000a00 */
[----:B------:R-:W-:-:S05]  /*0470*/  IMAD.U32 R3, RZ, RZ, UR15 ;  /* 0x0000000fff037e24 */ /* 0x000fca000f8e00ff */
[----:B------:R3:W4:Y:S01]  /*0480*/  @P0 LDG.E R4, desc[UR38][R2.64] ;  /* 0x0000002602040981 */ /* 0x000722000c1e1900 */
[----:B------:R-:W-:Y:S01]  /*0490*/  UMOV UR44, URZ ;  /* 0x000000ff002c7c82 */ /* 0x000fe20008000000 */
[----:B------:R-:W-:Y:S01]  /*04a0*/  UMOV UR46, 0xffffffff ;  /* 0xffffffff002e7882 */ /* 0x000fe20000000000 */
[----:B-----5:R-:W-:-:S04]  /*04b0*/  @!UP0 UISETP.NE.U32.AND UP1, UPT, UR8, URZ, UPT ;  /* 0x000000ff0800828c */ /* 0x020fc8000bf25070 */
[----:B------:R-:W-:Y:S02]  /*04c0*/  @!UP0 UISETP.NE.AND.EX UP1, UPT, UR9, URZ, UPT, UP1 ;  /* 0x000000ff0900828c */ /* 0x000fe4000bf25310 */
[----:B------:R-:W-:Y:S02]  /*04d0*/  USHF.L.U32 UR34, UR47, 0x7, URZ ;  /* 0x000000072f227899 */ /* 0x000fe400080006ff */
[----:B-1----:R-:W-:Y:S01]  /*04e0*/  @!UP0 USEL UR9, UR11, URZ, UP1 ;  /* 0x000000ff0b098287 */ /* 0x002fe20008800000 */
[----:B---3--:R-:W-:Y:S02]  /*04f0*/  IMAD.U32 R2, RZ, RZ, UR12 ;  /* 0x0000000cff027e24 */ /* 0x008fe4000f8e00ff */
[----:B------:R-:W-:-:S05]  /*0500*/  IMAD.U32 R3, RZ, RZ, UR13 ;  /* 0x0000000dff037e24 */ /* 0x000fca000f8e00ff */
[----:B------:R-:W3:Y:S04]  /*0510*/  @P4 LDG.E R5, desc[UR38][R2.64] ;  /* 0x0000002602054981 */ /* 0x000ee8000c1e1900 */
[----:B------:R1:W5:Y:S02]  /*0520*/  @P2 LDG.E R0, desc[UR38][R2.64+0x4] ;  /* 0x0000042602002981 */ /* 0x000364000c1e1900 */
[----:B-1----:R-:W-:Y:S02]  /*0530*/  IMAD.U32 R2, RZ, RZ, UR48 ;  /* 0x00000030ff027e24 */ /* 0x002fe4000f8e00ff */
[----:B------:R-:W-:-:S05]  /*0540*/  IMAD.U32 R3, RZ, RZ, UR49 ;  /* 0x00000031ff037e24 */ /* 0x000fca000f8e00ff */
[----:B------:R-:W5:Y:S01]  /*0550*/  @!P3 LDG.E R2, desc[UR38][R2.64] ;  /* 0x000000260202b981 */ /* 0x000f62000c1e1900 */
[----:B------:R-:W-:Y:S01]  /*0560*/  UMOV UR12, 0xffffffff ;  /* 0xffffffff000c7882 */ /* 0x000fe20000000000 */
[----:B--2---:R-:W-:Y:S02]  /*0570*/  @P1 R2UR UR44, R6 ;  /* 0x00000000062c12ca */ /* 0x004fe400000e0000 */
[----:B----4-:R-:W-:-:S13]  /*0580*/  @P0 R2UR UR43, R4 ;  /* 0x00000000042b02ca */ /* 0x010fda00000e0000 */
[----:B------:R-:W-:Y:S01]  /*0590*/  @UP0 UIADD3 UR43, UPT, UPT, UR43, -UR44, URZ ;  /* 0x8000002c2b2b0290 */ /* 0x000fe2000fffe0ff */
[----:B---3--:R-:W-:Y:S02]  /*05a0*/  @P4 R2UR UR12, R5 ;  /* 0x00000000050c42ca */ /* 0x008fe400000e0000 */
[----:B-----5:R-:W-:Y:S02]  /*05b0*/  @P2 R2UR UR8, R0 ;  /* 0x00000000000822ca */ /* 0x020fe400000e0000 */
[----:B------:R-:W-:Y:S01]  /*05c0*/  @!P3 R2UR UR46, R2 ;  /* 0x00000000022eb2ca */ /* 0x000fe200000e0000 */
[----:B------:R-:W-:-:S14]  /*05d0*/  BRA.U !UP6, `(.L_x_107) ;  /* 0x000000010e247547 */ /* 0x000fdc000b800000 */
[----:B------:R-:W-:Y:S01]  /*05e0*/  UISETP.NE.AND UP1, UPT, UR30, URZ, UPT ;  /* 0x000000ff1e00728c */ /* 0x000fe2000bf25270 */
[----:B------:R-:W-:Y:S02]  /*05f0*/  IMAD.U32 R2, RZ, RZ, UR48 ;  /* 0x00000030ff027e24 */ /* 0x000fe4000f8e00ff */
[----:B------:R-:W-:-:S03]  /*0600*/  IMAD.U32 R3, RZ, RZ, UR49 ;  /* 0x00000031ff037e24 */ /* 0x000fc6000f8e00ff */
[----:B------:R-:W-:-:S13]  /*0610*/  PLOP3.LUT P0, PT, PT, PT, UP1, 0x80, 0x8 ;  /* 0x000000000008781c */ /* 0x000fda0003f0f018 */
[----:B------:R-:W2:Y:S04]  /*0620*/  @P0 LDG.E R0, desc[UR38][R2.64+0x4] ;  /* 0x0000042602000981 */ /* 0x000ea8000c1e1900 */
[----:B------:R-:W3:Y:S01]  /*0630*/  @!P0 LDG.E R2, desc[UR38][R2.64] ;  /* 0x0000002602028981 */ /* 0x000ee2000c1e1900 */
[----:B--2---:R-:W-:-:S13]  /*0640*/  @P0 R2UR UR10, R0 ;  /* 0x00000000000a02ca */ /* 0x004fda00000e0000 */
[----:B------:R-:W-:-:S07]  /*0650*/  @UP1 UIADD3 UR10, UPT, UPT, UR10, -UR46, URZ ;  /* 0x8000002e0a0a1290 */ /* 0x000fce000fffe0ff */
[----:B---3--:R-:W-:-:S15]  /*0660*/  @!P0 R2UR UR10, R2 ;  /* 0x00000000020a82ca */ /* 0x008fde00000e0000 */
.L_x_107:
        /* <DEDUP_REMOVED lines=18> */
[----:B------:R-:W-:Y:S02]  /*0790*/  @!UP1 UIMAD UR21, UR29, UR11, UR59 ;  /* 0x0000000b1d1592a4 */ /* 0x000fe4000f8e023b */
        /* <DEDUP_REMOVED lines=15> */
.L_x_109:
[----:B------:R-:W1:Y:S01]  /*0890*/  LDCU.64 UR16, c[0x0][0x3b8] ;  /* 0x00007700ff1077ac */ /* 0x000e620008000a00 */
[----:B------:R-:W-:-:S04]  /*08a0*/  UIADD3 UR8, UPT, UPT, UR44, UR46, URZ ;  /* 0x0000002e2c087290 */ /* 0x000fc8000fffe0ff */
[----:B-1----:R-:W-:Y:S02]  /*08b0*/  UIMAD.WIDE.U32 UR54, UR8, UR16, URZ ;  /* 0x00000010083672a5 */ /* 0x002fe4000f8e00ff */
[----:B------:R-:W-:-:S04]  /*08c0*/  UIMAD UR8, UR8, UR17, URZ ;  /* 0x00000011080872a4 */ /* 0x000fc8000f8e02ff */
[----:B------:R-:W-:-:S06]  /*08d0*/  UIADD3 UR8, UPT, UPT, UR55, UR8, URZ ;  /* 0x0000000837087290 */ /* 0x000fcc000fffe0ff */
[----:B------:R-:W-:Y:S02]  /*08e0*/  MOV R18, UR8 ;  /* 0x0000000800127c02 */ /* 0x000fe40008000f00 */
.L_x_110:
        /* <DEDUP_REMOVED lines=40> */
[----:B------:R-:W-:-:S03]  /*0b70*/  UIMAD UR9, UR29, UR9, UR11 ;  /* 0x000000091d0972a4 */ /* 0x000fc6000f8e020b */
[----:B------:R-:W-:-:S03]  /*0b80*/  UMOV UR56, UR10 ;  /* 0x0000000a00387c82 */ /* 0x000fc60008000000 */
[----:B------:R-:W-:Y:S01]  /*0b90*/  MOV R16, UR9 ;  /* 0x0000000900107c02 */ /* 0x000fe20008000f00 */
[----:B------:R-:W-:Y:S06]  /*0ba0*/  BRA `(.L_x_112) ;  /* 0x00000000001c7947 */ /* 0x000fec0003800000 */
.L_x_111:
[----:B------:R-:W1:Y:S01]  /*0bb0*/  LDCU.64 UR14, c[0x0][0x3c0] ;  /* 0x00007800ff0e77ac */ /* 0x000e620008000a00 */
[----:B------:R-:W-:-:S04]  /*0bc0*/  UIADD3 UR8, UPT, UPT, UR44, UR46, URZ ;  /* 0x0000002e2c087290 */ /* 0x000fc8000fffe0ff */
[----:B-1----:R-:W-:Y:S02]  /*0bd0*/  UIMAD.WIDE.U32 UR10, UR8, UR14, URZ ;  /* 0x0000000e080a72a5 */ /* 0x002fe4000f8e00ff */
[----:B------:R-:W-:-:S04]  /*0be0*/  UIMAD UR8, UR8, UR15, URZ ;  /* 0x0000000f080872a4 */ /* 0x000fc8000f8e02ff */
[----:B------:R-:W-:Y:S01]  /*0bf0*/  UIADD3 UR8, UPT, UPT, UR11, UR8, URZ ;  /* 0x000000080b087290 */ /* 0x000fe2000fffe0ff */
[----:B------:R-:W-:-:S05]  /*0c00*/  UMOV UR56, UR10 ;  /* 0x0000000a00387c82 */ /* 0x000fca0008000000 */
[----:B------:R-:W-:-:S07]  /*0c10*/  MOV R16, UR8 ;  /* 0x0000000800107c02 */ /* 0x000fce0008000f00 */
.L_x_112:
        /* <DEDUP_REMOVED lines=11> */
[----:B------:R-:W1:Y:S02]  /*0cd0*/  LDCU UR8, c[0x0][0x444] ;  /* 0x00008880ff0877ac */ /* 0x000e640008000800 */
[----:B-1----:R-:W-:Y:S02]  /*0ce0*/  USHF.R.S32.HI UR9, URZ, 0x1f, UR8 ;  /* 0x0000001fff097899 */ /* 0x002fe40008011408 */
[----:B------:R-:W-:Y:S02]  /*0cf0*/  UIMAD.WIDE.U32 UR18, UR29, UR8, URZ ;  /* 0x000000081d1272a5 */ /* 0x000fe4000f8e00ff */
[----:B------:R-:W-:Y:S02]  /*0d00*/  UIMAD UR8, UR9, UR29, URZ ;  /* 0x0000001d090872a4 */ /* 0x000fe4000f8e02ff */
[----:B------:R-:W-:Y:S02]  /*0d10*/  USHF.R.S32.HI UR9, URZ, 0x1f, UR64 ;  /* 0x0000001fff097899 */ /* 0x000fe40008011440 */
[----:B------:R-:W-:-:S02]  /*0d20*/  UIADD3 UR8, UPT, UPT, UR19, UR8, URZ ;  /* 0x0000000813087290 */ /* 0x000fc4000fffe0ff */
[----:B------:R-:W-:Y:S02]  /*0d30*/  UIMAD.WIDE.U32 UR10, UR18, UR64, URZ ;  /* 0x00000040120a72a5 */ /* 0x000fe4000f8e00ff */
[----:B------:R-:W-:Y:S02]  /*0d40*/  UIMAD UR8, UR8, UR64, URZ ;  /* 0x00000040080872a4 */ /* 0x000fe4000f8e02ff */
[----:B------:R-:W-:Y:S02]  /*0d50*/  UIMAD.WIDE.U32 UR60, UR10, UR53, URZ ;  /* 0x000000350a3c72a5 */ /* 0x000fe4000f8e00ff */
[----:B------:R-:W-:Y:S02]  /*0d60*/  UIMAD UR8, UR9, UR18, UR8 ;  /* 0x00000012090872a4 */ /* 0x000fe4000f8e0208 */
[----:B------:R-:W-:Y:S02]  /*0d70*/  USHF.R.S32.HI UR9, URZ, 0x1f, UR53 ;  /* 0x0000001fff097899 */ /* 0x000fe40008011435 */
[----:B------:R-:W-:-:S04]  /*0d80*/  UIADD3 UR8, UPT, UPT, UR11, UR8, URZ ;  /* 0x000000080b087290 */ /* 0x000fc8000fffe0ff */
[----:B------:R-:W-:-:S04]  /*0d90*/  UIMAD UR8, UR8, UR53, URZ ;  /* 0x00000035080872a4 */ /* 0x000fc8000f8e02ff */
[----:B------:R-:W-:-:S04]  /*0da0*/  UIMAD UR8, UR9, UR10, UR8 ;  /* 0x0000000a090872a4 */ /* 0x000fc8000f8e0208 */
[----:B------:R-:W-:Y:S01]  /*0db0*/  UIADD3 UR8, UPT, UPT, UR61, UR8, URZ ;  /* 0x000000083d087290 */ /* 0x000fe2000fffe0ff */
[----:B------:R-:W-:Y:S11]  /*0dc0*/  BRA `(.L_x_114) ;  /* 0x00000000000c7947 */ /* 0x000ff60003800000 */
.L_x_113:
[----:B------:R-:W-:Y:S02]  /*0dd0*/  UIMAD.WIDE.U32 UR60, UR66, UR12, URZ ;  /* 0x0000000c423c72a5 */ /* 0x000fe4000f8e00ff */
[----:B------:R-:W-:-:S04]  /*0de0*/  UIMAD UR8, UR67, UR12, URZ ;  /* 0x0000000c430872a4 */ /* 0x000fc8000f8e02ff */
[----:B------:R-:W-:Y:S02]  /*0df0*/  UIADD3 UR8, UPT, UPT, UR61, UR8, URZ ;  /* 0x000000083d087290 */ /* 0x000fe4000fffe0ff */
.L_x_114:
[----:B------:R-:W1:Y:S01]  /*0e00*/  LDCU.U8 UR10, c[0x0][0x548] ;  /* 0x0000a900ff0a77ac */ /* 0x000e620008000000 */
[----:B------:R-:W-:Y:S01]  /*0e10*/  UMOV UR29, UR23 ;  /* 0x00000017001d7c82 */ /* 0x000fe20008000000 */
[----:B------:R-:W2:Y:S01]  /*0e20*/  LDCU.U8 UR63, c[0x0][0x5f0] ;  /* 0x0000be00ff3f77ac */ /* 0x000ea20008000000 */
[----:B------:R-:W-:-:S04]  /*0e30*/  USHF.L.U32 UR13, UR29, 0x7, URZ ;  /* 0x000000071d0d7899 */ /* 0x000fc800080006ff */
        /* <DEDUP_REMOVED lines=17> */
.L_x_115:
[----:B------:R-:W1:Y:S01]  /*0f50*/  LDCU UR62, c[0x0][0x434] ;  /* 0x00008680ff3e77ac */ /* 0x000e620008000800 */
[----:B------:R-:W-:-:S04]  /*0f60*/  UIMAD UR10, UR29, UR64, UR28 ;  /* 0x000000401d0a72a4 */ /* 0x000fc8000f8e021c */
[----:B-1----:R-:W-:Y:S02]  /*0f70*/  UIMAD UR62, UR10, UR62, URZ ;  /* 0x0000003e0a3e72a4 */ /* 0x002fe4000f8e02ff */
.L_x_116:
        /* <DEDUP_REMOVED lines=11> */
.L_x_117:
[----:B------:R-:W1:Y:S01]  /*1030*/  LDCU UR61, c[0x0][0x444] ;  /* 0x00008880ff3d77ac */ /* 0x000e620008000800 */
[----:B------:R-:W-:-:S04]  /*1040*/  UIMAD UR10, UR29, UR64, UR28 ;  /* 0x000000401d0a72a4 */ /* 0x000fc8000f8e021c */
[----:B-1----:R-:W-:-:S12]  /*1050*/  UIMAD UR61, UR10, UR61, URZ ;  /* 0x0000003d0a3d72a4 */ /* 0x002fd8000f8e02ff */
.L_x_118:
        /* <DEDUP_REMOVED lines=12> */
[----:B------:R-:W-:-:S02]  /*1120*/  UIMAD UR53, UR64, UR53, URZ ;  /* 0x00000035403572a4 */ /* 0x000fc4000f8e02ff */
[----:B--2---:R-:W-:Y:S02]  /*1130*/  UIADD3 UR9, UPT, UPT, UR52, -UR9, -UR43 ;  /* 0x8000000934097290 */ /* 0x004fe4000fffe82b */
[----:B------:R-:W-:Y:S02]  /*1140*/  ULEA UR61, UR55, UR61, 0x6 ;  /* 0x0000003d373d7291 */ /* 0x000fe4000f8e30ff */
[----:B------:R-:W-:Y:S02]  /*1150*/  USHF.R.S32.HI UR8, URZ, 0x1f, UR9 ;  /* 0x0000001fff087899 */ /* 0x000fe40008011409 */
[----:B------:R-:W-:Y:S02]  /*1160*/  ULEA UR62, UR55, UR62, 0x6 ;  /* 0x0000003e373e7291 */ /* 0x000fe4000f8e30ff */
        /* <DEDUP_REMOVED lines=9> */
[----:B------:R-:W-:-:S02]  /*1200*/  LOP3.LUT R8, R22, 0x18, RZ, 0xc0, !PT ;  /* 0x0000001816087812 */ /* 0x000fc400078ec0ff */
[----:B------:R-:W1:Y:S01]  /*1210*/  LDCU.128 UR8, c[0x0][0x590] ;  /* 0x0000b200ff0877ac */ /* 0x000e620008000c00 */
[----:B------:R-:W-:Y:S01]  /*1220*/  IMAD.U32 R0, RZ, RZ, UR66 ;  /* 0x00000042ff007e24 */ /* 0x000fe2000f8e00ff */
[----:B------:R-:W-:Y:S01]  /*1230*/  IADD3 R2, P0, PT, R8, UR68, RZ ;  /* 0x0000004408027c10 */ /* 0x000fe2000ff1e0ff */
[----:B------:R-:W-:Y:S01]  /*1240*/  IMAD.WIDE.U32 R4, R4, UR20, R8 ;  /* 0x0000001404047c25 */ /* 0x000fe2000f8e0008 */
[----:B------:R-:W-:Y:S01]  /*1250*/  SHF.R.U32.HI R19, RZ, 0x2, R21 ;  /* 0x00000002ff137819 */ /* 0x000fe20000011615 */
[----:B------:R-:W-:Y:S02]  /*1260*/  USEL UR51, URZ, UR51, !UP0 ;  /* 0x00000033ff337287 */ /* 0x000fe4000c000000 */
[----:B------:R-:W-:Y:S01]  /*1270*/  IMAD.X R3, RZ, RZ, UR65, P0 ;  /* 0x00000041ff037e24 */ /* 0x000fe200080e06ff */
[----:B------:R-:W-:Y:S01]  /*1280*/  IADD3 R4, P1, PT, R4, UR58, RZ ;  /* 0x0000003a04047c10 */ /* 0x000fe2000ff3e0ff */
[----:B------:R-:W2:Y:S01]  /*1290*/  LDCU.64 UR64, c[0x0][0x5e8] ;  /* 0x0000bd00ff4077ac */ /* 0x000ea20008000a00 */
[----:B------:R-:W-:-:S02]  /*12a0*/  IADD3 R20, PT, PT, R19, 0x40, RZ ;  /* 0x0000004013147810 */ /* 0x000fc40007ffe0ff */
        /* <DEDUP_REMOVED lines=18> */
[----:B---3--:R-:W-:-:S04]  /*13d0*/  IMAD.WIDE.U32 R2, R14, UR26, RZ ;  /* 0x0000001a0e027c25 */ /* 0x008fc8000f8e00ff */
[----:B------:R-:W-:Y:S01]  /*13e0*/  IMAD R7, R0, UR28, R7 ;  /* 0x0000001c00077c24 */ /* 0x000fe2000f8e0207 */
[----:B------:R-:W-:Y:S01]  /*13f0*/  SEL R10, R2, RZ, P3 ;  /* 0x000000ff020a7207 */ /* 0x000fe20001800000 */
[----:B------:R-:W-:Y:S01]  /*1400*/  IMAD.U32 R0, RZ, RZ, UR11 ;  /* 0x0000000bff007e24 */ /* 0x000fe2000f8e00ff */
[----:B------:R-:W3:Y:S01]  /*1410*/  LDCU.64 UR10, c[0x0][0x570] ;  /* 0x0000ae00ff0a77ac */ /* 0x000ee20008000a00 */
        /* <DEDUP_REMOVED lines=13> */
[----:B---3--:R-:W-:Y:S01]  /*14f0*/  LEA R230, P0, R0, UR10, 0x2 ;  /* 0x0000000a00e67c11 */ /* 0x008fe2000f8010ff */
        /* <DEDUP_REMOVED lines=10> */
[----:B------:R-:W-:Y:S02]  /*15a0*/  LOP3.LUT R11, R8, 0x20, RZ, 0xfc, !PT ;  /* 0x00000020080b7812 */ /* 0x000fe400078efcff */
[----:B------:R-:W-:Y:S01]  /*15b0*/  LEA.HI.X R235, R2, UR19, R6, 0x1, P1 ;  /* 0x0000001302eb7c11 */ /* 0x000fe200088f0c06 */
[----:B-1----:R-:W-:Y:S01]  /*15c0*/  UIMAD.WIDE UR18, UR62, 0x4, UR66 ;  /* 0x000000043e1278a5 */ /* 0x002fe2000f8e0242 */
[----:B------:R-:W-:Y:S11]  /*15d0*/  BRA.U UP0, `(.L_x_119) ;  /* 0x0000000900147547 */ /* 0x000ff6000b800000 */
        /* <DEDUP_REMOVED lines=13> */
.L_x_120:
[----:B------:R-:W1:Y:S01]  /*16b0*/  LDCU.64 UR10, c[0x0][0x5c0] ;  /* 0x0000b800ff0a77ac */ /* 0x000e620008000a00 */
[----:B------:R-:W-:-:S04]  /*16c0*/  UIADD3 UR8, UPT, UPT, UR44, UR46, URZ ;  /* 0x0000002e2c087290 */ /* 0x000fc8000fffe0ff */
[----:B-1----:R-:W-:Y:S02]  /*16d0*/  UIMAD.WIDE.U32 UR16, UR8, UR10, URZ ;  /* 0x0000000a081072a5 */ /* 0x002fe4000f8e00ff */
[----:B------:R-:W-:-:S04]  /*16e0*/  UIMAD UR8, UR8, UR11, URZ ;  /* 0x0000000b080872a4 */ /* 0x000fc8000f8e02ff */
[----:B------:R-:W-:-:S06]  /*16f0*/  UIADD3 UR8, UPT, UPT, UR17, UR8, URZ ;  /* 0x0000000811087290 */ /* 0x000fcc000fffe0ff */
[----:B------:R-:W-:Y:S02]  /*1700*/  MOV R0, UR8 ;  /* 0x0000000800007c02 */ /* 0x000fe40008000f00 */
.L_x_121:
        /* <DEDUP_REMOVED lines=13> */
.L_x_122:
[----:B------:R-:W1:Y:S01]  /*17e0*/  LDCU.64 UR8, c[0x0][0x5c8] ;  /* 0x0000b900ff0877ac */ /* 0x000e620008000a00 */
[----:B------:R-:W-:-:S04]  /*17f0*/  UIADD3 UR44, UPT, UPT, UR44, UR46, URZ ;  /* 0x0000002e2c2c7290 */ /* 0x000fc8000fffe0ff */
[----:B-1----:R-:W-:Y:S02]  /*1800*/  UIMAD.WIDE.U32 UR14, UR44, UR8, URZ ;  /* 0x000000082c0e72a5 */ /* 0x002fe4000f8e00ff */
[----:B------:R-:W-:-:S04]  /*1810*/  UIMAD UR44, UR44, UR9, URZ ;  /* 0x000000092c2c72a4 */ /* 0x000fc8000f8e02ff */
[----:B------:R-:W-:-:S06]  /*1820*/  UIADD3 UR44, UPT, UPT, UR15, UR44, URZ ;  /* 0x0000002c0f2c7290 */ /* 0x000fcc000fffe0ff */
[----:B------:R-:W-:-:S07]  /*1830*/  MOV R10, UR44 ;  /* 0x0000002c000a7c02 */ /* 0x000fce0008000f00 */
.L_x_123:
        /* <DEDUP_REMOVED lines=30> */
.L_x_125:
[----:B------:R-:W-:Y:S05]  /*1a20*/  BSYNC.RECONVERGENT B0 ;  /* 0x0000000000007941 */ /* 0x000fea0003800200 */
.L_x_124:
        /* <DEDUP_REMOVED lines=17> */
.L_x_127:
[----:B------:R-:W-:Y:S05]  /*1b40*/  BSYNC.RECONVERGENT B0 ;  /* 0x0000000000007941 */ /* 0x000fea0003800200 */
.L_x_126:
        /* <DEDUP_REMOVED lines=27> */
.L_x_129:
[----:B------:R-:W-:Y:S05]  /*1d00*/  BSYNC.RECONVERGENT B0 ;  /* 0x0000000000007941 */ /* 0x000fea0003800200 */
.L_x_128:
        /* <DEDUP_REMOVED lines=18> */
.L_x_119:
        /* <DEDUP_REMOVED lines=50> */
.L_x_133:
[----:B------:R2:W-:Y:S01]  /*2150*/  STS.128 [R0+0x13000], RZ ;  /* 0x013000ff00007388 */ /* 0x0005e20000000c00 */
[----:B------:R-:W-:Y:S05]  /*2160*/  BRA `(.L_x_134) ;  /* 0x00000000000c7947 */ /* 0x000fea0003800000 */
.L_x_132:
[----:B------:R1:W-:Y:S04]  /*2170*/  STS.128 [R0+0xf000], RZ ;  /* 0x00f000ff00007388 */ /* 0x0003e80000000c00 */
[----:B------:R1:W-:Y:S04]  /*2180*/  STS.128 [R0+0x11000], RZ ;  /* 0x011000ff00007388 */ /* 0x0003e80000000c00 */
[----:B------:R1:W-:Y:S02]  /*2190*/  STS.128 [R0+0x13000], RZ ;  /* 0x013000ff00007388 */ /* 0x0003e40000000c00 */
.L_x_134:
[----:B------:R-:W-:Y:S05]  /*21a0*/  BSYNC.RECONVERGENT B0 ;  /* 0x0000000000007941 */ /* 0x000fea0003800200 */
.L_x_131:
        /* <DEDUP_REMOVED lines=34> */
.L_x_137:
[----:B------:R3:W-:Y:S02]  /*23d0*/  STS.128 [R0+0x14000], RZ ;  /* 0x014000ff00007388 */ /* 0x0007e40000000c00 */
.L_x_136:
[----:B------:R-:W-:Y:S05]  /*23e0*/  BSYNC.RECONVERGENT B0 ;  /* 0x0000000000007941 */ /* 0x000fea0003800200 */
.L_x_135:
        /* <DEDUP_REMOVED lines=25> */
.L_x_140:
[----:B------:R1:W-:Y:S01]  /*2580*/  STS.128 [R0+0x8000], RZ ;  /* 0x008000ff00007388 */ /* 0x0003e20000000c00 */
[----:B------:R-:W-:Y:S05]  /*2590*/  BRA `(.L_x_141) ;  /* 0x00000000000c7947 */ /* 0x000fea0003800000 */
.L_x_139:
[----:B------:R1:W-:Y:S04]  /*25a0*/  STS.128 [R0+0x6000], RZ ;  /* 0x006000ff00007388 */ /* 0x0003e80000000c00 */
[----:B------:R1:W-:Y:S04]  /*25b0*/  STS.128 [R0+0x7000], RZ ;  /* 0x007000ff00007388 */ /* 0x0003e80000000c00 */
[----:B------:R1:W-:Y:S02]  /*25c0*/  STS.128 [R0+0x8000], RZ ;  /* 0x008000ff00007388 */ /* 0x0003e40000000c00 */
.L_x_141:
[----:B------:R-:W-:Y:S05]  /*25d0*/  BSYNC.RECONVERGENT B0 ;  /* 0x0000000000007941 */ /* 0x000fea0003800200 */
.L_x_138:
        /* <DEDUP_REMOVED lines=23> */
.L_x_144:
[----:B------:R1:W-:Y:S01]  /*2750*/  STS.128 [R229+0x2000], RZ ;  /* 0x002000ffe5007388 */ /* 0x0003e20000000c00 */
[----:B------:R-:W-:Y:S05]  /*2760*/  BRA `(.L_x_145) ;  /* 0x00000000000c7947 */ /* 0x000fea0003800000 */
.L_x_143:
[----:B------:R1:W-:Y:S04]  /*2770*/  STS.128 [R229], RZ ;  /* 0x000000ffe5007388 */ /* 0x0003e80000000c00 */
[----:B------:R1:W-:Y:S04]  /*2780*/  STS.128 [R229+0x1000], RZ ;  /* 0x001000ffe5007388 */ /* 0x0003e80000000c00 */
[----:B------:R1:W-:Y:S02]  /*2790*/  STS.128 [R229+0x2000], RZ ;  /* 0x002000ffe5007388 */ /* 0x0003e40000000c00 */
.L_x_145:
[----:B------:R-:W-:Y:S05]  /*27a0*/  BSYNC.RECONVERGENT B0 ;  /* 0x0000000000007941 */ /* 0x000fea0003800200 */
.L_x_142:
[----:B------:R-:W-:Y:S01]  /*27b0*/  SHF.R.U32.HI R16, RZ, 0x1, R21 ;  /* 0x00000001ff107819 */ /* 0x000fe20000011615 */
[----:B------:R-:W-:Y:S01]  /*27c0*/  IMAD.MOV.U32 R6, RZ, RZ, 0x7f800000 ;  /* 0x7f800000ff067424 */ /* 0x000fe200078e00ff */
[----:B------:R-:W-:Y:S01]  /*27d0*/  MOV R10, 0x7f800000 ;  /* 0x7f800000000a7802 */ /* 0x000fe20000000f00 */
[----:B------:R-:W-:Y:S01]  /*27e0*/  IMAD.MOV.U32 R7, RZ, RZ, 0x7f800000 ;  /* 0x7f800000ff077424 */ /* 0x000fe200078e00ff */
[----:B------:R-:W-:Y:S01]  /*27f0*/  LOP3.LUT R241, R16, 0x10, RZ, 0xc0, !PT ;  /* 0x0000001010f17812 */ /* 0x000fe200078ec0ff */
[----:B------:R-:W5:Y:S01]  /*2800*/  LDCU.64 UR8, c[0x0][0x3d0] ;  /* 0x00007a00ff0877ac */ /* 0x000f620008000a00 */
[----:B------:R-:W-:Y:S02]  /*2810*/  MOV R5, 0x7f800000 ;  /* 0x7f80000000057802 */ /* 0x000fe40000000f00 */
[----:B------:R-:W-:-:S04]  /*2820*/  LOP3.LUT R241, R241, 0x7, R19, 0xf8, !PT ;  /* 0x00000007f1f17812 */ /* 0x000fc800078ef813 */
[C---:B-1-3--:R-:W-:Y:S01]  /*2830*/  LOP3.LUT R3, R241.reuse, 0x20, RZ, 0xfc, !PT ;  /* 0x00000020f1037812 */ /* 0x04afe200078efcff */
[C---:B------:R-:W-:Y:S01]  /*2840*/  VIADD R2, R241.reuse, 0x28 ;  /* 0x00000028f1027836 */ /* 0x040fe20000000000 */
[C---:B------:R-:W-:Y:S01]  /*2850*/  ISETP.GE.AND P3, PT, R241.reuse, UR55, PT ;  /* 0x00000037f1007c0c */ /* 0x040fe2000bf66270 */
[----:B------:R-:W-:Y:S01]  /*2860*/  VIADD R4, R241, 0x8 ;  /* 0x00000008f1047836 */ /* 0x000fe20000000000 */
[----:B------:R-:W-:Y:S02]  /*2870*/  ISETP.GE.AND P1, PT, R3, UR55, PT ;  /* 0x0000003703007c0c */ /* 0x000fe4000bf26270 */
[----:B------:R-:W-:Y:S01]  /*2880*/  ISETP.GE.AND P0, PT, R2, UR55, PT ;  /* 0x0000003702007c0c */ /* 0x000fe2000bf06270 */
[----:B------:R-:W-:Y:S01]  /*2890*/  IMAD.MOV.U32 R2, RZ, RZ, 0x4 ;  /* 0x00000004ff027424 */ /* 0x000fe200078e00ff */
[----:B------:R-:W-:-:S03]  /*28a0*/  ISETP.GE.AND P2, PT, R4, UR55, PT ;  /* 0x0000003704007c0c */ /* 0x000fc6000bf46270 */
[----:B------:R-:W-:-:S05]  /*28b0*/  IMAD.WIDE.U32 R2, R241, R2, UR18 ;  /* 0x00000012f1027e25 */ /* 0x000fca000f8e0002 */
[----:B------:R-:W3:Y:S04]  /*28c0*/  @!P3 LDG.E R10, desc[UR38][R2.64] ;  /* 0x00000026020ab981 */ /* 0x000ee8000c1e1900 */
[----:B------:R-:W2:Y:S04]  /*28d0*/  @!P0 LDG.E R5, desc[UR38][R2.64+0xa0] ;  /* 0x0000a02602058981 */ /* 0x000ea8000c1e1900 */
[----:B------:R-:W4:Y:S04]  /*28e0*/  @!P1 LDG.E R6, desc[UR38][R2.64+0x80] ;  /* 0x0000802602069981 */ /* 0x000f28000c1e1900 */
[----:B------:R1:W4:Y:S01]  /*28f0*/  @!P2 LDG.E R7, desc[UR38][R2.64+0x20] ;  /* 0x000020260207a981 */ /* 0x000322000c1e1900 */
[----:B------:R-:W-:-:S04]  /*2900*/  UIMAD UR13, UR50, UR16, URZ ;  /* 0x00000010320d72a4 */ /* 0x000fc8000f8e02ff */
[----:B------:R-:W-:Y:S01]  /*2910*/  UIMAD UR13, UR34, UR17, UR13 ;  /* 0x00000011220d72a4 */ /* 0x000fe2000f8e020d */
[----:B-----5:R-:W-:Y:S02]  /*2920*/  IMAD R4, R17, UR8, RZ ;  /* 0x0000000811047c24 */ /* 0x020fe4000f8e02ff */
[----:B-1----:R-:W-:-:S04]  /*2930*/  IMAD.U32 R2, RZ, RZ, UR16 ;  /* 0x00000010ff027e24 */ /* 0x002fc8000f8e00ff */
[----:B------:R-:W-:-:S03]  /*2940*/  IMAD.WIDE.U32 R2, R2, UR34, R8 ;  /* 0x0000002202027c25 */ /* 0x000fc6000f8e0008 */
[----:B------:R-:W-:-:S04]  /*2950*/  IADD3 R2, P0, PT, R2, UR54, RZ ;  /* 0x0000003602027c10 */ /* 0x000fc8000ff1e0ff */
[----:B------:R-:W-:Y:S01]  /*2960*/  IADD3.X R3, PT, PT, R18, UR13, R3, P0, !PT ;  /* 0x0000000d12037c10 */ /* 0x000fe200087fe403 */
[----:B------:R-:W-:Y:S01]  /*2970*/  BSSY.RECONVERGENT B0, `(.L_x_146) ;  /* 0x0000029000007945 */ /* 0x000fe20003800200 */
[----:B---3--:R1:W-:Y:S04]  /*2980*/  STL [R1+0xc], R10 ;  /* 0x00000c0a01007387 */ /* 0x0083e80000100800 */
[----:B--2---:R2:W-:Y:S04]  /*2990*/  STL [R1], R5 ;  /* 0x0000000501007387 */ /* 0x0045e80000100800 */
[----:B----4-:R3:W-:Y:S04]  /*29a0*/  STL [R1+0x4], R6 ;  /* 0x0000040601007387 */ /* 0x0107e80000100800 */
[----:B------:R3:W-:Y:S01]  /*29b0*/  STL [R1+0x8], R7 ;  /* 0x0000080701007387 */ /* 0x0007e20000100800 */
[----:B-1----:R-:W-:-:S02]  /*29c0*/  IMAD R10, R13, UR9, R4 ;  /* 0x000000090d0a7c24 */ /* 0x002fc4000f8e0204 */
[----:B--2---:R-:W-:-:S05]  /*29d0*/  IMAD.WIDE.U32 R4, R13, UR8, R2 ;  /* 0x000000080d047c25 */ /* 0x004fca000f8e0002 */
[----:B------:R-:W-:Y:S01]  /*29e0*/  IADD3 R10, PT, PT, R5, R10, RZ ;  /* 0x0000000a050a7210 */ /* 0x000fe20007ffe0ff */
[----:B------:R-:W-:Y:S06]  /*29f0*/  @P5 BRA `(.L_x_147) ;  /* 0x0000000000745947 */ /* 0x000fec0003800000 */
[----:B------:R-:W1:Y:S01]  /*2a00*/  LDCU UR13, c[0x0][0x440] ;  /* 0x00008800ff0d77ac */ /* 0x000e620008000800 */
[----:B------:R-:W-:Y:S02]  /*2a10*/  IMAD.MOV.U32 R2, RZ, RZ, R4 ;  /* 0x000000ffff027224 */ /* 0x000fe400078e0004 */
[----:B------:R-:W-:Y:S01]  /*2a20*/  IMAD.MOV.U32 R3, RZ, RZ, R10 ;  /* 0x000000ffff037224 */ /* 0x000fe200078e000a */
[----:B------:R-:W2:Y:S01]  /*2a30*/  LDCU.64 UR8, c[0x0][0x388] ;  /* 0x00007100ff0877ac */ /* 0x000ea20008000a00 */
[----:B---3--:R-:W-:-:S04]  /*2a40*/  IMAD.WIDE.U32 R6, R19, UR16, R2 ;  /* 0x0000001013067c25 */ /* 0x008fc8000f8e0002 */
        /* <DEDUP_REMOVED lines=22> */
.L_x_148:
[----:B------:R4:W-:Y:S01]  /*2bb0*/  STS.128 [R0+0xd000], RZ ;  /* 0x00d000ff00007388 */ /* 0x0009e20000000c00 */
[----:B------:R-:W-:Y:S05]  /*2bc0*/  BRA `(.L_x_149) ;  /* 0x00000000000c7947 */ /* 0x000fea0003800000 */
.L_x_147:
[----:B------:R1:W-:Y:S04]  /*2bd0*/  STS.128 [R0+0x9000], RZ ;  /* 0x009000ff00007388 */ /* 0x0003e80000000c00 */
[----:B------:R1:W-:Y:S04]  /*2be0*/  STS.128 [R0+0xb000], RZ ;  /* 0x00b000ff00007388 */ /* 0x0003e80000000c00 */
[----:B------:R1:W-:Y:S02]  /*2bf0*/  STS.128 [R0+0xd000], RZ ;  /* 0x00d000ff00007388 */ /* 0x0003e40000000c00 */
.L_x_149:
[----:B------:R-:W-:Y:S05]  /*2c00*/  BSYNC.RECONVERGENT B0 ;  /* 0x0000000000007941 */ /* 0x000fea0003800200 */
.L_x_146:
[----:B------:R1:W-:Y:S01]  /*2c10*/  @P4 STS.128 [R0+0xa000], RZ ;  /* 0x00a000ff00004388 */ /* 0x0003e20000000c00 */
[----:B------:R-:W-:Y:S03]  /*2c20*/  BSSY.RECONVERGENT B0, `(.L_x_150) ;  /* 0x0000021000007945 */ /* 0x000fe60003800200 */
[----:B------:R1:W-:Y:S04]  /*2c30*/  @P4 STS.128 [R0+0xc000], RZ ;  /* 0x00c000ff00004388 */ /* 0x0003e80000000c00 */
[----:B------:R1:W-:Y:S01]  /*2c40*/  @P4 STS.128 [R0+0xe000], RZ ;  /* 0x00e000ff00004388 */ /* 0x0003e20000000c00 */
[----:B------:R-:W-:Y:S05]  /*2c50*/  @P4 BRA `(.L_x_151) ;  /* 0x0000000000744947 */ /* 0x000fea0003800000 */
[----:B------:R-:W5:Y:S01]  /*2c60*/  LDCU UR13, c[0x0][0x440] ;  /* 0x00008800ff0d77ac */ /* 0x000f620008000800 */
[----:B-12---:R-:W-:Y:S02]  /*2c70*/  IMAD R2, R15, UR16, RZ ;  /* 0x000000100f027c24 */ /* 0x006fe4000f8e02ff */
        /* <DEDUP_REMOVED lines=26> */
.L_x_152:
[----:B------:R2:W-:Y:S02]  /*2e20*/  STS.128 [R0+0xe000], RZ ;  /* 0x00e000ff00007388 */ /* 0x0005e40000000c00 */
.L_x_151:
[----:B------:R-:W-:Y:S05]  /*2e30*/  BSYNC.RECONVERGENT B0 ;  /* 0x0000000000007941 */ /* 0x000fea0003800200 */
.L_x_150:
[----:B------:R-:W5:Y:S01]  /*2e40*/  LDCU.64 UR8, c[0x0][0x538] ;  /* 0x0000a700ff0877ac */ /* 0x000f620008000a00 */
[----:B------:R-:W0:Y:S01]  /*2e50*/  LDGDEPBAR ;  /* 0x00000000000079af */ /* 0x000e220000000000 */
[----:B-12---:R-:W-:Y:S01]  /*2e60*/  IMAD.U32 R2, RZ, RZ, UR28 ;  /* 0x0000001cff027e24 */ /* 0x006fe2000f8e00ff */
[----:B------:R-:W1:Y:S01]  /*2e70*/  LDC R250, c[0x0][0x44c] ;  /* 0x00011300fffa7b82 */ /* 0x000e620000000800 */
[----:B------:R-:W2:Y:S01]  /*2e80*/  S2R R227, SR_TID.X ;  /* 0x0000000000e37919 */ /* 0x000ea20000002100 */
[----:B----4-:R-:W-:Y:S01]  /*2e90*/  IMAD.U32 R0, RZ, RZ, UR41 ;  /* 0x00000029ff007e24 */ /* 0x010fe2000f8e00ff */
[----:B------:R-:W4:Y:S01]  /*2ea0*/  LDCU UR14, c[0x0][0x3b0] ;  /* 0x00007600ff0e77ac */ /* 0x000f220008000800 */
[C---:B------:R-:W-:Y:S02]  /*2eb0*/  IMAD.SHL.U32 R10, R21.reuse, 0x20, RZ ;  /* 0x00000020150a7824 */ /* 0x040fe400078e00ff */
[C---:B------:R-:W-:Y:S01]  /*2ec0*/  IMAD.SHL.U32 R11, R21.reuse, 0x4, RZ ;  /* 0x00000004150b7824 */ /* 0x040fe200078e00ff */
[----:B------:R-:W4:Y:S01]  /*2ed0*/  LDCU UR15, c[0x0][0x590] ;  /* 0x0000b200ff0f77ac */ /* 0x000f220008000800 */
[----:B---3--:R-:W-:Y:S01]  /*2ee0*/  IMAD.SHL.U32 R7, R21, 0x2, RZ ;  /* 0x0000000215077824 */ /* 0x008fe200078e00ff */
[----:B------:R-:W-:-:S02]  /*2ef0*/  UIADD3 UR52, UPT, UPT, UR52, 0x80, -UR43 ;  /* 0x0000008034347890 */ /* 0x000fc4000fffe82b */
[----:B------:R-:W-:Y:S01]  /*2f00*/  USHF.L.U32 UR53, UR53, 0x3, URZ ;  /* 0x0000000335357899 */ /* 0x000fe200080006ff */
[----:B-----5:R-:W-:Y:S01]  /*2f10*/  ISETP.NE.U32.AND P1, PT, RZ, UR8, PT ;  /* 0x00000008ff007c0c */ /* 0x020fe2000bf25070 */
[----:B------:R-:W3:Y:S03]  /*2f20*/  LDCU UR13, c[0x0][0x45c] ;  /* 0x00008b80ff0d77ac */ /* 0x000ee60008000800 */
[----:B------:R-:W-:Y:S01]  /*2f30*/  ISETP.NE.AND.EX P1, PT, RZ, UR9, PT, P1 ;  /* 0x00000009ff007c0c */ /* 0x000fe2000bf25310 */
[----:B------:R-:W-:-:S12]  /*2f40*/  DEPBAR.LE SB0, 0x1 ;  /* 0x000080400000791a */ /* 0x000fd80000000000 */
[----:B------:R-:W5:Y:S01]  /*2f50*/  @P1 LDC.64 R4, c[0x0][0x540] ;  /* 0x00015000ff041b82 */ /* 0x000f620000000a00 */
[----:B------:R-:W-:Y:S01]  /*2f60*/  @P1 IMAD.MOV.U32 R3, RZ, RZ, RZ ;  /* 0x000000ffff031224 */ /* 0x000fe200078e00ff */
[----:B------:R-:W-:Y:S02]  /*2f70*/  IADD3 R0, PT, PT, R0, UR43, R241 ;  /* 0x0000002b00007c10 */ /* 0x000fe4000fffe0f1 */
[----:B------:R-:W-:Y:S01]  /*2f80*/  LOP3.LUT R11, R11, 0x18, RZ, 0xc0, !PT ;  /* 0x000000180b0b7812 */ /* 0x000fe200078ec0ff */
[C---:B--2---:R-:W-:Y:S02]  /*2f90*/  IMAD.SHL.U32 R12, R227.reuse, 0x20, RZ ;  /* 0x00000020e30c7824 */ /* 0x044fe400078e00ff */
[----:B------:R-:W-:Y:S01]  /*2fa0*/  IMAD.SHL.U32 R13, R227, 0x4, RZ ;  /* 0x00000004e30d7824 */ /* 0x000fe200078e00ff */
[----:B------:R-:W2:Y:S01]  /*2fb0*/  @P1 LDC R9, c[0x0][0x458] ;  /* 0x00011600ff091b82 */ /* 0x000ea20000000800 */
[----:B-----5:R-:W-:-:S04]  /*2fc0*/  @P1 IMAD.WIDE.U32 R2, R4, UR29, R2 ;  /* 0x0000001d04021c25 */ /* 0x020fc8000f8e0002 */
[----:B------:R-:W-:Y:S01]  /*2fd0*/  @P1 IMAD R5, R5, UR29, R3 ;  /* 0x0000001d05051c24 */ /* 0x000fe2000f8e0203 */
[C---:B------:R-:W-:Y:S02]  /*2fe0*/  @P1 LEA R4, P0, R2.reuse, UR8, 0x2 ;  /* 0x0000000802041c11 */ /* 0x040fe4000f8010ff */
[----:B------:R-:W-:Y:S02]  /*2ff0*/  BAR.SYNC.DEFER_BLOCKING 0x0 ;  /* 0x0000000000007b1d */ /* 0x000fe40000010000 */
[----:B------:R-:W-:Y:S01]  /*3000*/  @P1 LEA.HI.X R5, R2, UR9, R5, 0x2, P0 ;  /* 0x0000000902051c11 */ /* 0x000fe200080f1405 */
[----:B------:R-:W-:Y:S01]  /*3010*/  IMAD.U32 R3, RZ, RZ, UR45 ;  /* 0x0000002dff037e24 */ /* 0x000fe2000f8e00ff */
[----:B------:R-:W-:Y:S01]  /*3020*/  LOP3.LUT R2, R10, 0x20, RZ, 0xc0, !PT ;  /* 0x000000200a027812 */ /* 0x000fe200078ec0ff */
[----:B------:R-:W-:Y:S01]  /*3030*/  IMAD.SHL.U32 R14, R227, 0x2, RZ ;  /* 0x00000002e30e7824 */ /* 0x000fe200078e00ff */
[----:B------:R-:W-:Y:S01]  /*3040*/  LOP3.LUT R6, R12, 0xc0, RZ, 0xc0, !PT ;  /* 0x000000c00c067812 */ /* 0x000fe200078ec0ff */
[----:B------:R-:W-:Y:S01]  /*3050*/  IMAD.MOV.U32 R225, RZ, RZ, 0x20 ;  /* 0x00000020ffe17424 */ /* 0x000fe200078e00ff */
[----:B------:R-:W-:Y:S01]  /*3060*/  SHF.R.U32.HI R228, RZ, 0x1, R227 ;  /* 0x00000001ffe47819 */ /* 0x000fe200000116e3 */
[----:B------:R-:W-:Y:S01]  /*3070*/  IMAD.MOV.U32 R224, RZ, RZ, 0x20 ;  /* 0x00000020ffe07424 */ /* 0x000fe200078e00ff */
[----:B------:R-:W-:Y:S01]  /*3080*/  LOP3.LUT R7, R7, 0x6, RZ, 0xc0, !PT ;  /* 0x0000000607077812 */ /* 0x000fe200078ec0ff */
[----:B------:R-:W-:Y:S01]  /*3090*/  IMAD.MOV.U32 R233, RZ, RZ, R229 ;  /* 0x000000ffffe97224 */ /* 0x000fe200078e00e5 */
        /* <DEDUP_REMOVED lines=10> */
[----:B------:R-:W-:Y:S01]  /*3140*/  CS2R R114, SRZ ;  /* 0x0000000000727805 */ /* 0x000fe2000001ff00 */
[----:B------:R5:W3:Y:S01]  /*3150*/  @P1 LDG.E R8, desc[UR38][R4.64] ;  /* 0x0000002604081981 */ /* 0x000ae2000c1e1900 */
[----:B------:R-:W-:Y:S02]  /*3160*/  IADD3 R232, PT, PT, R0, -0x1f, -R3 ;  /* 0xffffffe100e87810 */ /* 0x000fe40007ffe803 */
[----:B------:R-:W-:-:S02]  /*3170*/  CS2R R112, SRZ ;  /* 0x0000000000707805 */ /* 0x000fc4000001ff00 */
[----:B------:R-:W-:Y:S02]  /*3180*/  SHF.R.U32.HI R0, RZ, 0x4, R21 ;  /* 0x00000004ff007819 */ /* 0x000fe40000011615 */
[----:B------:R-:W-:Y:S02]  /*3190*/  CS2R R106, SRZ ;  /* 0x00000000006a7805 */ /* 0x000fe4000001ff00 */
[----:B------:R-:W-:Y:S02]  /*31a0*/  LOP3.LUT R6, R6, 0x18, R13, 0xf8, !PT ;  /* 0x0000001806067812 */ /* 0x000fe400078ef80d */
[----:B------:R-:W-:Y:S02]  /*31b0*/  CS2R R104, SRZ ;  /* 0x0000000000687805 */ /* 0x000fe4000001ff00 */
[----:B------:R-:W-:Y:S02]  /*31c0*/  LOP3.LUT R0, R0, 0x8, RZ, 0xc0, !PT ;  /* 0x0000000800007812 */ /* 0x000fe400078ec0ff */
[----:B------:R-:W-:-:S02]  /*31d0*/  CS2R R102, SRZ ;  /* 0x0000000000667805 */ /* 0x000fc4000001ff00 */
[----:B------:R-:W-:Y:S02]  /*31e0*/  LOP3.LUT P0, RZ, R21, 0x4, RZ, 0xc0, !PT ;  /* 0x0000000415ff7812 */ /* 0x000fe4000780c0ff */
[----:B------:R-:W-:Y:S02]  /*31f0*/  CS2R R100, SRZ ;  /* 0x0000000000647805 */ /* 0x000fe4000001ff00 */
[----:B------:R-:W-:Y:S02]  /*3200*/  LOP3.LUT R0, R0, 0x10, R21, 0xf8, !PT ;  /* 0x0000001000007812 */ /* 0x000fe400078ef815 */
[----:B------:R-:W-:Y:S02]  /*3210*/  CS2R R94, SRZ ;  /* 0x00000000005e7805 */ /* 0x000fe4000001ff00 */
[----:B------:R-:W-:Y:S02]  /*3220*/  LOP3.LUT R7, R7, 0x1e0, R16, 0xf8, !PT ;  /* 0x000001e007077812 */ /* 0x000fe400078ef810 */
[----:B------:R-:W-:-:S02]  /*3230*/  CS2R R92, SRZ ;  /* 0x00000000005c7805 */ /* 0x000fc4000001ff00 */
[----:B------:R-:W-:Y:S02]  /*3240*/  LOP3.LUT R0, R0, 0xc0, R10, 0xf8, !PT ;  /* 0x000000c000007812 */ /* 0x000fe400078ef80a */
[----:B------:R-:W-:Y:S02]  /*3250*/  CS2R R98, SRZ ;  /* 0x0000000000627805 */ /* 0x000fe4000001ff00 */
[----:B------:R-:W-:Y:S02]  /*3260*/  SEL R225, R225, 0xffffffe0, !P0 ;  /* 0xffffffe0e1e17807 */ /* 0x000fe40004000000 */
[----:B------:R-:W-:Y:S02]  /*3270*/  CS2R R96, SRZ ;  /* 0x0000000000607805 */ /* 0x000fe4000001ff00 */
[----:B------:R-:W-:Y:S02]  /*3280*/  LOP3.LUT R0, R0, R11, RZ, 0x3c, !PT ;  /* 0x0000000b00007212 */ /* 0x000fe400078e3cff */
[----:B------:R-:W-:-:S02]  /*3290*/  CS2R R90, SRZ ;  /* 0x00000000005a7805 */ /* 0x000fc4000001ff00 */
[----:B------:R-:W-:Y:S02]  /*32a0*/  CS2R R88, SRZ ;  /* 0x0000000000587805 */ /* 0x000fe4000001ff00 */
[----:B------:R-:W-:Y:S02]  /*32b0*/  CS2R R86, SRZ ;  /* 0x0000000000567805 */ /* 0x000fe4000001ff00 */
[----:B------:R-:W-:Y:S02]  /*32c0*/  LOP3.LUT R220, R0, 0x120, R10, 0xf8, !PT ;  /* 0x0000012000dc7812 */ /* 0x000fe400078ef80a */
[----:B------:R-:W-:Y:S01]  /*32d0*/  CS2R R84, SRZ ;  /* 0x0000000000547805 */ /* 0x000fe2000001ff00 */
[----:B-----5:R-:W-:Y:S01]  /*32e0*/  IMAD.SHL.U32 R4, R21, 0x10, RZ ;  /* 0x0000001015047824 */ /* 0x020fe200078e00ff */
[----:B------:R-:W-:Y:S02]  /*32f0*/  LOP3.LUT R5, R10, 0x120, RZ, 0xc0, !PT ;  /* 0x000001200a057812 */ /* 0x000fe400078ec0ff */
[----:B------:R-:W-:-:S02]  /*3300*/  CS2R R78, SRZ ;  /* 0x00000000004e7805 */ /* 0x000fc4000001ff00 */
[----:B------:R-:W-:Y:S02]  /*3310*/  LOP3.LUT R0, R6, 0x8, R228, 0x78, !PT ;  /* 0x0000000806007812 */ /* 0x000fe400078e78e4 */
[----:B------:R-:W-:Y:S02]  /*3320*/  CS2R R76, SRZ ;  /* 0x00000000004c7805 */ /* 0x000fe4000001ff00 */
[--C-:B------:R-:W-:Y:S02]  /*3330*/  LOP3.LUT R2, R2, 0x3c00, R4.reuse, 0xf8, !PT ;  /* 0x00003c0002027812 */ /* 0x100fe400078ef804 */
[----:B------:R-:W-:Y:S02]  /*3340*/  CS2R R82, SRZ ;  /* 0x0000000000527805 */ /* 0x000fe4000001ff00 */
[----:B------:R-:W-:Y:S02]  /*3350*/  LOP3.LUT R5, R5, 0x200, R4, 0xf8, !PT ;  /* 0x0000020005057812 */ /* 0x000fe400078ef804 */
[----:B------:R-:W-:-:S02]  /*3360*/  CS2R R80, SRZ ;  /* 0x0000000000507805 */ /* 0x000fc4000001ff00 */
[----:B------:R-:W-:Y:S02]  /*3370*/  LOP3.LUT R2, R2, 0x100, R4, 0xf8, !PT ;  /* 0x0000010002027812 */ /* 0x000fe400078ef804 */
[----:B------:R-:W-:Y:S02]  /*3380*/  CS2R R74, SRZ ;  /* 0x00000000004a7805 */ /* 0x000fe4000001ff00 */
[----:B------:R-:W-:Y:S02]  /*3390*/  LOP3.LUT R4, R11, 0xc0, R10, 0xf8, !PT ;  /* 0x000000c00b047812 */ /* 0x000fe400078ef80a */
[----:B------:R-:W-:Y:S02]  /*33a0*/  CS2R R72, SRZ ;  /* 0x0000000000487805 */ /* 0x000fe4000001ff00 */
[----:B------:R-:W-:Y:S02]  /*33b0*/  LEA R220, R220, UR5, 0x1 ;  /* 0x00000005dcdc7c11 */ /* 0x000fe4000f8e08ff */
[----:B------:R-:W-:-:S02]  /*33c0*/  CS2R R70, SRZ ;  /* 0x0000000000467805 */ /* 0x000fc4000001ff00 */
[C---:B------:R-:W-:Y:S02]  /*33d0*/  LOP3.LUT R3, R4.reuse, 0x8, R21, 0x78, !PT ;  /* 0x0000000804037812 */ /* 0x040fe400078e7815 */
[----:B------:R-:W-:Y:S02]  /*33e0*/  CS2R R68, SRZ ;  /* 0x0000000000447805 */ /* 0x000fe4000001ff00 */
[----:B------:R-:W-:Y:S02]  /*33f0*/  LOP3.LUT R4, R4, 0x8, R16, 0x78, !PT ;  /* 0x0000000804047812 */ /* 0x000fe400078e7810 */
[----:B------:R-:W-:Y:S02]  /*3400*/  CS2R R62, SRZ ;  /* 0x00000000003e7805 */ /* 0x000fe4000001ff00 */
[----:B------:R-:W-:Y:S02]  /*3410*/  LOP3.LUT R3, R2, R3, RZ, 0xfc, !PT ;  /* 0x0000000302037212 */ /* 0x000fe400078efcff */
[----:B------:R-:W-:-:S02]  /*3420*/  CS2R R60, SRZ ;  /* 0x00000000003c7805 */ /* 0x000fc4000001ff00 */
[----:B------:R-:W-:Y:S01]  /*3430*/  LOP3.LUT R221, R5, R4, RZ, 0xfc, !PT ;  /* 0x0000000405dd7212 */ /* 0x000fe200078efcff */
[----:B------:R-:W-:Y:S01]  /*3440*/  IMAD.SHL.U32 R4, R227, 0x10, RZ ;  /* 0x00000010e3047824 */ /* 0x000fe200078e00ff */
[----:B------:R-:W-:Y:S01]  /*3450*/  LOP3.LUT R2, R12, 0x120, RZ, 0xc0, !PT ;  /* 0x000001200c027812 */ /* 0x000fe200078ec0ff */
[----:B--2---:R2:W3:Y:S01]  /*3460*/  @P1 MUFU.RCP R5, R9 ;  /* 0x0000000900051308 */ /* 0x0044e20000001000 */
[----:B------:R-:W-:Y:S02]  /*3470*/  LEA R222, R3, UR5, 0x1 ;  /* 0x0000000503de7c11 */ /* 0x000fe4000f8e08ff */
[----:B------:R-:W-:Y:S02]  /*3480*/  CS2R R66, SRZ ;  /* 0x0000000000427805 */ /* 0x000fe4000001ff00 */
[----:B------:R-:W-:Y:S02]  /*3490*/  LOP3.LUT R2, R2, 0x200, R4, 0xf8, !PT ;  /* 0x0000020002027812 */ /* 0x000fe400078ef804 */
[----:B------:R-:W-:-:S02]  /*34a0*/  CS2R R64, SRZ ;  /* 0x0000000000407805 */ /* 0x000fc4000001ff00 */
[----:B------:R-:W-:Y:S01]  /*34b0*/  LOP3.LUT R4, R4, 0x1c0, RZ, 0xc0, !PT ;  /* 0x000001c004047812 */ /* 0x000fe200078ec0ff */
[----:B------:R-:W-:Y:S01]  /*34c0*/  VIADD R216, R222, 0xf020 ;  /* 0x0000f020ded87836 */ /* 0x000fe20000000000 */
[----:B------:R-:W-:Y:S01]  /*34d0*/  LOP3.LUT R226, R2, R0, RZ, 0xfc, !PT ;  /* 0x0000000002e27212 */ /* 0x000fe200078efcff */
[----:B------:R-:W1:Y:S01]  /*34e0*/  LDSM.16.M88.4 R172, [R222+0xf000] ;  /* 0x00f00000deac783b */ /* 0x000e620000000200 */
[----:B------:R-:W-:Y:S01]  /*34f0*/  LOP3.LUT R0, R4, 0x38, R14, 0xf8, !PT ;  /* 0x0000003804007812 */ /* 0x000fe200078ef80e */
[----:B------:R-:W-:Y:S01]  /*3500*/  VIADD R4, R222, 0xf000 ;  /* 0x0000f000de047836 */ /* 0x000fe20000000000 */
[----:B------:R-:W-:Y:S01]  /*3510*/  LOP3.LUT R12, R12, 0x7400, RZ, 0xc0, !PT ;  /* 0x000074000c0c7812 */ /* 0x000fe200078ec0ff */
[----:B------:R-:W1:Y:S01]  /*3520*/  LDSM.16.M88.4 R176, [R222+0xf400] ;  /* 0x00f40000deb0783b */ /* 0x000e620000000200 */
[----:B------:R-:W-:Y:S01]  /*3530*/  LOP3.LUT R2, R0, 0x20, R228, 0x78, !PT ;  /* 0x0000002000027812 */ /* 0x000fe200078e78e4 */
[----:B------:R-:W-:Y:S01]  /*3540*/  @P0 VIADD R216, R4, 0xffffffe0 ;  /* 0xffffffe004d80836 */ /* 0x000fe20000000000 */
[----:B------:R-:W-:Y:S01]  /*3550*/  LOP3.LUT R3, R12, 0x6, R14, 0xf8, !PT ;  /* 0x000000060c037812 */ /* 0x000fe200078ef80e */
[----:B------:R-:W1:Y:S01]  /*3560*/  LDSM.16.M88.4 R188, [R222+0x11000] ;  /* 0x01100000debc783b */ /* 0x000e620000000200 */
[----:B------:R-:W-:Y:S01]  /*3570*/  IMAD.MOV.U32 R0, RZ, RZ, RZ ;  /* 0x000000ffff007224 */ /* 0x000fe200078e00ff */
[----:B------:R-:W-:-:S02]  /*3580*/  LEA R221, R221, UR5, 0x1 ;  /* 0x00000005dddd7c11 */ /* 0x000fc4000f8e08ff */
[----:B------:R-:W-:Y:S01]  /*3590*/  CS2R R58, SRZ ;  /* 0x00000000003a7805 */ /* 0x000fe2000001ff00 */
[----:B------:R-:W1:Y:S01]  /*35a0*/  LDSM.16.M88.4 R180, [R216] ;  /* 0x00000000d8b4783b */ /* 0x000e620000000200 */
[----:B------:R-:W-:Y:S01]  /*35b0*/  LOP3.LUT R3, R3, R2, RZ, 0xfc, !PT ;  /* 0x0000000203037212 */ /* 0x000fe200078efcff */
[----:B------:R-:W-:Y:S01]  /*35c0*/  VIADD R2, R7, UR34 ;  /* 0x0000002207027c36 */ /* 0x000fe20008000000 */
[----:B------:R-:W-:Y:S01]  /*35d0*/  LOP3.LUT P0, RZ, R227, 0x2, RZ, 0xc0, !PT ;  /* 0x00000002e3ff7812 */ /* 0x000fe2000780c0ff */
[----:B------:R-:W1:Y:S01]  /*35e0*/  LDSM.16.M88.4 R184, [R216+0x400] ;  /* 0x00040000d8b8783b */ /* 0x000e620000000200 */
[----:B------:R-:W-:Y:S01]  /*35f0*/  CS2R R56, SRZ ;  /* 0x0000000000387805 */ /* 0x000fe2000001ff00 */
[C---:B------:R-:W-:Y:S01]  /*3600*/  VIADD R4, R2.reuse, 0x8 ;  /* 0x0000000802047836 */ /* 0x040fe20000000000 */
[----:B------:R-:W-:Y:S01]  /*3610*/  I2FP.F32.S32 R12, R2 ;  /* 0x00000002000c7245 */ /* 0x000fe20000201400 */
[----:B------:R-:W1:Y:S01]  /*3620*/  LDSM.16.M88.4 R196, [R216+0x2000] ;  /* 0x00200000d8c4783b */ /* 0x000e620000000200 */
[C---:B------:R-:W-:Y:S01]  /*3630*/  VIADD R7, R2.reuse, 0x10 ;  /* 0x0000001002077836 */ /* 0x040fe20000000000 */
[----:B------:R-:W-:Y:S01]  /*3640*/  CS2R R54, SRZ ;  /* 0x0000000000367805 */ /* 0x000fe2000001ff00 */
[C---:B--2---:R-:W-:Y:S01]  /*3650*/  VIADD R9, R2.reuse, 0x11 ;  /* 0x0000001102097836 */ /* 0x044fe20000000000 */
[----:B------:R-:W2:Y:S01]  /*3660*/  LDSM.16.M88.4 R200, [R216+0x2400] ;  /* 0x00240000d8c8783b */ /* 0x000ea20000000200 */
[----:B------:R-:W-:Y:S01]  /*3670*/  VIADD R11, R2, 0x18 ;  /* 0x00000018020b7836 */ /* 0x000fe20000000000 */
[----:B------:R-:W-:-:S02]  /*3680*/  CS2R R52, SRZ ;  /* 0x0000000000347805 */ /* 0x000fc4000001ff00 */
[----:B------:R-:W-:Y:S01]  /*3690*/  CS2R R46, SRZ ;  /* 0x00000000002e7805 */ /* 0x000fe2000001ff00 */
[----:B------:R-:W1:Y:S01]  /*36a0*/  LDSM.16.M88.4 R212, [R216+0x4000] ;  /* 0x00400000d8d4783b */ /* 0x000e620000000200 */
[----:B------:R-:W-:Y:S02]  /*36b0*/  CS2R R44, SRZ ;  /* 0x00000000002c7805 */ /* 0x000fe4000001ff00 */
[----:B------:R-:W-:Y:S02]  /*36c0*/  CS2R R50, SRZ ;  /* 0x0000000000327805 */ /* 0x000fe4000001ff00 */
[----:B------:R-:W-:Y:S01]  /*36d0*/  CS2R R48, SRZ ;  /* 0x0000000000307805 */ /* 0x000fe2000001ff00 */
[----:B------:R-:W1:Y:S01]  /*36e0*/  LDSM.16.M88.4 R192, [R222+0x11400] ;  /* 0x01140000dec0783b */ /* 0x000e620000000200 */
[----:B------:R-:W-:Y:S02]  /*36f0*/  CS2R R42, SRZ ;  /* 0x00000000002a7805 */ /* 0x000fe4000001ff00 */
[----:B------:R-:W-:-:S02]  /*3700*/  CS2R R40, SRZ ;  /* 0x0000000000287805 */ /* 0x000fc4000001ff00 */
[----:B------:R-:W-:Y:S01]  /*3710*/  CS2R R38, SRZ ;  /* 0x0000000000267805 */ /* 0x000fe2000001ff00 */
[----:B------:R-:W1:Y:S01]  /*3720*/  LDSM.16.M88.4 R204, [R222+0x13000] ;  /* 0x01300000decc783b */ /* 0x000e620000000200 */
[----:B------:R-:W-:Y:S02]  /*3730*/  CS2R R36, SRZ ;  /* 0x0000000000247805 */ /* 0x000fe4000001ff00 */
[----:B------:R-:W-:Y:S01]  /*3740*/  LOP3.LUT P2, RZ, R227, 0x8, RZ, 0xc0, !PT ;  /* 0x00000008e3ff7812 */ /* 0x000fe2000784c0ff */
[----:B------:R-:W-:Y:S01]  /*3750*/  VIADD R221, R221, UR12 ;  /* 0x0000000cdddd7c36 */ /* 0x000fe20008000000 */
[----:B------:R-:W1:Y:S01]  /*3760*/  LDSM.16.M88.4 R208, [R222+0x13400] ;  /* 0x01340000ded0783b */ /* 0x000e620000000200 */
[----:B------:R-:W-:Y:S01]  /*3770*/  VIADD R220, R220, UR12 ;  /* 0x0000000cdcdc7c36 */ /* 0x000fe20008000000 */
[----:B------:R-:W-:Y:S01]  /*3780*/  SEL R224, R224, 0xffffffe0, !P0 ;  /* 0xffffffe0e0e07807 */ /* 0x000fe20004000000 */
[----:B------:R-:W-:Y:S01]  /*3790*/  IMAD.IADD R223, R222, 0x1, R225 ;  /* 0x00000001dedf7824 */ /* 0x000fe200078e02e1 */
[----:B------:R-:W1:Y:S01]  /*37a0*/  LDSM.16.M88.4 R216, [R216+0x4400] ;  /* 0x00440000d8d8783b */ /* 0x000e620000000200 */
[----:B------:R-:W1:Y:S03]  /*37b0*/  LDCU UR8, c[0x0][0x440] ;  /* 0x00008800ff0877ac */ /* 0x000e660008000800 */
[----:B------:R5:W-:Y:S01]  /*37c0*/  STL [R1+0x10], R3 ;  /* 0x0000100301007387 */ /* 0x000be20000100800 */
[----:B------:R-:W1:Y:S01]  /*37d0*/  LDCU UR9, c[0x0][0x3e0] ;  /* 0x00007c00ff0977ac */ /* 0x000e620008000800 */
[----:B----4-:R-:W-:-:S02]  /*37e0*/  USHF.L.U32 UR14, UR14, 0x6, URZ ;  /* 0x000000060e0e7899 */ /* 0x010fc400080006ff */
[----:B------:R-:W-:Y:S01]  /*37f0*/  USHF.L.U32 UR15, UR15, 0x6, URZ ;  /* 0x000000060f0f7899 */ /* 0x000fe200080006ff */
[----:B-----5:R-:W-:-:S05]  /*3800*/  VIADD R3, R2, 0x9 ;  /* 0x0000000902037836 */ /* 0x020fca0000000000 */
[----:B------:R-:W-:Y:S02]  /*3810*/  I2FP.F32.S32 R6, R3 ;  /* 0x0000000300067245 */ /* 0x000fe40000201400 */
[----:B------:R-:W-:Y:S01]  /*3820*/  I2FP.F32.S32 R3, R11 ;  /* 0x0000000b00037245 */ /* 0x000fe20000201400 */
[----:B---3--:R-:W-:Y:S01]  /*3830*/  @P1 FMUL.FTZ R0, R8, R5 ;  /* 0x0000000508001220 */ /* 0x008fe20000410000 */
[C---:B------:R-:W-:Y:S01]  /*3840*/  VIADD R5, R2.reuse, 0x1 ;  /* 0x0000000102057836 */ /* 0x040fe20000000000 */
[----:B------:R-:W-:Y:S01]  /*3850*/  I2FP.F32.S32 R8, R4 ;  /* 0x0000000400087245 */ /* 0x000fe20000201400 */
[----:B------:R-:W-:Y:S01]  /*3860*/  VIADD R2, R2, 0x19 ;  /* 0x0000001902027836 */ /* 0x000fe20000000000 */
[----:B------:R-:W-:Y:S01]  /*3870*/  I2FP.F32.S32 R4, R9 ;  /* 0x0000000900047245 */ /* 0x000fe20000201400 */
[-C--:B------:R-:W-:Y:S01]  /*3880*/  FMUL.FTZ R247, R6, R0.reuse ;  /* 0x0000000006f77220 */ /* 0x080fe20000410000 */
[----:B------:R-:W-:Y:S01]  /*3890*/  I2FP.F32.S32 R10, R5 ;  /* 0x00000005000a7245 */ /* 0x000fe20000201400 */
[-C--:B------:R-:W-:Y:S01]  /*38a0*/  FMUL.FTZ R248, R8, R0.reuse ;  /* 0x0000000008f87220 */ /* 0x080fe20000410000 */
[----:B------:R-:W-:Y:S01]  /*38b0*/  I2FP.F32.S32 R5, R7 ;  /* 0x0000000700057245 */ /* 0x000fe20000201400 */
[----:B------:R-:W-:Y:S01]  /*38c0*/  FMUL.FTZ R245, R4, R0 ;  /* 0x0000000004f57220 */ /* 0x000fe20000410000 */
[----:B------:R-:W-:Y:S01]  /*38d0*/  I2FP.F32.S32 R2, R2 ;  /* 0x0000000200027245 */ /* 0x000fe20000201400 */
[-C--:B------:R-:W-:Y:S01]  /*38e0*/  FMUL.FTZ R249, R10, R0.reuse ;  /* 0x000000000af97220 */ /* 0x080fe20000410000 */
[-C--:B------:R-:W-:Y:S01]  /*38f0*/  FMUL.FTZ R244, R3, R0.reuse ;  /* 0x0000000003f47220 */ /* 0x080fe20000410000 */
[-C--:B------:R-:W-:Y:S01]  /*3900*/  FMUL.FTZ R246, R5, R0.reuse ;  /* 0x0000000005f67220 */ /* 0x080fe20000410000 */
[-C--:B------:R-:W-:Y:S01]  /*3910*/  FMUL.FTZ R243, R12, R0.reuse ;  /* 0x000000000cf37220 */ /* 0x080fe20000410000 */
[----:B------:R-:W-:Y:S01]  /*3920*/  FMUL.FTZ R242, R2, R0 ;  /* 0x0000000002f27220 */ /* 0x000fe20000410000 */
[----:B------:R-:W-:Y:S01]  /*3930*/  IMAD.MOV.U32 R0, RZ, RZ, 0x10 ;  /* 0x00000010ff007424 */ /* 0x000fe200078e00ff */
[----:B------:R-:W-:-:S04]  /*3940*/  LOP3.LUT P1, RZ, R227, 0x4, RZ, 0xc0, !PT ;  /* 0x00000004e3ff7812 */ /* 0x000fc8000782c0ff */
[----:B-12---:R-:W-:-:S09]  /*3950*/  SEL R0, R0, 0xfffffff0, !P1 ;  /* 0xfffffff000007807 */ /* 0x006fd20004800000 */
.L_x_155:
[----:B------:R-:W0:Y:S01]  /*3960*/  LDGDEPBAR ;  /* 0x00000000000079af */ /* 0x000e220000000000 */
[----:B------:R-:W-:Y:S01]  /*3970*/  IMAD.IADD R0, R221, 0x1, R225 ;  /* 0x00000001dd007824 */ /* 0x000fe200078e02e1 */
[----:B------:R-:W-:Y:S01]  /*3980*/  USHF.L.U32 UR12, UR47, 0x7, URZ ;  /* 0x000000072f0c7899 */ /* 0x000fe200080006ff */
[----:B------:R-:W-:Y:S05]  /*3990*/  IMAD.SHL.U32 R2, R227, 0x2, RZ ;  /* 0x00000002e3027824 */ /* 0x000fea00078e00ff */
[----:B------:R-:W2:Y:S01]  /*39a0*/  LDL R238, [R1] ;  /* 0x0000000001ee7983 */ /* 0x000ea20000100800 */
[----:B------:R-:W-:Y:S02]  /*39b0*/  UIADD3 UR41, UPT, UPT, UR41, -0x40, URZ ;  /* 0xffffffc029297890 */ /* 0x000fe4000fffe0ff */
[----:B------:R-:W-:Y:S01]  /*39c0*/  UIADD3 UR12, UPT, UPT, UR12, 0x80, URZ ;  /* 0x000000800c0c7890 */ /* 0x000fe2000fffe0ff */
[----:B------:R-:W3:Y:S01]  /*39d0*/  LDL R3, [R1+0x10] ;  /* 0x0000100001037983 */ /* 0x000ee20000100800 */
[----:B------:R-:W-:Y:S02]  /*39e0*/  UISETP.GE.AND UP0, UPT, UR41, UR52, UPT ;  /* 0x000000342900728c */ /* 0x000fe4000bf06270 */
[----:B------:R-:W-:Y:S01]  /*39f0*/  UIADD3 UR42, UPT, UPT, UR42, -0x1, URZ ;  /* 0xffffffff2a2a7890 */ /* 0x000fe2000fffe0ff */
[----:B------:R-:W4:Y:S01]  /*3a00*/  LDL R239, [R1+0x4] ;  /* 0x0000040001ef7983 */ /* 0x000f220000100800 */
[----:B------:R-:W-:Y:S03]  /*3a10*/  UISETP.LT.AND UP0, UPT, UR12, UR43, UP0 ;  /* 0x0000002b0c00728c */ /* 0x000fe60008701270 */
[----:B------:R-:W3:Y:S03]  /*3a20*/  LDL R240, [R1+0x8] ;  /* 0x0000080001f07983 */ /* 0x000ee60000100800 */
[----:B------:R-:W-:Y:S01]  /*3a30*/  PLOP3.LUT P0, PT, PT, PT, UP0, 0x80, 0x8 ;  /* 0x000000000008781c */ /* 0x000fe20003f0f008 */
[----:B------:R-:W2:Y:S01]  /*3a40*/  LDL R251, [R1+0xc] ;  /* 0x00000c0001fb7983 */ /* 0x000ea20000100800 */
[----:B------:R-:W-:Y:S01]  /*3a50*/  UISETP.GT.AND UP0, UPT, UR42, UR51, UPT ;  /* 0x000000332a00728c */ /* 0x000fe2000bf04270 */
[----:B--2---:R-:W-:Y:S01]  /*3a60*/  FSETP.NEU.FTZ.AND P6, PT, R251, -INF , PT ;  /* 0xff800000fb00780b */ /* 0x004fe20003fdd000 */
[----:B------:R-:W-:Y:S04]  /*3a70*/  DEPBAR.LE SB0, 0x0 ;  /* 0x000080000000791a */ /* 0x000fe80000000000 */
[----:B------:R-:W-:Y:S01]  /*3a80*/  BAR.SYNC.DEFER_BLOCKING 0x0 ;  /* 0x0000000000007b1d */ /* 0x000fe20000010000 */
[----:B------:R-:W-:Y:S02]  /*3a90*/  FSETP.NEU.FTZ.AND P3, PT, R238, -INF , PT ;  /* 0xff800000ee00780b */ /* 0x000fe40003f7d000 */
[----:B----4-:R-:W-:Y:S02]  /*3aa0*/  FSETP.NEU.FTZ.AND P4, PT, R239, -INF , PT ;  /* 0xff800000ef00780b */ /* 0x010fe40003f9d000 */
[----:B---3--:R-:W-:Y:S01]  /*3ab0*/  FSETP.NEU.FTZ.AND P5, PT, R240, -INF , PT ;  /* 0xff800000f000780b */ /* 0x008fe20003fbd000 */
        /* <DEDUP_REMOVED lines=17> */
[----:B------:R-:W3:Y:S01]  /*3bd0*/  LDSM.16.M88.4 R164, [R222+0xb400] ;  /* 0x00b40000dea4783b */ /* 0x000ee20000000200 */
[-C--:B------:R-:W-:Y:S07]  /*3be0*/  HMMA.16816.F32.BF16 R28, R28, R134.reuse, RZ ;  /* 0x000000861c1c723c */ /* 0x080fee00000418ff */
[----:B------:R-:W-:Y:S01]  /*3bf0*/  LDSM.16.M88.4 R168, [R0+0x1800] ;  /* 0x0018000000a8783b */ /* 0x000fe20000000200 */
[----:B------:R-:W-:Y:S07]  /*3c00*/  HMMA.16816.F32.BF16 R32, R32, R134, RZ ;  /* 0x000000862020723c */ /* 0x000fee00000418ff */
[----:B------:R-:W-:Y:S01]  /*3c10*/  LDSM.16.M88.4 R132, [R0+0x1000] ;  /* 0x001000000084783b */ /* 0x000fe20000000200 */
[-C--:B----4-:R-:W-:Y:S08]  /*3c20*/  HMMA.16816.F32.BF16 R4, R136, R140.reuse, R4 ;  /* 0x0000008c8804723c */ /* 0x090ff00000041804 */
[C---:B-1----:R-:W-:Y:S08]  /*3c30*/  HMMA.16816.F32.BF16 R8, R144.reuse, R140, R8 ;  /* 0x0000008c9008723c */ /* 0x042ff00000041808 */
[-C--:B------:R-:W-:Y:S08]  /*3c40*/  HMMA.16816.F32.BF16 R12, R144, R142.reuse, R12 ;  /* 0x0000008e900c723c */ /* 0x080ff0000004180c */
[C---:B------:R-:W-:Y:S01]  /*3c50*/  HMMA.16816.F32.BF16 R16, R136.reuse, R142, R16 ;  /* 0x0000008e8810723c */ /* 0x040fe20000041810 */
[----:B------:R-:W1:Y:S07]  /*3c60*/  LDSM.16.M88.4 R140, [R223+0xb000] ;  /* 0x00b00000df8c783b */ /* 0x000e6e0000000200 */
[-C--:B--2---:R-:W-:Y:S08]  /*3c70*/  HMMA.16816.F32.BF16 R20, R136, R148.reuse, R20 ;  /* 0x000000948814723c */ /* 0x084ff00000041814 */
[C---:B------:R-:W-:Y:S08]  /*3c80*/  HMMA.16816.F32.BF16 R24, R144.reuse, R148, R24 ;  /* 0x000000949018723c */ /* 0x040ff00000041818 */
[-C--:B------:R-:W-:Y:S01]  /*3c90*/  HMMA.16816.F32.BF16 R28, R144, R150.reuse, R28 ;  /* 0x00000096901c723c */ /* 0x080fe2000004181c */
[----:B------:R-:W2:Y:S07]  /*3ca0*/  LDSM.16.M88.4 R144, [R223+0xb400] ;  /* 0x00b40000df90783b */ /* 0x000eae0000000200 */
[----:B------:R-:W-:Y:S01]  /*3cb0*/  HMMA.16816.F32.BF16 R32, R136, R150, R32 ;  /* 0x000000968820723c */ /* 0x000fe20000041820 */
[----:B------:R-:W-:Y:S07]  /*3cc0*/  LDSM.16.M88.4 R136, [R221+0x2000] ;  /* 0x00200000dd88783b */ /* 0x000fee0000000200 */
[-C--:B------:R-:W-:Y:S01]  /*3cd0*/  HMMA.16816.F32.BF16 R4, R152, R156.reuse, R4 ;  /* 0x0000009c9804723c */ /* 0x080fe20000041804 */
[----:B------:R-:W4:Y:S07]  /*3ce0*/  LDSM.16.M88.4 R148, [R222+0xd000] ;  /* 0x00d00000de94783b */ /* 0x000f2e0000000200 */
[C---:B---3--:R-:W-:Y:S08]  /*3cf0*/  HMMA.16816.F32.BF16 R8, R160.reuse, R156, R8 ;  /* 0x0000009ca008723c */ /* 0x048ff00000041808 */
[-C--:B------:R-:W-:Y:S08]  /*3d00*/  HMMA.16816.F32.BF16 R12, R160, R158.reuse, R12 ;  /* 0x0000009ea00c723c */ /* 0x080ff0000004180c */
[C---:B------:R-:W-:Y:S01]  /*3d10*/  HMMA.16816.F32.BF16 R16, R152.reuse, R158, R16 ;  /* 0x0000009e9810723c */ /* 0x040fe20000041810 */
[----:B------:R-:W3:Y:S07]  /*3d20*/  LDSM.16.M88.4 R156, [R221+0x2800] ;  /* 0x00280000dd9c783b */ /* 0x000eee0000000200 */
        /* <DEDUP_REMOVED lines=15> */
[-C--:B----4-:R-:W-:Y:S01]  /*3e20*/  HMMA.16816.F32.BF16 R4, R136, R148.reuse, R4 ;  /* 0x000000948804723c */ /* 0x090fe20000041804 */
[----:B------:R-:W4:Y:S07]  /*3e30*/  LDSM.16.M88.4 R144, [R223+0xd000] ;  /* 0x00d00000df90783b */ /* 0x000f2e0000000200 */
[C---:B---3--:R-:W-:Y:S08]  /*3e40*/  HMMA.16816.F32.BF16 R8, R156.reuse, R148, R8 ;  /* 0x000000949c08723c */ /* 0x048ff00000041808 */
[-C--:B------:R-:W-:Y:S03]  /*3e50*/  HMMA.16816.F32.BF16 R12, R156, R150.reuse, R12 ;  /* 0x000000969c0c723c */ /* 0x080fe6000004180c */
[----:B--2---:R-:W-:Y:S04]  /*3e60*/  @!P0 LOP3.LUT R0, R2, 0x6, RZ, 0xc0, !PT ;  /* 0x0000000602008812 */ /* 0x004fe800078ec0ff */
[----:B------:R-:W-:Y:S01]  /*3e70*/  @!P0 LOP3.LUT R0, R0, 0x1e0, R228, 0xf8, !PT ;  /* 0x000001e000008812 */ /* 0x000fe200078ef8e4 */
[C---:B------:R-:W-:Y:S04]  /*3e80*/  HMMA.16816.F32.BF16 R16, R136.reuse, R150, R16 ;  /* 0x000000968810723c */ /* 0x040fe80000041810 */
[----:B------:R-:W-:Y:S01]  /*3e90*/  LEA R150, R3, UR4, 0x1 ;  /* 0x0000000403967c11 */ /* 0x000fe2000f8e08ff */
[----:B------:R-:W-:Y:S03]  /*3ea0*/  IMAD.U32 R3, RZ, RZ, UR47 ;  /* 0x0000002fff037e24 */ /* 0x000fe6000f8e00ff */
[-C--:B-1----:R-:W-:Y:S03]  /*3eb0*/  HMMA.16816.F32.BF16 R20, R136, R140.reuse, R20 ;  /* 0x0000008c8814723c */ /* 0x082fe60000041814 */
[C---:B------:R-:W-:Y:S02]  /*3ec0*/  VIADD R148, R150.reuse, 0x13020 ;  /* 0x0001302096947836 */ /* 0x040fe40000000000 */
[----:B------:R-:W-:Y:S02]  /*3ed0*/  VIADD R2, R150, 0x13000 ;  /* 0x0001300096027836 */ /* 0x000fe40000000000 */
[----:B------:R-:W-:Y:S01]  /*3ee0*/  @!P0 IMAD R0, R3, 0x80, R0 ;  /* 0x0000008003008824 */ /* 0x000fe200078e0200 */
[C---:B------:R-:W-:Y:S04]  /*3ef0*/  HMMA.16816.F32.BF16 R24, R156.reuse, R140, R24 ;  /* 0x0000008c9c18723c */ /* 0x040fe80000041818 */
[----:B------:R-:W-:Y:S01]  /*3f00*/  @P2 IADD3 R148, PT, PT, R2, -0x20, RZ ;  /* 0xffffffe002942810 */ /* 0x000fe20007ffe0ff */
[----:B------:R-:W-:Y:S01]  /*3f10*/  FMUL.FTZ R140, R238, 1.4426950216293334961 ;  /* 0x3fb8aa3bee8c7820 */ /* 0x000fe20000410000 */
[----:B------:R-:W-:Y:S01]  /*3f20*/  @!P0 VIMNMX R3, PT, PT, R232, UR43, PT ;  /* 0x0000002be8038c48 */ /* 0x000fe2000bfe0100 */
[----:B------:R-:W-:Y:S01]  /*3f30*/  FMUL.FTZ R141, R239, 1.4426950216293334961 ;  /* 0x3fb8aa3bef8d7820 */ /* 0x000fe20000410000 */
[-C--:B------:R-:W-:Y:S01]  /*3f40*/  HMMA.16816.F32.BF16 R28, R156, R142.reuse, R28 ;  /* 0x0000008e9c1c723c */ /* 0x080fe2000004181c */
[----:B------:R-:W-:Y:S02]  /*3f50*/  IMAD.MOV.U32 R238, RZ, RZ, 0x18 ;  /* 0x00000018ffee7424 */ /* 0x000fe400078e00ff */
[----:B------:R-:W-:Y:S01]  /*3f60*/  FSEL R140, R140, RZ, P3 ;  /* 0x000000ff8c8c7208 */ /* 0x000fe20001800000 */
[----:B------:R-:W-:Y:S01]  /*3f70*/  IMAD.MOV.U32 R239, RZ, RZ, 0x20 ;  /* 0x00000020ffef7424 */ /* 0x000fe200078e00ff */
[----:B------:R-:W-:Y:S02]  /*3f80*/  @!P0 IADD3 R149, PT, PT, R0, 0x1, RZ ;  /* 0x0000000100958810 */ /* 0x000fe40007ffe0ff */
[----:B------:R-:W-:Y:S01]  /*3f90*/  FSEL R141, R141, RZ, P4 ;  /* 0x000000ff8d8d7208 */ /* 0x000fe20002000000 */
[----:B------:R-:W-:Y:S01]  /*3fa0*/  HMMA.16816.F32.BF16 R32, R136, R142, R32 ;  /* 0x0000008e8820723c */ /* 0x000fe20000041820 */
[----:B------:R-:W1:Y:S03]  /*3fb0*/  LDSM.16.M88.4 R136, [R223+0xd400] ;  /* 0x00d40000df88783b */ /* 0x000e660000000200 */
[----:B------:R-:W-:Y:S01]  /*3fc0*/  FMUL.FTZ R142, R240, 1.4426950216293334961 ;  /* 0x3fb8aa3bf08e7820 */ /* 0x000fe20000410000 */
[----:B------:R-:W-:Y:S03]  /*3fd0*/  FMUL.FTZ R143, R251, 1.4426950216293334961 ;  /* 0x3fb8aa3bfb8f7820 */ /* 0x000fe60000410000 */
[-C--:B----4-:R-:W-:Y:S05]  /*3fe0*/  HMMA.16816.F32.BF16 R4, R132, R144.reuse, R4 ;  /* 0x000000908404723c */ /* 0x090fea0000041804 */
[----:B------:R-:W-:Y:S02]  /*3ff0*/  FSEL R142, R142, RZ, P5 ;  /* 0x000000ff8e8e7208 */ /* 0x000fe40002800000 */
[----:B------:R-:W-:Y:S01]  /*4000*/  FSEL R143, R143, RZ, P6 ;  /* 0x000000ff8f8f7208 */ /* 0x000fe20003000000 */
[C---:B------:R-:W-:Y:S04]  /*4010*/  HMMA.16816.F32.BF16 R8, R152.reuse, R144, R8 ;  /* 0x000000909808723c */ /* 0x040fe80000041808 */
[C---:B------:R-:W-:Y:S01]  /*4020*/  @!P0 VIADDMNMX R144, R232.reuse, -R238, UR43, PT ;  /* 0x0000002be8908e46 */ /* 0x040fe2000b8009ee */
[----:B------:R-:W-:Y:S01]  /*4030*/  IMAD.MOV.U32 R238, RZ, RZ, 0x8 ;  /* 0x00000008ffee7424 */ /* 0x000fe200078e00ff */
[----:B------:R-:W-:Y:S02]  /*4040*/  @!P0 VIADDMNMX R145, R232, -R239, UR43, PT ;  /* 0x0000002be8918e46 */ /* 0x000fe4000b8009ef */
[-C--:B------:R-:W-:Y:S03]  /*4050*/  HMMA.16816.F32.BF16 R12, R152, R146.reuse, R12 ;  /* 0x00000092980c723c */ /* 0x080fe6000004180c */
[----:B------:R-:W-:Y:S01]  /*4060*/  FADD.FTZ R151, R243, R4 ;  /* 0x00000004f3977221 */ /* 0x000fe20000010000 */
[CC--:B------:R-:W-:Y:S01]  /*4070*/  @!P0 ISETP.GE.AND P5, PT, R0.reuse, R145.reuse, PT ;  /* 0x000000910000820c */ /* 0x0c0fe20003fa6270 */
[----:B------:R-:W-:Y:S01]  /*4080*/  @!P0 VIADD R4, R0, 0x9 ;  /* 0x0000000900048836 */ /* 0x000fe20000000000 */
[----:B------:R-:W-:Y:S01]  /*4090*/  @!P0 VIADDMNMX R2, R232, R238, UR43, PT ;  /* 0x0000002be8028e46 */ /* 0x000fe2000b8001ee */
[----:B------:R-:W-:Y:S01]  /*40a0*/  FADD.FTZ R7, R249, R7 ;  /* 0x00000007f9077221 */ /* 0x000fe20000010000 */
[C---:B------:R-:W-:Y:S04]  /*40b0*/  HMMA.16816.F32.BF16 R16, R132.reuse, R146, R16 ;  /* 0x000000928410723c */ /* 0x040fe80000041810 */
[----:B------:R-:W-:Y:S01]  /*40c0*/  @!P0 FSEL R151, R151, -INF , !P5 ;  /* 0xff80000097978808 */ /* 0x000fe20006800000 */
[----:B------:R-:W-:Y:S01]  /*40d0*/  FADD.FTZ R6, R243, R6 ;  /* 0x00000006f3067221 */ /* 0x000fe20000010000 */
[----:B------:R-:W-:Y:S01]  /*40e0*/  @!P0 ISETP.GE.AND P3, PT, R149, R145, PT ;  /* 0x000000919500820c */ /* 0x000fe20003f66270 */
[----:B------:R-:W-:Y:S01]  /*40f0*/  FADD.FTZ R10, R243, R10 ;  /* 0x0000000af30a7221 */ /* 0x000fe20000010000 */
[C---:B------:R-:W-:Y:S01]  /*4100*/  @!P0 ISETP.GE.AND P4, PT, R149.reuse, R144, PT ;  /* 0x000000909500820c */ /* 0x040fe20003f86270 */
[-C--:B-1----:R-:W-:Y:S03]  /*4110*/  HMMA.16816.F32.BF16 R20, R132, R136.reuse, R20 ;  /* 0x000000888414723c */ /* 0x082fe60000041814 */
[-C--:B------:R-:W-:Y:S01]  /*4120*/  @!P0 ISETP.GE.AND P6, PT, R149, R3.reuse, PT ;  /* 0x000000039500820c */ /* 0x080fe20003fc6270 */
[----:B------:R-:W-:Y:S01]  /*4130*/  FADD.FTZ R11, R249, R11 ;  /* 0x0000000bf90b7221 */ /* 0x000fe20000010000 */
[----:B------:R-:W-:Y:S01]  /*4140*/  @!P0 ISETP.GE.AND P5, PT, R149, R2, PT ;  /* 0x000000029500820c */ /* 0x000fe20003fa6270 */
[----:B------:R-:W-:Y:S01]  /*4150*/  FADD.FTZ R149, R249, R5 ;  /* 0x00000005f9957221 */ /* 0x000fe20000010000 */
[----:B------:R-:W-:Y:S01]  /*4160*/  @!P0 FSEL R7, R7, -INF , !P4 ;  /* 0xff80000007078808 */ /* 0x000fe20006000000 */
[C---:B------:R-:W-:Y:S01]  /*4170*/  HMMA.16816.F32.BF16 R24, R152.reuse, R136, R24 ;  /* 0x000000889818723c */ /* 0x040fe20000041818 */
[----:B------:R-:W-:Y:S03]  /*4180*/  IMAD.MOV.U32 R136, RZ, RZ, 0x10 ;  /* 0x00000010ff887424 */ /* 0x000fe600078e00ff */
[----:B------:R-:W-:Y:S01]  /*4190*/  @!P0 FSEL R149, R149, -INF , !P3 ;  /* 0xff80000095958808 */ /* 0x000fe20005800000 */
[C---:B------:R-:W-:Y:S01]  /*41a0*/  @!P0 VIADD R5, R0.reuse, 0x8 ;  /* 0x0000000800058836 */ /* 0x040fe20000000000 */
[----:B------:R-:W-:Y:S01]  /*41b0*/  @!P0 ISETP.GE.AND P3, PT, R0, R144, PT ;  /* 0x000000900000820c */ /* 0x000fe20003f66270 */
[----:B------:R-:W-:Y:S01]  /*41c0*/  FADD.FTZ R8, R243, R8 ;  /* 0x00000008f3087221 */ /* 0x000fe20000010000 */
[-C--:B------:R-:W-:Y:S03]  /*41d0*/  HMMA.16816.F32.BF16 R28, R152, R138.reuse, R28 ;  /* 0x0000008a981c723c */ /* 0x080fe6000004181c */
[----:B------:R-:W-:Y:S01]  /*41e0*/  @!P0 FSEL R6, R6, -INF , !P3 ;  /* 0xff80000006068808 */ /* 0x000fe20005800000 */
[----:B------:R-:W-:Y:S01]  /*41f0*/  FADD.FTZ R9, R249, R9 ;  /* 0x00000009f9097221 */ /* 0x000fe20000010000 */
[-C--:B------:R-:W-:Y:S01]  /*4200*/  @!P0 ISETP.GE.AND P4, PT, R0, R2.reuse, PT ;  /* 0x000000020000820c */ /* 0x080fe20003f86270 */
[----:B------:R-:W-:Y:S01]  /*4210*/  FADD.FTZ R14, R248, R14 ;  /* 0x0000000ef80e7221 */ /* 0x000fe20000010000 */
[-C--:B------:R-:W-:Y:S01]  /*4220*/  @!P0 ISETP.GE.AND P3, PT, R0, R3.reuse, PT ;  /* 0x000000030000820c */ /* 0x080fe20003f66270 */
[----:B------:R-:W-:Y:S04]  /*4230*/  HMMA.16816.F32.BF16 R32, R132, R138, R32 ;  /* 0x0000008a8420723c */ /* 0x000fe80000041820 */
[----:B------:R-:W-:Y:S01]  /*4240*/  @!P0 FSEL R10, R10, -INF , !P4 ;  /* 0xff8000000a0a8808 */ /* 0x000fe20006000000 */
[----:B------:R-:W-:Y:S01]  /*4250*/  FADD.FTZ R15, R247, R15 ;  /* 0x0000000ff70f7221 */ /* 0x000fe20000010000 */
[----:B------:R-:W-:Y:S01]  /*4260*/  @!P0 FSEL R11, R11, -INF , !P5 ;  /* 0xff8000000b0b8808 */ /* 0x000fe20006800000 */
[----:B------:R-:W-:Y:S01]  /*4270*/  FADD.FTZ R12, R248, R12 ;  /* 0x0000000cf80c7221 */ /* 0x000fe20000010000 */
[----:B------:R-:W-:Y:S01]  /*4280*/  @!P0 FSEL R8, R8, -INF , !P3 ;  /* 0xff80000008088808 */ /* 0x000fe20005800000 */
[----:B------:R-:W-:Y:S01]  /*4290*/  FADD.FTZ R13, R247, R13 ;  /* 0x0000000df70d7221 */ /* 0x000fe20000010000 */
[----:B------:R-:W-:Y:S01]  /*42a0*/  @!P0 FSEL R9, R9, -INF , !P6 ;  /* 0xff80000009098808 */ /* 0x000fe20007000000 */
[----:B------:R-:W-:Y:S01]  /*42b0*/  FADD.FTZ R16, R248, R16 ;  /* 0x00000010f8107221 */ /* 0x000fe20000010000 */
[-C--:B------:R-:W-:Y:S01]  /*42c0*/  @!P0 ISETP.GE.AND P4, PT, R5, R2.reuse, PT ;  /* 0x000000020500820c */ /* 0x080fe20003f86270 */
[----:B------:R-:W-:Y:S01]  /*42d0*/  FADD.FTZ R17, R247, R17 ;  /* 0x00000011f7117221 */ /* 0x000fe20000010000 */
[----:B------:R-:W-:Y:S01]  /*42e0*/  @!P0 ISETP.GE.AND P5, PT, R4, R2, PT ;  /* 0x000000020400820c */ /* 0x000fe20003fa6270 */
[----:B------:R-:W-:Y:S01]  /*42f0*/  FADD.FTZ R18, R248, R18 ;  /* 0x00000012f8127221 */ /* 0x000fe20000010000 */
[-C--:B------:R-:W-:Y:S01]  /*4300*/  @!P0 ISETP.GE.AND P3, PT, R5, R3.reuse, PT ;  /* 0x000000030500820c */ /* 0x080fe20003f66270 */
[----:B------:R-:W-:Y:S01]  /*4310*/  FADD.FTZ R19, R247, R19 ;  /* 0x00000013f7137221 */ /* 0x000fe20000010000 */
[----:B------:R-:W-:Y:S01]  /*4320*/  @!P0 ISETP.GE.AND P6, PT, R4, R3, PT ;  /* 0x000000030400820c */ /* 0x000fe20003fc6270 */
[----:B------:R-:W-:Y:S01]  /*4330*/  FADD.FTZ R20, R246, R20 ;  /* 0x00000014f6147221 */ /* 0x000fe20000010000 */
[----:B------:R-:W-:Y:S01]  /*4340*/  @!P0 FSEL R14, R14, -INF , !P4 ;  /* 0xff8000000e0e8808 */ /* 0x000fe20006000000 */
[----:B------:R-:W-:Y:S01]  /*4350*/  FADD.FTZ R21, R245, R21 ;  /* 0x00000015f5157221 */ /* 0x000fe20000010000 */
[----:B------:R-:W-:Y:S01]  /*4360*/  @!P0 FSEL R15, R15, -INF , !P5 ;  /* 0xff8000000f0f8808 */ /* 0x000fe20006800000 */
[--C-:B------:R-:W-:Y:S01]  /*4370*/  FFMA.FTZ R6, R6, UR13, -R142.reuse ;  /* 0x0000000d06067c23 */ /* 0x100fe2000801088e */
[----:B------:R-:W-:Y:S01]  /*4380*/  @!P0 FSEL R12, R12, -INF , !P3 ;  /* 0xff8000000c0c8808 */ /* 0x000fe20005800000 */
[----:B------:R-:W-:Y:S01]  /*4390*/  FFMA.FTZ R7, R7, UR13, -R142 ;  /* 0x0000000d07077c23 */ /* 0x000fe2000801088e */
[----:B------:R-:W-:Y:S01]  /*43a0*/  @!P0 FSEL R13, R13, -INF , !P6 ;  /* 0xff8000000d0d8808 */ /* 0x000fe20007000000 */
[----:B------:R-:W-:Y:S01]  /*43b0*/  FADD.FTZ R22, R246, R22 ;  /* 0x00000016f6167221 */ /* 0x000fe20000010000 */
[CC--:B------:R-:W-:Y:S01]  /*43c0*/  @!P0 ISETP.GE.AND P4, PT, R4.reuse, R145.reuse, PT ;  /* 0x000000910400820c */ /* 0x0c0fe20003f86270 */
[----:B------:R-:W-:Y:S01]  /*43d0*/  FADD.FTZ R23, R245, R23 ;  /* 0x00000017f5177221 */ /* 0x000fe20000010000 */
[-C--:B------:R-:W-:Y:S01]  /*43e0*/  @!P0 ISETP.GE.AND P5, PT, R4, R144.reuse, PT ;  /* 0x000000900400820c */ /* 0x080fe20003fa6270 */
[----:B------:R-:W-:Y:S01]  /*43f0*/  @!P0 VIADD R4, R0, 0x10 ;  /* 0x0000001000048836 */ /* 0x000fe20000000000 */
[CC--:B------:R-:W-:Y:S01]  /*4400*/  @!P0 ISETP.GE.AND P3, PT, R5.reuse, R145.reuse, PT ;  /* 0x000000910500820c */ /* 0x0c0fe20003f66270 */
[----:B------:R-:W-:Y:S01]  /*4410*/  MUFU.EX2 R137, R6 ;  /* 0x0000000600897308 */ /* 0x000fe20000000800 */
[-C--:B------:R-:W-:Y:S01]  /*4420*/  @!P0 ISETP.GE.AND P6, PT, R5, R144.reuse, PT ;  /* 0x000000900500820c */ /* 0x080fe20003fc6270 */
[--C-:B------:R-:W-:Y:S01]  /*4430*/  FFMA.FTZ R151, R151, UR13, -R143.reuse ;  /* 0x0000000d97977c23 */ /* 0x100fe2000801088f */
[----:B------:R-:W-:Y:S01]  /*4440*/  @!P0 FSEL R16, R16, -INF , !P3 ;  /* 0xff80000010108808 */ /* 0x000fe20005800000 */
[--C-:B------:R-:W-:Y:S01]  /*4450*/  FFMA.FTZ R149, R149, UR13, -R143.reuse ;  /* 0x0000000d95957c23 */ /* 0x100fe2000801088f */
[----:B------:R-:W-:Y:S05]  /*4460*/  @!P0 FSEL R17, R17, -INF , !P4 ;  /* 0xff80000011118808 */ /* 0x000fea0006000000 */
[----:B------:R-:W1:Y:S01]  /*4470*/  MUFU.EX2 R252, R7 ;  /* 0x0000000700fc7308 */ /* 0x000e620000000800 */
[----:B------:R-:W-:Y:S01]  /*4480*/  @!P0 FSEL R18, R18, -INF , !P6 ;  /* 0xff80000012128808 */ /* 0x000fe20007000000 */
[--C-:B------:R-:W-:Y:S01]  /*4490*/  FFMA.FTZ R16, R16, UR13, -R143.reuse ;  /* 0x0000000d10107c23 */ /* 0x100fe2000801088f */
[----:B------:R-:W-:Y:S07]  /*44a0*/  @!P0 FSEL R19, R19, -INF , !P5 ;  /* 0xff80000013138808 */ /* 0x000fee0006800000 */
[----:B------:R-:W-:Y:S01]  /*44b0*/  MUFU.EX2 R162, R151 ;  /* 0x0000009700a27308 */ /* 0x000fe20000000800 */
[C---:B------:R-:W-:Y:S01]  /*44c0*/  @!P0 ISETP.GE.AND P3, PT, R4.reuse, R145, PT ;  /* 0x000000910400820c */ /* 0x040fe20003f66270 */
[----:B------:R-:W-:Y:S01]  /*44d0*/  FFMA.FTZ R17, R17, UR13, -R143 ;  /* 0x0000000d11117c23 */ /* 0x000fe2000801088f */
[C---:B------:R-:W-:Y:S07]  /*44e0*/  @!P0 ISETP.GE.AND P4, PT, R4.reuse, R144, PT ;  /* 0x000000900400820c */ /* 0x040fee0003f86270 */
[----:B------:R-:W2:Y:S01]  /*44f0*/  MUFU.EX2 R251, R149 ;  /* 0x0000009500fb7308 */ /* 0x000ea20000000800 */
[----:B------:R-:W-:Y:S01]  /*4500*/  @!P0 ISETP.GE.AND P6, PT, R4, R3, PT ;  /* 0x000000030400820c */ /* 0x000fe20003fc6270 */
[----:B------:R-:W-:Y:S01]  /*4510*/  FADD.FTZ R24, R246, R24 ;  /* 0x00000018f6187221 */ /* 0x000fe20000010000 */
[----:B------:R-:W-:Y:S01]  /*4520*/  @!P0 ISETP.GE.AND P5, PT, R4, R2, PT ;  /* 0x000000020400820c */ /* 0x000fe20003fa6270 */
[----:B------:R-:W-:Y:S01]  /*4530*/  @!P0 VIADD R4, R0, 0x11 ;  /* 0x0000001100048836 */ /* 0x000fe20000000000 */
[----:B------:R-:W-:Y:S01]  /*4540*/  @!P0 FSEL R20, R20, -INF , !P3 ;  /* 0xff80000014148808 */ /* 0x000fe20005800000 */
[----:B------:R-:W-:Y:S01]  /*4550*/  FADD.FTZ R25, R245, R25 ;  /* 0x00000019f5197221 */ /* 0x000fe20000010000 */
[----:B------:R-:W-:Y:S03]  /*4560*/  @!P0 FSEL R22, R22, -INF , !P4 ;  /* 0xff80000016168808 */ /* 0x000fe60006000000 */
[----:B------:R-:W-:Y:S01]  /*4570*/  MUFU.EX2 R240, R16 ;  /* 0x0000001000f07308 */ /* 0x000fe20000000800 */
[----:B------:R-:W-:Y:S01]  /*4580*/  @!P0 ISETP.GE.AND P3, PT, R4, R145, PT ;  /* 0x000000910400820c */ /* 0x000fe20003f66270 */
[----:B------:R-:W-:Y:S01]  /*4590*/  FADD.FTZ R26, R246, R26 ;  /* 0x0000001af61a7221 */ /* 0x000fe20000010000 */
[CC--:B------:R-:W-:Y:S07]  /*45a0*/  @!P0 ISETP.GE.AND P4, PT, R4.reuse, R3.reuse, PT ;  /* 0x000000030400820c */ /* 0x0c0fee0003f86270 */
[----:B------:R-:W3:Y:S01]  /*45b0*/  MUFU.EX2 R239, R17 ;  /* 0x0000001100ef7308 */ /* 0x000ee20000000800 */
[----:B------:R-:W-:Y:S01]  /*45c0*/  @!P0 FSEL R21, R21, -INF , !P3 ;  /* 0xff80000015158808 */ /* 0x000fe20005800000 */
[----:B------:R-:W-:Y:S01]  /*45d0*/  FADD.FTZ R27, R245, R27 ;  /* 0x0000001bf51b7221 */ /* 0x000fe20000010000 */
[----:B------:R-:W-:Y:S01]  /*45e0*/  @!P0 ISETP.GE.AND P3, PT, R4, R144, PT ;  /* 0x000000900400820c */ /* 0x000fe20003f66270 */
[----:B------:R-:W-:Y:S01]  /*45f0*/  FADD.FTZ R29, R242, R29 ;  /* 0x0000001df21d7221 */ /* 0x000fe20000010000 */
[----:B------:R-:W-:Y:S01]  /*4600*/  @!P0 FSEL R24, R24, -INF , !P6 ;  /* 0xff80000018188808 */ /* 0x000fe20007000000 */
[----:B------:R-:W-:Y:S01]  /*4610*/  FADD.FTZ R28, R244, R28 ;  /* 0x0000001cf41c7221 */ /* 0x000fe20000010000 */
[----:B------:R-:W-:Y:S01]  /*4620*/  @!P0 FSEL R23, R23, -INF , !P3 ;  /* 0xff80000017178808 */ /* 0x000fe20005800000 */
[----:B------:R-:W-:Y:S01]  /*4630*/  FADD.FTZ R33, R242, R33 ;  /* 0x00000021f2217221 */ /* 0x000fe20000010000 */
[----:B------:R-:W-:Y:S01]  /*4640*/  @!P0 ISETP.GE.AND P3, PT, R4, R2, PT ;  /* 0x000000020400820c */ /* 0x000fe20003f66270 */
[----:B------:R-:W-:Y:S01]  /*4650*/  FADD.FTZ R32, R244, R32 ;  /* 0x00000020f4207221 */ /* 0x000fe20000010000 */
[C---:B------:R-:W-:Y:S01]  /*4660*/  @!P0 IADD3 R4, PT, PT, R0.reuse, 0x18, RZ ;  /* 0x0000001800048810 */ /* 0x040fe20007ffe0ff */
[----:B------:R-:W-:Y:S01]  /*4670*/  @!P0 VIADD R0, R0, 0x19 ;  /* 0x0000001900008836 */ /* 0x000fe20000000000 */
[----:B------:R-:W-:Y:S01]  /*4680*/  @!P0 FSEL R25, R25, -INF , !P4 ;  /* 0xff80000019198808 */ /* 0x000fe20006000000 */
[--C-:B------:R-:W-:Y:S01]  /*4690*/  FFMA.FTZ R18, R18, UR13, -R142.reuse ;  /* 0x0000000d12127c23 */ /* 0x100fe2000801088e */
[-C--:B------:R-:W-:Y:S01]  /*46a0*/  @!P0 ISETP.GE.AND P6, PT, R4, R3.reuse, PT ;  /* 0x000000030400820c */ /* 0x080fe20003fc6270 */
[----:B------:R-:W-:Y:S01]  /*46b0*/  FFMA.FTZ R19, R19, UR13, -R142 ;  /* 0x0000000d13137c23 */ /* 0x000fe2000801088e */
[----:B------:R-:W-:Y:S01]  /*46c0*/  @!P0 ISETP.GE.AND P4, PT, R0, R3, PT ;  /* 0x000000030000820c */ /* 0x000fe20003f86270 */
[--C-:B------:R-:W-:Y:S01]  /*46d0*/  FFMA.FTZ R8, R8, UR13, -R141.reuse ;  /* 0x0000000d08087c23 */ /* 0x100fe2000801088d */
[----:B-1----:R-:W-:Y:S01]  /*46e0*/  F2FP.BF16.F32.PACK_AB R3, R252, R137 ;  /* 0x00000089fc03723e */ /* 0x002fe200000010ff */
[--C-:B------:R-:W-:Y:S01]  /*46f0*/  FFMA.FTZ R9, R9, UR13, -R141.reuse ;  /* 0x0000000d09097c23 */ /* 0x100fe2000801088d */
[----:B------:R-:W-:Y:S01]  /*4700*/  @!P0 FSEL R26, R26, -INF , !P5 ;  /* 0xff8000001a1a8808 */ /* 0x000fe20006800000 */
[--C-:B------:R-:W-:Y:S01]  /*4710*/  FFMA.FTZ R10, R10, UR13, -R140.reuse ;  /* 0x0000000d0a0a7c23 */ /* 0x100fe2000801088c */
[----:B------:R-:W-:Y:S01]  /*4720*/  @!P0 FSEL R27, R27, -INF , !P3 ;  /* 0xff8000001b1b8808 */ /* 0x000fe20005800000 */
[----:B------:R1:W-:Y:S01]  /*4730*/  STS [R150+0x13400], R3 ;  /* 0x0134000396007388 */ /* 0x0003e20000000800 */
[----:B------:R-:W-:Y:S01]  /*4740*/  @!P0 FSEL R29, R29, -INF , !P4 ;  /* 0xff8000001d1d8808 */ /* 0x000fe20006000000 */
[----:B------:R-:W-:Y:S01]  /*4750*/  FFMA.FTZ R11, R11, UR13, -R140 ;  /* 0x0000000d0b0b7c23 */ /* 0x000fe2000801088c */
[-C--:B------:R-:W-:Y:S01]  /*4760*/  @!P0 ISETP.GE.AND P5, PT, R4, R145.reuse, PT ;  /* 0x000000910400820c */ /* 0x080fe20003fa6270 */
[----:B------:R-:W-:Y:S01]  /*4770*/  MUFU.EX2 R155, R18 ;  /* 0x00000012009b7308 */ /* 0x000fe20000000800 */
[----:B------:R-:W-:Y:S01]  /*4780*/  @!P0 ISETP.GE.AND P3, PT, R0, R145, PT ;  /* 0x000000910000820c */ /* 0x000fe20003f66270 */
[--C-:B------:R-:W-:Y:S01]  /*4790*/  FFMA.FTZ R12, R12, UR13, -R141.reuse ;  /* 0x0000000d0c0c7c23 */ /* 0x100fe2000801088d */
[----:B------:R-:W-:Y:S07]  /*47a0*/  @!P0 FSEL R28, R28, -INF , !P6 ;  /* 0xff8000001c1c8808 */ /* 0x000fee0007000000 */
[----:B------:R-:W1:Y:S01]  /*47b0*/  MUFU.EX2 R153, R19 ;  /* 0x0000001300997308 */ /* 0x000e620000000800 */
[----:B------:R-:W-:Y:S01]  /*47c0*/  SEL R136, R136, 0xfffffff0, !P1 ;  /* 0xfffffff088887807 */ /* 0x000fe20004800000 */
[----:B------:R-:W-:Y:S01]  /*47d0*/  FFMA.FTZ R13, R13, UR13, -R141 ;  /* 0x0000000d0d0d7c23 */ /* 0x000fe2000801088d */
[C---:B------:R-:W-:Y:S07]  /*47e0*/  @!P0 ISETP.GE.AND P6, PT, R4.reuse, R144, PT ;  /* 0x000000900400820c */ /* 0x040fee0003fc6270 */
[----:B------:R-:W-:Y:S01]  /*47f0*/  MUFU.EX2 R164, R8 ;  /* 0x0000000800a47308 */ /* 0x000fe20000000800 */
[----:B------:R-:W-:Y:S01]  /*4800*/  @!P0 ISETP.GE.AND P4, PT, R4, R2, PT ;  /* 0x000000020400820c */ /* 0x000fe20003f86270 */
[----:B------:R-:W-:Y:S01]  /*4810*/  FADD.FTZ R34, R244, R34 ;  /* 0x00000022f4227221 */ /* 0x000fe20000010000 */
[----:B--2---:R-:W-:Y:S07]  /*4820*/  F2FP.BF16.F32.PACK_AB R4, R251, R162 ;  /* 0x000000a2fb04723e */ /* 0x004fee00000010ff */
[----:B------:R-:W2:Y:S01]  /*4830*/  MUFU.EX2 R166, R9 ;  /* 0x0000000900a67308 */ /* 0x000ea20000000800 */
[----:B------:R-:W-:Y:S01]  /*4840*/  @!P0 FSEL R33, R33, -INF , !P3 ;  /* 0xff80000021218808 */ /* 0x000fe20005800000 */
[----:B------:R-:W-:Y:S01]  /*4850*/  FADD.FTZ R35, R242, R35 ;  /* 0x00000023f2237221 */ /* 0x000fe20000010000 */
[----:B------:R-:W-:Y:S01]  /*4860*/  @!P0 FSEL R32, R32, -INF , !P5 ;  /* 0xff80000020208808 */ /* 0x000fe20006800000 */
[----:B------:R4:W-:Y:S01]  /*4870*/  STS [R150+0x13000], R4 ;  /* 0x0130000496007388 */ /* 0x0009e20000000800 */
[C---:B------:R-:W-:Y:S05]  /*4880*/  @!P0 ISETP.GE.AND P5, PT, R0.reuse, R144, PT ;  /* 0x000000900000820c */ /* 0x040fea0003fa6270 */
[----:B------:R-:W-:Y:S01]  /*4890*/  MUFU.EX2 R168, R10 ;  /* 0x0000000a00a87308 */ /* 0x000fe20000000800 */
[----:B------:R-:W-:Y:S01]  /*48a0*/  @!P0 ISETP.GE.AND P3, PT, R0, R2, PT ;  /* 0x000000020000820c */ /* 0x000fe20003f66270 */
[----:B------:R-:W-:Y:S01]  /*48b0*/  IMAD.IADD R0, R136, 0x1, R150 ;  /* 0x0000000188007824 */ /* 0x000fe200078e0296 */
[----:B---3--:R-:W-:Y:S07]  /*48c0*/  F2FP.BF16.F32.PACK_AB R2, R239, R240 ;  /* 0x000000f0ef02723e */ /* 0x008fee00000010ff */
[----:B------:R-:W4:Y:S01]  /*48d0*/  MUFU.EX2 R167, R11 ;  /* 0x0000000b00a77308 */ /* 0x000f220000000800 */
[----:B-1----:R-:W-:Y:S01]  /*48e0*/  F2FP.BF16.F32.PACK_AB R3, R153, R155 ;  /* 0x0000009b9903723e */ /* 0x002fe200000010ff */
[--C-:B------:R-:W-:Y:S01]  /*48f0*/  FFMA.FTZ R14, R14, UR13, -R140.reuse ;  /* 0x0000000d0e0e7c23 */ /* 0x100fe2000801088c */
[----:B------:R-:W-:Y:S01]  /*4900*/  FFMA.FTZ R15, R15, UR13, -R140 ;  /* 0x0000000d0f0f7c23 */ /* 0x000fe2000801088c */
[----:B------:R1:W-:Y:S06]  /*4910*/  STS [R0+0x13000], R2 ;  /* 0x0130000200007388 */ /* 0x0003ec0000000800 */
[----:B------:R-:W-:Y:S01]  /*4920*/  MUFU.EX2 R161, R12 ;  /* 0x0000000c00a17308 */ /* 0x000fe20000000800 */
[----:B--2---:R-:W-:Y:S01]  /*4930*/  F2FP.BF16.F32.PACK_AB R5, R166, R164 ;  /* 0x000000a4a605723e */ /* 0x004fe200000010ff */
[--C-:B------:R-:W-:Y:S01]  /*4940*/  FFMA.FTZ R20, R20, UR13, -R143.reuse ;  /* 0x0000000d14147c23 */ /* 0x100fe2000801088f */
[----:B------:R-:W-:Y:S07]  /*4950*/  STS [R0+0x13400], R3 ;  /* 0x0134000300007388 */ /* 0x000fee0000000800 */
[----:B------:R-:W1:Y:S01]  /*4960*/  MUFU.EX2 R160, R13 ;  /* 0x0000000d00a07308 */ /* 0x000e620000000800 */
[----:B------:R-:W-:Y:S01]  /*4970*/  @!P0 FSEL R34, R34, -INF , !P6 ;  /* 0xff80000022228808 */ /* 0x000fe20007000000 */
[--C-:B------:R-:W-:Y:S01]  /*4980*/  FFMA.FTZ R21, R21, UR13, -R143.reuse ;  /* 0x0000000d15157c23 */ /* 0x100fe2000801088f */
[----:B------:R2:W-:Y:S01]  /*4990*/  STS [R150+0x14000], R5 ;  /* 0x0140000596007388 */ /* 0x0005e20000000800 */
[----:B------:R-:W-:Y:S06]  /*49a0*/  @!P0 FSEL R35, R35, -INF , !P5 ;  /* 0xff80000023238808 */ /* 0x000fec0006800000 */
[----:B------:R-:W-:Y:S01]  /*49b0*/  MUFU.EX2 R165, R14 ;  /* 0x0000000e00a57308 */ /* 0x000fe20000000800 */
[--C-:B------:R-:W-:Y:S01]  /*49c0*/  FFMA.FTZ R22, R22, UR13, -R142.reuse ;  /* 0x0000000d16167c23 */ /* 0x100fe2000801088e */
[--C-:B------:R-:W-:Y:S01]  /*49d0*/  FFMA.FTZ R23, R23, UR13, -R142.reuse ;  /* 0x0000000d17177c23 */ /* 0x100fe2000801088e */
[--C-:B------:R-:W-:Y:S07]  /*49e0*/  FFMA.FTZ R32, R32, UR13, -R143.reuse ;  /* 0x0000000d20207c23 */ /* 0x100fee000801088f */
[----:B------:R-:W3:Y:S01]  /*49f0*/  MUFU.EX2 R163, R15 ;  /* 0x0000000f00a37308 */ /* 0x000ee20000000800 */
[----:B----4-:R-:W-:Y:S01]  /*4a00*/  F2FP.BF16.F32.PACK_AB R4, R167, R168 ;  /* 0x000000a8a704723e */ /* 0x010fe200000010ff */
[--C-:B------:R-:W-:Y:S01]  /*4a10*/  FFMA.FTZ R34, R34, UR13, -R142.reuse ;  /* 0x0000000d22227c23 */ /* 0x100fe2000801088e */
[----:B------:R-:W-:Y:S01]  /*4a20*/  FFMA.FTZ R143, R33, UR13, -R143 ;  /* 0x0000000d218f7c23 */ /* 0x000fe2000801088f */
[----:B------:R-:W-:Y:S06]  /*4a30*/  FFMA.FTZ R142, R35, UR13, -R142 ;  /* 0x0000000d238e7c23 */ /* 0x000fec000801088e */
[----:B------:R-:W-:Y:S01]  /*4a40*/  MUFU.EX2 R238, R20 ;  /* 0x0000001400ee7308 */ /* 0x000fe20000000800 */
[----:B------:R4:W-:Y:S01]  /*4a50*/  STS [R150+0x14400], R4 ;  /* 0x0144000496007388 */ /* 0x0009e20000000800 */
[----:B------:R-:W-:Y:S01]  /*4a60*/  FADD.FTZ R30, R244, R30 ;  /* 0x0000001ef41e7221 */ /* 0x000fe20000010000 */
[----:B------:R-:W-:Y:S07]  /*4a70*/  FADD.FTZ R31, R242, R31 ;  /* 0x0000001ff21f7221 */ /* 0x000fee0000010000 */
[----:B------:R-:W2:Y:S01]  /*4a80*/  MUFU.EX2 R171, R21 ;  /* 0x0000001500ab7308 */ /* 0x000ea20000000800 */
[--C-:B------:R-:W-:Y:S01]  /*4a90*/  FFMA.FTZ R24, R24, UR13, -R141.reuse ;  /* 0x0000000d18187c23 */ /* 0x100fe2000801088d */
[----:B-1----:R-:W-:Y:S01]  /*4aa0*/  F2FP.BF16.F32.PACK_AB R2, R160, R161 ;  /* 0x000000a1a002723e */ /* 0x002fe200000010ff */
[--C-:B------:R-:W-:Y:S07]  /*4ab0*/  FFMA.FTZ R25, R25, UR13, -R141.reuse ;  /* 0x0000000d19197c23 */ /* 0x100fee000801088d */
[----:B------:R-:W-:Y:S01]  /*4ac0*/  MUFU.EX2 R149, R22 ;  /* 0x0000001600957308 */ /* 0x000fe20000000800 */
[----:B---3--:R-:W-:Y:S01]  /*4ad0*/  F2FP.BF16.F32.PACK_AB R7, R163, R165 ;  /* 0x000000a5a307723e */ /* 0x008fe200000010ff */
[--C-:B------:R-:W-:Y:S01]  /*4ae0*/  FFMA.FTZ R26, R26, UR13, -R140.reuse ;  /* 0x0000000d1a1a7c23 */ /* 0x100fe2000801088c */
[----:B------:R1:W-:Y:S07]  /*4af0*/  STS [R0+0x14000], R2 ;  /* 0x0140000200007388 */ /* 0x0003ee0000000800 */
[----:B------:R-:W3:Y:S01]  /*4b00*/  MUFU.EX2 R147, R23 ;  /* 0x0000001700937308 */ /* 0x000ee20000000800 */
[----:B------:R-:W-:Y:S01]  /*4b10*/  @!P0 FSEL R30, R30, -INF , !P4 ;  /* 0xff8000001e1e8808 */ /* 0x000fe20006000000 */
[--C-:B------:R-:W-:Y:S01]  /*4b20*/  FFMA.FTZ R27, R27, UR13, -R140.reuse ;  /* 0x0000000d1b1b7c23 */ /* 0x100fe2000801088c */
[----:B------:R1:W-:Y:S07]  /*4b30*/  STS [R0+0x14400], R7 ;  /* 0x0144000700007388 */ /* 0x0003ee0000000800 */
[----:B------:R-:W-:Y:S01]  /*4b40*/  MUFU.EX2 R169, R143 ;  /* 0x0000008f00a97308 */ /* 0x000fe20000000800 */
[----:B------:R-:W-:Y:S01]  /*4b50*/  @!P0 FSEL R31, R31, -INF , !P3 ;  /* 0xff8000001f1f8808 */ /* 0x000fe20005800000 */
[--C-:B------:R-:W-:Y:S01]  /*4b60*/  FFMA.FTZ R28, R28, UR13, -R141.reuse ;  /* 0x0000000d1c1c7c23 */ /* 0x100fe2000801088d */
[----:B--2---:R-:W-:Y:S07]  /*4b70*/  F2FP.BF16.F32.PACK_AB R6, R171, R238 ;  /* 0x000000eeab06723e */ /* 0x004fee00000010ff */
[----:B------:R-:W4:Y:S01]  /*4b80*/  MUFU.EX2 R170, R32 ;  /* 0x0000002000aa7308 */ /* 0x000f220000000800 */
[--C-:B------:R-:W-:Y:S01]  /*4b90*/  FFMA.FTZ R30, R30, UR13, -R140.reuse ;  /* 0x0000000d1e1e7c23 */ /* 0x100fe2000801088c */
[----:B------:R-:W-:Y:S01]  /*4ba0*/  FFMA.FTZ R141, R29, UR13, -R141 ;  /* 0x0000000d1d8d7c23 */ /* 0x000fe2000801088d */
[----:B------:R-:W-:Y:S07]  /*4bb0*/  FFMA.FTZ R140, R31, UR13, -R140 ;  /* 0x0000000d1f8c7c23 */ /* 0x000fee000801088c */
[----:B------:R-:W-:Y:S01]  /*4bc0*/  MUFU.EX2 R144, R142 ;  /* 0x0000008e00907308 */ /* 0x000fe20000000800 */
[----:B------:R2:W-:Y:S01]  /*4bd0*/  STS [R148], R6 ;  /* 0x0000000694007388 */ /* 0x0005e20000000800 */
[----:B---3--:R-:W-:Y:S08]  /*4be0*/  F2FP.BF16.F32.PACK_AB R5, R147, R149 ;  /* 0x000000959305723e */ /* 0x008ff000000010ff */
[----:B------:R-:W3:Y:S01]  /*4bf0*/  MUFU.EX2 R145, R34 ;  /* 0x0000002200917308 */ /* 0x000ee20000000800 */
[----:B------:R2:W-:Y:S09]  /*4c00*/  STS [R148+0x400], R5 ;  /* 0x0004000594007388 */ /* 0x0005f20000000800 */
[----:B------:R-:W-:Y:S01]  /*4c10*/  MUFU.EX2 R157, R24 ;  /* 0x00000018009d7308 */ /* 0x000fe20000000800 */
[----:B----4-:R-:W-:Y:S02]  /*4c20*/  F2FP.BF16.F32.PACK_AB R4, R169, R170 ;  /* 0x000000aaa904723e */ /* 0x010fe400000010ff */
[----:B-1----:R-:W-:Y:S07]  /*4c30*/  IADD3 R2, PT, PT, R136, R148, RZ ;  /* 0x0000009488027210 */ /* 0x002fee0007ffe0ff */
[----:B------:R-:W2:Y:S01]  /*4c40*/  MUFU.EX2 R156, R25 ;  /* 0x00000019009c7308 */ /* 0x000ea20000000800 */
[----:B------:R-:W-:Y:S01]  /*4c50*/  LEA R0, R226, UR4, 0x1 ;  /* 0x00000004e2007c11 */ /* 0x000fe2000f8e08ff */
[----:B------:R1:W-:Y:S01]  /*4c60*/  STS [R2], R4 ;  /* 0x0000000402007388 */ /* 0x0003e20000000800 */
[----:B---3--:R-:W-:Y:S07]  /*4c70*/  F2FP.BF16.F32.PACK_AB R3, R144, R145 ;  /* 0x000000919003723e */ /* 0x008fee00000010ff */
[----:B------:R-:W-:Y:S01]  /*4c80*/  MUFU.EX2 R159, R26 ;  /* 0x0000001a009f7308 */ /* 0x000fe20000000800 */
[----:B------:R3:W-:Y:S09]  /*4c90*/  STS [R2+0x400], R3 ;  /* 0x0004000302007388 */ /* 0x0007f20000000800 */
[----:B------:R-:W4:Y:S01]  /*4ca0*/  MUFU.EX2 R158, R27 ;  /* 0x0000001b009e7308 */ /* 0x000f220000000800 */
[----:B--2---:R-:W-:Y:S09]  /*4cb0*/  F2FP.BF16.F32.PACK_AB R6, R156, R157 ;  /* 0x0000009d9c06723e */ /* 0x004ff200000010ff */
[----:B------:R-:W-:Y:S10]  /*4cc0*/  MUFU.EX2 R151, R28 ;  /* 0x0000001c00977308 */ /* 0x000ff40000000800 */
[----:B------:R-:W-:Y:S01]  /*4cd0*/  MUFU.EX2 R154, R30 ;  /* 0x0000001e009a7308 */ /* 0x000fe20000000800 */
[----:B------:R-:W-:Y:S09]  /*4ce0*/  STS [R148+0x1000], R6 ;  /* 0x0010000694007388 */ /* 0x000ff20000000800 */
[----:B------:R-:W1:Y:S01]  /*4cf0*/  MUFU.EX2 R146, R141 ;  /* 0x0000008d00927308 */ /* 0x000e620000000800 */
[----:B----4-:R-:W-:Y:S09]  /*4d00*/  F2FP.BF16.F32.PACK_AB R5, R158, R159 ;  /* 0x0000009f9e05723e */ /* 0x010ff200000010ff */
[----:B------:R-:W3:Y:S01]  /*4d10*/  MUFU.EX2 R152, R140 ;  /* 0x0000008c00987308 */ /* 0x000ee20000000800 */
[----:B------:R2:W-:Y:S01]  /*4d20*/  STS [R148+0x1400], R5 ;  /* 0x0014000594007388 */ /* 0x0005e20000000800 */
[----:B-1----:R-:W-:Y:S01]  /*4d30*/  F2FP.BF16.F32.PACK_AB R4, R146, R151 ;  /* 0x000000979204723e */ /* 0x002fe200000010ff */
[----:B------:R-:W-:Y:S01]  /*4d40*/  IMAD.U32 R141, RZ, RZ, UR11 ;  /* 0x0000000bff8d7e24 */ /* 0x000fe2000f8e00ff */
[----:B---3--:R-:W-:Y:S03]  /*4d50*/  F2FP.BF16.F32.PACK_AB R3, R152, R154 ;  /* 0x0000009a9803723e */ /* 0x008fe600000010ff */
[----:B------:R-:W-:Y:S01]  /*4d60*/  STS [R2+0x1000], R4 ;  /* 0x0010000402007388 */ /* 0x000fe20000000800 */
[----:B------:R-:W-:Y:S03]  /*4d70*/  IMAD.U32 R140, RZ, RZ, UR10 ;  /* 0x0000000aff8c7e24 */ /* 0x000fe6000f8e00ff */
[----:B------:R1:W-:Y:S04]  /*4d80*/  STS [R2+0x1400], R3 ;  /* 0x0014000302007388 */ /* 0x0003e80000000800 */
[----:B------:R-:W3:Y:S01]  /*4d90*/  LDSM.16.M88.4 R32, [R0+0x6000] ;  /* 0x006000000020783b */ /* 0x000ee20000000200 */
[----:B--2---:R-:W-:Y:S07]  /*4da0*/  IMAD.MOV.U32 R148, RZ, RZ, R137 ;  /* 0x000000ffff947224 */ /* 0x004fee00078e0089 */
[----:B------:R-:W2:Y:S01]  /*4db0*/  LDSM.16.M88.4 R28, [R0+0x6800] ;  /* 0x00680000001c783b */ /* 0x000ea20000000200 */
[C---:B-1----:R-:W-:Y:S02]  /*4dc0*/  VIADD R3, R0.reuse, 0x6000 ;  /* 0x0000600000037836 */ /* 0x042fe40000000000 */
[----:B------:R-:W-:Y:S03]  /*4dd0*/  VIADD R2, R0, 0x6020 ;  /* 0x0000602000027836 */ /* 0x000fe60000000000 */
[----:B------:R-:W-:Y:S02]  /*4de0*/  @P1 IADD3 R2, PT, PT, R3, -0x20, RZ ;  /* 0xffffffe003021810 */ /* 0x000fe40007ffe0ff */
[----:B------:R-:W-:Y:S03]  /*4df0*/  LOP3.LUT R3, R228, 0x30, RZ, 0xc0, !PT ;  /* 0x00000030e4037812 */ /* 0x000fe600078ec0ff */
[----:B------:R-:W1:Y:S01]  /*4e00*/  LDSM.16.M88.4 R132, [R2] ;  /* 0x000000000284783b */ /* 0x000e620000000200 */
[----:B------:R-:W-:Y:S07]  /*4e10*/  LOP3.LUT R3, R3, 0x8, R227, 0xf8, !PT ;  /* 0x0000000803037812 */ /* 0x000fee00078ef8e3 */
[----:B------:R-:W4:Y:S01]  /*4e20*/  LDSM.16.M88.4 R136, [R2+0x800] ;  /* 0x000800000288783b */ /* 0x000f220000000200 */
[-C--:B---3--:R-:W-:Y:S08]  /*4e30*/  HMMA.16816.F32.BF16 R4, R32, R172.reuse, RZ ;  /* 0x000000ac2004723c */ /* 0x088ff000000418ff */
[C---:B--2---:R-:W-:Y:S08]  /*4e40*/  HMMA.16816.F32.BF16 R8, R28.reuse, R172, RZ ;  /* 0x000000ac1c08723c */ /* 0x044ff000000418ff */
        /* <DEDUP_REMOVED lines=51> */
[----:B-1----:R-:W1:Y:S02]  /*5180*/  LDSM.16.M88.4 R132, [R2+0x2000] ;  /* 0x002000000284783b */ /* 0x002e640000000200 */
[-C--:B-1----:R-:W-:Y:S08]  /*5190*/  HMMA.16816.F32.BF16 R4, R132, R212.reuse, R4 ;  /* 0x000000d48404723c */ /* 0x082ff00000041804 */
[C---:B------:R-:W-:Y:S08]  /*51a0*/  HMMA.16816.F32.BF16 R8, R136.reuse, R212, R8 ;  /* 0x000000d48808723c */ /* 0x040ff00000041808 */
[-C--:B------:R-:W-:Y:S08]  /*51b0*/  HMMA.16816.F32.BF16 R12, R136, R214.reuse, R12 ;  /* 0x000000d6880c723c */ /* 0x080ff0000004180c */
[C---:B------:R-:W-:Y:S08]  /*51c0*/  HMMA.16816.F32.BF16 R16, R132.reuse, R214, R16 ;  /* 0x000000d68410723c */ /* 0x040ff00000041810 */
[-C--:B------:R-:W-:Y:S08]  /*51d0*/  HMMA.16816.F32.BF16 R20, R132, R216.reuse, R20 ;  /* 0x000000d88414723c */ /* 0x080ff00000041814 */
[C---:B------:R-:W-:Y:S08]  /*51e0*/  HMMA.16816.F32.BF16 R24, R136.reuse, R216, R24 ;  /* 0x000000d88818723c */ /* 0x040ff00000041818 */
[-C--:B------:R-:W-:Y:S03]  /*51f0*/  HMMA.16816.F32.BF16 R28, R136, R218.reuse, R28 ;  /* 0x000000da881c723c */ /* 0x080fe6000004181c */
[----:B------:R-:W-:Y:S01]  /*5200*/  IMAD.MOV.U32 R139, RZ, RZ, R148 ;  /* 0x000000ffff8b7224 */ /* 0x000fe200078e0094 */
[----:B------:R-:W-:Y:S04]  /*5210*/  SHF.L.U32 R148, R227, 0x6, RZ ;  /* 0x00000006e3947819 */ /* 0x000fe800000006ff */
[----:B------:R-:W-:Y:S04]  /*5220*/  HMMA.16816.F32.BF16 R32, R132, R218, R32 ;  /* 0x000000da8420723c */ /* 0x000fe80000041820 */
[----:B------:R-:W-:Y:S02]  /*5230*/  LOP3.LUT R3, R3, 0x1c0, R148, 0xf8, !PT ;  /* 0x000001c003037812 */ /* 0x000fe400078ef894 */
[----:B------:R-:W-:Y:S01]  /*5240*/  LOP3.LUT R0, R148, 0x400, RZ, 0xc0, !PT ;  /* 0x0000040094007812 */ /* 0x000fe200078ec0ff */
[C---:B--2---:R-:W-:Y:S01]  /*5250*/  FADD.FTZ R4, -R141.reuse, R4 ;  /* 0x000000048d047221 */ /* 0x044fe20000010100 */
[C---:B------:R-:W-:Y:S01]  /*5260*/  FADD.FTZ R2, -R141.reuse, R5 ;  /* 0x000000058d027221 */ /* 0x040fe20000010100 */
[C---:B------:R-:W-:Y:S10]  /*5270*/  FADD.FTZ R21, -R141.reuse, R21 ;  /* 0x000000158d157221 */ /* 0x040ff40000010100 */
[----:B------:R-:W-:Y:S01]  /*5280*/  FADD.FTZ R32, -R141, R32 ;  /* 0x000000208d207221 */ /* 0x000fe20000010100 */
[----:B------:R-:W-:Y:S01]  /*5290*/  FMUL.FTZ R4, R162, R4 ;  /* 0x00000004a2047220 */ /* 0x000fe20000410000 */
[----:B------:R-:W-:Y:S02]  /*52a0*/  IMAD.SHL.U32 R162, R227, 0x8, RZ ;  /* 0x00000008e3a27824 */ /* 0x000fe400078e00ff */
[----:B------:R-:W-:Y:S01]  /*52b0*/  FMUL.FTZ R2, R251, R2 ;  /* 0x00000002fb027220 */ /* 0x000fe20000410000 */
[----:B------:R-:W-:Y:S01]  /*52c0*/  FMUL.FTZ R21, R171, R21 ;  /* 0x00000015ab157220 */ /* 0x000fe20000410000 */
[C---:B---3--:R-:W-:Y:S01]  /*52d0*/  FADD.FTZ R6, -R140.reuse, R6 ;  /* 0x000000068c067221 */ /* 0x048fe20000010100 */
[----:B------:R-:W-:Y:S01]  /*52e0*/  FADD.FTZ R7, -R140, R7 ;  /* 0x000000078c077221 */ /* 0x000fe20000010100 */
[----:B------:R-:W-:Y:S02]  /*52f0*/  LOP3.LUT R3, R3, 0x38, R162, 0x78, !PT ;  /* 0x0000003803037812 */ /* 0x000fe400078e78a2 */
[----:B------:R-:W-:Y:S01]  /*5300*/  F2FP.BF16.F32.PACK_AB R2, R2, R4 ;  /* 0x000000040202723e */ /* 0x000fe200000010ff */
[C---:B------:R-:W-:Y:S01]  /*5310*/  FADD.FTZ R4, -R141.reuse, R20 ;  /* 0x000000148d047221 */ /* 0x040fe20000010100 */
[----:B------:R-:W-:Y:S01]  /*5320*/  FADD.FTZ R20, -R141, R33 ;  /* 0x000000218d147221 */ /* 0x000fe20000010100 */
[----:B------:R-:W-:Y:S02]  /*5330*/  IMAD R3, R3, 0x2, R0 ;  /* 0x0000000203037824 */ /* 0x000fe400078e0200 */
        /* <DEDUP_REMOVED lines=8> */
[----:B------:R-:W-:Y:S02]  /*53c0*/  FMUL.FTZ R7, R252, R7 ;  /* 0x00000007fc077220 */ /* 0x000fe40000410000 */
[----:B------:R-:W-:Y:S01]  /*53d0*/  F2FP.BF16.F32.PACK_AB R16, R16, R0 ;  /* 0x000000001010723e */ /* 0x000fe200000010ff */
        /* <DEDUP_REMOVED lines=42> */
.L_x_153:
[----:B------:R-:W2:Y:S01]  /*5680*/  LDL R4, [R1+0x10] ;  /* 0x0000100001047983 */ /* 0x000ea20000100800 */
[C---:B------:R-:W-:Y:S01]  /*5690*/  FADD.FTZ R19, -R140.reuse, R19 ;  /* 0x000000138c137221 */ /* 0x040fe20000010100 */
[----:B------:R-:W-:Y:S01]  /*56a0*/  FADD.FTZ R18, -R140, R18 ;  /* 0x000000128c127221 */ /* 0x000fe20000010100 */
[----:B------:R-:W-:Y:S02]  /*56b0*/  F2FP.BF16.F32.PACK_AB R5, R7, R6 ;  /* 0x000000060705723e */ /* 0x000fe400000010ff */
[----:B------:R3:W-:Y:S01]  /*56c0*/  STS [R150+0xf000], R2 ;  /* 0x00f0000296007388 */ /* 0x0007e20000000800 */
[----:B------:R-:W-:Y:S01]  /*56d0*/  FMUL.FTZ R0, R153, R19 ;  /* 0x0000001399007220 */ /* 0x000fe20000410000 */
[----:B------:R-:W-:Y:S01]  /*56e0*/  MOV R19, 0x10 ;  /* 0x0000001000137802 */ /* 0x000fe20000000f00 */
[C---:B-----5:R-:W-:Y:S02]  /*56f0*/  FADD.FTZ R7, -R143.reuse, R12 ;  /* 0x0000000c8f077221 */ /* 0x060fe40000010100 */
[----:B------:R4:W-:Y:S01]  /*5700*/  STS [R150+0xf400], R5 ;  /* 0x00f4000596007388 */ /* 0x0009e20000000800 */
[----:B------:R-:W-:Y:S01]  /*5710*/  FADD.FTZ R12, -R143, R13 ;  /* 0x0000000d8f0c7221 */ /* 0x000fe20000010100 */
[----:B------:R-:W-:Y:S01]  /*5720*/  SEL R19, R19, 0xfffffff0, !P1 ;  /* 0xfffffff013137807 */ /* 0x000fe20004800000 */
[----:B------:R-:W-:Y:S01]  /*5730*/  FMUL.FTZ R7, R161, R7 ;  /* 0x00000007a1077220 */ /* 0x000fe20000410000 */
[C---:B------:R-:W-:Y:S01]  /*5740*/  FADD.FTZ R8, -R143.reuse, R8 ;  /* 0x000000088f087221 */ /* 0x040fe20000010100 */
[----:B------:R-:W-:Y:S01]  /*5750*/  FMUL.FTZ R12, R160, R12 ;  /* 0x0000000ca00c7220 */ /* 0x000fe20000410000 */
[C---:B------:R-:W-:Y:S01]  /*5760*/  FADD.FTZ R6, -R143.reuse, R9 ;  /* 0x000000098f067221 */ /* 0x040fe20000010100 */
[----:B------:R-:W-:Y:S01]  /*5770*/  FADD.FTZ R11, -R142, R11 ;  /* 0x0000000b8e0b7221 */ /* 0x000fe20000010100 */
[----:B------:R-:W-:Y:S01]  /*5780*/  FMUL.FTZ R8, R164, R8 ;  /* 0x00000008a4087220 */ /* 0x000fe20000410000 */
[----:B------:R-:W-:Y:S01]  /*5790*/  FADD.FTZ R14, -R142, R14 ;  /* 0x0000000e8e0e7221 */ /* 0x000fe20000010100 */
[----:B------:R-:W-:Y:S01]  /*57a0*/  F2FP.BF16.F32.PACK_AB R12, R12, R7 ;  /* 0x000000070c0c723e */ /* 0x000fe200000010ff */
[----:B------:R-:W-:Y:S01]  /*57b0*/  FADD.FTZ R7, -R143, R24 ;  /* 0x000000188f077221 */ /* 0x000fe20000010100 */
[----:B------:R-:W-:Y:S01]  /*57c0*/  FMUL.FTZ R6, R166, R6 ;  /* 0x00000006a6067220 */ /* 0x000fe20000410000 */
[----:B------:R-:W-:Y:S01]  /*57d0*/  FADD.FTZ R15, -R142, R15 ;  /* 0x0000000f8e0f7221 */ /* 0x000fe20000010100 */
[C---:B------:R-:W-:Y:S01]  /*57e0*/  FADD.FTZ R22, -R140.reuse, R22 ;  /* 0x000000168c167221 */ /* 0x040fe20000010100 */
[----:B------:R-:W-:Y:S01]  /*57f0*/  FMUL.FTZ R7, R157, R7 ;  /* 0x000000079d077220 */ /* 0x000fe20000410000 */
[----:B------:R-:W-:Y:S01]  /*5800*/  FMUL.FTZ R14, R165, R14 ;  /* 0x0000000ea50e7220 */ /* 0x000fe20000410000 */
[----:B------:R-:W-:Y:S01]  /*5810*/  FMUL.FTZ R15, R163, R15 ;  /* 0x0000000fa30f7220 */ /* 0x000fe20000410000 */
[----:B------:R-:W-:Y:S01]  /*5820*/  FMUL.FTZ R22, R149, R22 ;  /* 0x0000001695167220 */ /* 0x000fe20000410000 */
[C---:B------:R-:W-:Y:S01]  /*5830*/  FADD.FTZ R34, -R140.reuse, R34 ;  /* 0x000000228c227221 */ /* 0x040fe20000010100 */
[C---:B------:R-:W-:Y:S01]  /*5840*/  FADD.FTZ R35, -R140.reuse, R35 ;  /* 0x000000238c237221 */ /* 0x040fe20000010100 */
[----:B---3--:R-:W-:Y:S01]  /*5850*/  FMUL.FTZ R2, R155, R18 ;  /* 0x000000129b027220 */ /* 0x008fe20000410000 */
[----:B------:R-:W-:Y:S01]  /*5860*/  FADD.FTZ R18, -R140, R23 ;  /* 0x000000178c127221 */ /* 0x000fe20000010100 */
[----:B------:R-:W-:Y:S01]  /*5870*/  FMUL.FTZ R34, R145, R34 ;  /* 0x0000002291227220 */ /* 0x000fe20000410000 */
[----:B------:R-:W-:Y:S01]  /*5880*/  FMUL.FTZ R17, R144, R35 ;  /* 0x0000002390117220 */ /* 0x000fe20000410000 */
[----:B----4-:R-:W-:Y:S01]  /*5890*/  FADD.FTZ R5, -R143, R25 ;  /* 0x000000198f057221 */ /* 0x010fe20000010100 */
[----:B------:R-:W-:Y:S01]  /*58a0*/  F2FP.BF16.F32.PACK_AB R0, R0, R2 ;  /* 0x000000020000723e */ /* 0x000fe200000010ff */
[----:B------:R-:W-:Y:S01]  /*58b0*/  FMUL.FTZ R18, R147, R18 ;  /* 0x0000001293127220 */ /* 0x000fe20000410000 */
[C---:B------:R-:W-:Y:S01]  /*58c0*/  FADD.FTZ R28, -R143.reuse, R28 ;  /* 0x0000001c8f1c7221 */ /* 0x040fe20000010100 */
[----:B------:R-:W-:Y:S01]  /*58d0*/  FMUL.FTZ R5, R156, R5 ;  /* 0x000000059c057220 */ /* 0x000fe20000410000 */
[----:B------:R-:W-:Y:S01]  /*58e0*/  FADD.FTZ R29, -R143, R29 ;  /* 0x0000001d8f1d7221 */ /* 0x000fe20000010100 */
[----:B------:R-:W-:Y:S01]  /*58f0*/  FADD.FTZ R30, -R142, R30 ;  /* 0x0000001e8e1e7221 */ /* 0x000fe20000010100 */
[----:B------:R-:W-:Y:S01]  /*5900*/  F2FP.BF16.F32.PACK_AB R18, R18, R22 ;  /* 0x000000161212723e */ /* 0x000fe200000010ff */
[----:B------:R-:W-:Y:S01]  /*5910*/  FADD.FTZ R31, -R142, R31 ;  /* 0x0000001f8e1f7221 */ /* 0x000fe20000010100 */
        /* <DEDUP_REMOVED lines=8> */
[----:B------:R-:W-:Y:S02]  /*59a0*/  SHF.L.U32 R164, R227, 0x2, RZ ;  /* 0x00000002e3a47819 */ /* 0x000fe400000006ff */
[----:B--2---:R-:W-:Y:S04]  /*59b0*/  LEA R4, R4, UR40, 0x1 ;  /* 0x0000002804047c11 */ /* 0x004fe8000f8e08ff */
[C---:B------:R-:W-:Y:S02]  /*59c0*/  IADD3 R2, PT, PT, R4.reuse, 0x20, RZ ;  /* 0x0000002004027810 */ /* 0x040fe40007ffe0ff */
[----:B------:R-:W-:Y:S02]  /*59d0*/  @P2 IADD3 R2, PT, PT, R4, -0x20, RZ ;  /* 0xffffffe004022810 */ /* 0x000fe40007ffe0ff */
[----:B------:R-:W-:Y:S05]  /*59e0*/  IADD3 R4, PT, PT, R19, R4, RZ ;  /* 0x0000000413047210 */ /* 0x000fea0007ffe0ff */
[----:B------:R2:W-:Y:S05]  /*59f0*/  STS [R4+-0x3c00], R0 ;  /* 0xffc4000004007388 */ /* 0x0005ea0000000800 */
[----:B------:R-:W-:Y:S01]  /*5a00*/  STS [R4+-0x4000], R16 ;  /* 0xffc0001004007388 */ /* 0x000fe20000000800 */
[----:B--2---:R-:W-:Y:S01]  /*5a10*/  F2FP.BF16.F32.PACK_AB R0, R6, R8 ;  /* 0x000000080600723e */ /* 0x004fe200000010ff */
[C---:B------:R-:W-:Y:S01]  /*5a20*/  FADD.FTZ R6, -R142.reuse, R10 ;  /* 0x0000000a8e067221 */ /* 0x040fe20000010100 */
[----:B------:R-:W-:Y:S01]  /*5a30*/  F2FP.BF16.F32.PACK_AB R10, R5, R7 ;  /* 0x00000007050a723e */ /* 0x000fe200000010ff */
[----:B------:R-:W-:Y:S01]  /*5a40*/  FMUL.FTZ R5, R167, R11 ;  /* 0x0000000ba7057220 */ /* 0x000fe20000410000 */
[----:B------:R-:W-:Y:S01]  /*5a50*/  FADD.FTZ R8, -R142, R26 ;  /* 0x0000001a8e087221 */ /* 0x000fe20000010100 */
[----:B------:R-:W-:Y:S01]  /*5a60*/  FMUL.FTZ R6, R168, R6 ;  /* 0x00000006a8067220 */ /* 0x000fe20000410000 */
[----:B------:R2:W-:Y:S01]  /*5a70*/  STS [R150+0x10000], R0 ;  /* 0x0100000096007388 */ /* 0x0005e20000000800 */
[----:B------:R-:W-:Y:S01]  /*5a80*/  FADD.FTZ R7, -R142, R27 ;  /* 0x0000001b8e077221 */ /* 0x000fe20000010100 */
[----:B------:R-:W-:Y:S02]  /*5a90*/  FMUL.FTZ R8, R159, R8 ;  /* 0x000000089f087220 */ /* 0x000fe40000410000 */
[----:B------:R-:W-:Y:S01]  /*5aa0*/  F2FP.BF16.F32.PACK_AB R5, R5, R6 ;  /* 0x000000060505723e */ /* 0x000fe200000010ff */
[----:B------:R-:W-:Y:S01]  /*5ab0*/  FMUL.FTZ R7, R158, R7 ;  /* 0x000000079e077220 */ /* 0x000fe20000410000 */
[----:B------:R-:W-:Y:S03]  /*5ac0*/  F2FP.BF16.F32.PACK_AB R6, R15, R14 ;  /* 0x0000000e0f06723e */ /* 0x000fe600000010ff */
[----:B------:R3:W-:Y:S01]  /*5ad0*/  STS [R150+0x10400], R5 ;  /* 0x0104000596007388 */ /* 0x0007e20000000800 */
[----:B------:R-:W-:Y:S02]  /*5ae0*/  F2FP.BF16.F32.PACK_AB R7, R7, R8 ;  /* 0x000000080707723e */ /* 0x000fe400000010ff */
[----:B------:R-:W-:Y:S02]  /*5af0*/  F2FP.BF16.F32.PACK_AB R8, R31, R30 ;  /* 0x0000001e1f08723e */ /* 0x000fe400000010ff */
[----:B------:R-:W-:Y:S05]  /*5b00*/  STS [R4+-0x3000], R12 ;  /* 0xffd0000c04007388 */ /* 0x000fea0000000800 */
[----:B------:R-:W-:Y:S05]  /*5b10*/  STS [R4+-0x2c00], R6 ;  /* 0xffd4000604007388 */ /* 0x000fea0000000800 */
[----:B------:R-:W-:Y:S05]  /*5b20*/  STS [R2+-0x4000], R21 ;  /* 0xffc0001502007388 */ /* 0x000fea0000000800 */
[----:B------:R-:W-:Y:S01]  /*5b30*/  STS [R2+-0x3c00], R18 ;  /* 0xffc4001202007388 */ /* 0x000fe20000000800 */
[--C-:B--2---:R-:W-:Y:S04]  /*5b40*/  SHF.R.U32.HI R0, RZ, 0x4, R227.reuse ;  /* 0x00000004ff007819 */ /* 0x104fe800000116e3 */
[----:B------:R-:W-:Y:S02]  /*5b50*/  LOP3.LUT R163, R0, 0x8, RZ, 0xc0, !PT ;  /* 0x0000000800a37812 */ /* 0x000fe400078ec0ff */
[----:B---3--:R-:W-:Y:S02]  /*5b60*/  IADD3 R5, PT, PT, R19, R2, RZ ;  /* 0x0000000213057210 */ /* 0x008fe40007ffe0ff */
[----:B------:R-:W-:Y:S03]  /*5b70*/  LOP3.LUT R0, R163, 0x10, R227, 0xf8, !PT ;  /* 0x00000010a3007812 */ /* 0x000fe600078ef8e3 */
[----:B------:R-:W-:Y:S01]  /*5b80*/  STS [R5+-0x4000], R20 ;  /* 0xffc0001405007388 */ /* 0x000fe20000000800 */
[--C-:B------:R-:W-:Y:S04]  /*5b90*/  LOP3.LUT R0, R0, 0xc0, R149.reuse, 0xf8, !PT ;  /* 0x000000c000007812 */ /* 0x100fe800078ef895 */
[----:B------:R-:W-:Y:S01]  /*5ba0*/  STS [R5+-0x3c00], R17 ;  /* 0xffc4001105007388 */ /* 0x000fe20000000800 */
[----:B------:R-:W-:Y:S04]  /*5bb0*/  LOP3.LUT R0, R0, 0x18, R164, 0x78, !PT ;  /* 0x0000001800007812 */ /* 0x000fe800078e78a4 */
[----:B------:R-:W-:Y:S01]  /*5bc0*/  STS [R2+-0x3000], R10 ;  /* 0xffd0000a02007388 */ /* 0x000fe20000000800 */
[----:B------:R-:W-:Y:S04]  /*5bd0*/  LOP3.LUT R0, R0, 0x120, R149, 0xf8, !PT ;  /* 0x0000012000007812 */ /* 0x000fe800078ef895 */
[----:B------:R2:W-:Y:S01]  /*5be0*/  STS [R2+-0x2c00], R7 ;  /* 0xffd4000702007388 */ /* 0x0005e20000000800 */
[----:B------:R-:W-:Y:S04]  /*5bf0*/  LEA R0, R0, UR4, 0x1 ;  /* 0x0000000400007c11 */ /* 0x000fe8000f8e08ff */
        /* <DEDUP_REMOVED lines=113> */
.L_x_154:
        /* <DEDUP_REMOVED lines=22> */
[C---:B------:R-:W-:Y:S01]  /*6470*/  VIADD R160, R2.reuse, 0xf040 ;  /* 0x0000f04002a07836 */ /* 0x040fe20000000000 */
[----:B------:R-:W-:Y:S02]  /*6480*/  @UP0 UIADD3.X UR11, UPT, UPT, UR11, -0x1, URZ, UP1, !UPT ;  /* 0xffffffff0b0b0890 */ /* 0x000fe40008ffe4ff */
[----:B------:R-:W2:Y:S01]  /*6490*/  LDL R239, [R1+0xc] ;  /* 0x00000c0001ef7983 */ /* 0x000ea20000100800 */
[----:B------:R-:W-:Y:S03]  /*64a0*/  UISETP.NE.U32.AND UP1, UPT, UR12, 0x1, UPT ;  /* 0x000000010c00788c */ /* 0x000fe6000bf25070 */
[----:B------:R-:W3:Y:S03]  /*64b0*/  LDSM.16.M88.4 R32, [R156+0xf000] ;  /* 0x00f000009c20783b */ /* 0x000ee60000000200 */
[----:B------:R-:W-:Y:S01]  /*64c0*/  PLOP3.LUT P3, PT, PT, PT, UP1, 0x80, 0x8 ;  /* 0x000000000008781c */ /* 0x000fe20003f6f018 */
[----:B------:R-:W4:Y:S04]  /*64d0*/  LDL R238, [R1+0x8] ;  /* 0x0000080001ee7983 */ /* 0x000f280000100800 */
[----:B------:R-:W5:Y:S04]  /*64e0*/  LDSM.16.MT88.4 R140, [R0+0xd400] ;  /* 0x00d40000008c783b */ /* 0x000f680000004200 */
[----:B------:R-:W4:Y:S04]  /*64f0*/  LDL R171, [R1+0x4] ;  /* 0x0000040001ab7983 */ /* 0x000f280000100800 */
[----:B------:R-:W-:Y:S04]  /*6500*/  LDSM.16.MT88.4 R144, [R0+0x9800] ;  /* 0x009800000090783b */ /* 0x000fe80000004200 */
[----:B------:R-:W4:Y:S04]  /*6510*/  LDL R170, [R1] ;  /* 0x0000000001aa7983 */ /* 0x000f280000100800 */
        /* <DEDUP_REMOVED lines=12> */
[C---:B---3--:R-:W-:Y:S08]  /*65e0*/  HMMA.16816.F32.BF16 R4, R32.reuse, R132, R4 ;  /* 0x000000842004723c */ /* 0x048ff00000041804 */
[C---:B------:R-:W-:Y:S01]  /*65f0*/  HMMA.16816.F32.BF16 R8, R32.reuse, R134, R8 ;  /* 0x000000862008723c */ /* 0x040fe20000041808 */
[----:B------:R-:W3:Y:S07]  /*6600*/  LDSM.16.MT88.4 R132, [R0+0xd800] ;  /* 0x00d800000084783b */ /* 0x000eee0000004200 */
[C---:B------:R-:W-:Y:S08]  /*6610*/  HMMA.16816.F32.BF16 R12, R32.reuse, R136, R12 ;  /* 0x00000088200c723c */ /* 0x040ff0000004180c */
[C---:B------:R-:W-:Y:S01]  /*6620*/  HMMA.16816.F32.BF16 R16, R32.reuse, R138, R16 ;  /* 0x0000008a2010723c */ /* 0x040fe20000041810 */
[----:B------:R-:W3:Y:S07]  /*6630*/  LDSM.16.M88.4 R136, [R161] ;  /* 0x00000000a188783b */ /* 0x000eee0000000200 */
[C---:B-----5:R-:W-:Y:S08]  /*6640*/  HMMA.16816.F32.BF16 R20, R32.reuse, R140, R20 ;  /* 0x0000008c2014723c */ /* 0x060ff00000041814 */
[----:B------:R-:W-:Y:S01]  /*6650*/  HMMA.16816.F32.BF16 R24, R32, R142, R24 ;  /* 0x0000008e2018723c */ /* 0x000fe20000041818 */
[----:B------:R-:W5:Y:S04]  /*6660*/  LDSM.16.MT88.4 R32, [R0+0xbc00] ;  /* 0x00bc00000020783b */ /* 0x000f680000004200 */
[----:B------:R-:W5:Y:S03]  /*6670*/  LDSM.16.MT88.4 R140, [R0+0xdc00] ;  /* 0x00dc0000008c783b */ /* 0x000f660000004200 */
[C---:B-1----:R-:W-:Y:S08]  /*6680*/  HMMA.16816.F32.BF16 R4, R28.reuse, R144, R4 ;  /* 0x000000901c04723c */ /* 0x042ff00000041804 */
[C---:B------:R-:W-:Y:S01]  /*6690*/  HMMA.16816.F32.BF16 R8, R28.reuse, R146, R8 ;  /* 0x000000921c08723c */ /* 0x040fe20000041808 */
[----:B------:R1:W-:Y:S07]  /*66a0*/  LDSM.16.M88.4 R144, [R2+0x11000] ;  /* 0x011000000290783b */ /* 0x0003ee0000000200 */
[C---:B------:R-:W-:Y:S08]  /*66b0*/  HMMA.16816.F32.BF16 R12, R28.reuse, R148, R12 ;  /* 0x000000941c0c723c */ /* 0x040ff0000004180c */
[C---:B------:R-:W-:Y:S01]  /*66c0*/  HMMA.16816.F32.BF16 R16, R28.reuse, R150, R16 ;  /* 0x000000961c10723c */ /* 0x040fe20000041810 */
[----:B------:R-:W5:Y:S07]  /*66d0*/  LDSM.16.MT88.4 R148, [R0+0xa000] ;  /* 0x00a000000094783b */ /* 0x000f6e0000004200 */
[C---:B---3--:R-:W-:Y:S01]  /*66e0*/  HMMA.16816.F32.BF16 R20, R28.reuse, R132, R20 ;  /* 0x000000841c14723c */ /* 0x048fe20000041814 */
[----:B-1----:R-:W-:Y:S05]  /*66f0*/  IMAD.U32 R2, RZ, RZ, UR53 ;  /* 0x00000035ff027e24 */ /* 0x002fea000f8e00ff */
[----:B------:R-:W-:Y:S02]  /*6700*/  LEA.HI.X.SX32 R167, R2, R231, 0x2, P0 ;  /* 0x000000e702a77211 */ /* 0x000fe400000f16ff */
[----:B------:R-:W-:Y:S01]  /*6710*/  HMMA.16816.F32.BF16 R24, R28, R134, R24 ;  /* 0x000000861c18723c */ /* 0x000fe20000041818 */
[----:B------:R-:W1:Y:S02]  /*6720*/  LDSM.16.MT88.4 R28, [R0+0xc000] ;  /* 0x00c00000001c783b */ /* 0x000e640000004200 */
[----:B------:R-:W-:Y:S02]  /*6730*/  @P4 SHF.R.U32.HI R2, RZ, 0x2, R227 ;  /* 0x00000002ff024819 */ /* 0x000fe400000116e3 */
[----:B------:R-:W-:Y:S03]  /*6740*/  LDSM.16.M88.4 R132, [R156+0x11000] ;  /* 0x011000009c84783b */ /* 0x000fe60000000200 */
[C---:B------:R-:W-:Y:S01]  /*6750*/  HMMA.16816.F32.BF16 R4, R136.reuse, R152, R4 ;  /* 0x000000988804723c */ /* 0x040fe20000041804 */
[----:B------:R-:W-:Y:S07]  /*6760*/  LDSM.16.MT88.4 R156, [R0+0xc400] ;  /* 0x00c40000009c783b */ /* 0x000fee0000004200 */
[C---:B------:R-:W-:Y:S01]  /*6770*/  HMMA.16816.F32.BF16 R8, R136.reuse, R154, R8 ;  /* 0x0000009a8808723c */ /* 0x040fe20000041808 */
[----:B------:R-:W-:Y:S07]  /*6780*/  LDSM.16.MT88.4 R152, [R0+0xa400] ;  /* 0x00a400000098783b */ /* 0x000fee0000004200 */
[C---:B-----5:R-:W-:Y:S08]  /*6790*/  HMMA.16816.F32.BF16 R12, R136.reuse, R32, R12 ;  /* 0x00000020880c723c */ /* 0x060ff0000004180c */
[C---:B------:R-:W-:Y:S01]  /*67a0*/  HMMA.16816.F32.BF16 R16, R136.reuse, R34, R16 ;  /* 0x000000228810723c */ /* 0x040fe20000041810 */
[----:B------:R-:W3:Y:S07]  /*67b0*/  LDSM.16.MT88.4 R32, [R0+0xe000] ;  /* 0x00e000000020783b */ /* 0x000eee0000004200 */
[C---:B------:R-:W-:Y:S08]  /*67c0*/  HMMA.16816.F32.BF16 R20, R136.reuse, R140, R20 ;  /* 0x0000008c8814723c */ /* 0x040ff00000041814 */
[----:B------:R-:W-:Y:S01]  /*67d0*/  HMMA.16816.F32.BF16 R24, R136, R142, R24 ;  /* 0x0000008e8818723c */ /* 0x000fe20000041818 */
[----:B------:R-:W5:Y:S04]  /*67e0*/  LDSM.16.MT88.4 R136, [R0+0xe400] ;  /* 0x00e400000088783b */ /* 0x000f680000004200 */
[----:B------:R-:W-:Y:S03]  /*67f0*/  LDSM.16.MT88.4 R140, [R0+0xc800] ;  /* 0x00c80000008c783b */ /* 0x000fe60000004200 */
[C---:B------:R-:W-:Y:S08]  /*6800*/  HMMA.16816.F32.BF16 R4, R144.reuse, R148, R4 ;  /* 0x000000949004723c */ /* 0x040ff00000041804 */
[C---:B------:R-:W-:Y:S08]  /*6810*/  HMMA.16816.F32.BF16 R8, R144.reuse, R150, R8 ;  /* 0x000000969008723c */ /* 0x040ff00000041808 */
[C---:B-1----:R-:W-:Y:S08]  /*6820*/  HMMA.16816.F32.BF16 R12, R144.reuse, R28, R12 ;  /* 0x0000001c900c723c */ /* 0x042ff0000004180c */
[C---:B------:R-:W-:Y:S01]  /*6830*/  HMMA.16816.F32.BF16 R16, R144.reuse, R30, R16 ;  /* 0x0000001e9010723c */ /* 0x040fe20000041810 */
[----:B------:R-:W-:Y:S07]  /*6840*/  LDSM.16.M88.4 R28, [R160+0x2000] ;  /* 0x00200000a01c783b */ /* 0x000fee0000000200 */
[C---:B---3--:R-:W-:Y:S08]  /*6850*/  HMMA.16816.F32.BF16 R20, R144.reuse, R32, R20 ;  /* 0x000000209014723c */ /* 0x048ff00000041814 */
[----:B------:R-:W-:Y:S01]  /*6860*/  HMMA.16816.F32.BF16 R24, R144, R34, R24 ;  /* 0x000000229018723c */ /* 0x000fe20000041818 */
[----:B------:R-:W1:Y:S07]  /*6870*/  LDSM.16.MT88.4 R32, [R0+0xa800] ;  /* 0x00a800000020783b */ /* 0x000e6e0000004200 */
[C---:B------:R-:W-:Y:S08]  /*6880*/  HMMA.16816.F32.BF16 R4, R132.reuse, R152, R4 ;  /* 0x000000988404723c */ /* 0x040ff00000041804 */
[C---:B------:R-:W-:Y:S08]  /*6890*/  HMMA.16816.F32.BF16 R8, R132.reuse, R154, R8 ;  /* 0x0000009a8408723c */ /* 0x040ff00000041808 */
[C---:B------:R-:W-:Y:S08]  /*68a0*/  HMMA.16816.F32.BF16 R12, R132.reuse, R156, R12 ;  /* 0x0000009c840c723c */ /* 0x040ff0000004180c */
[C---:B------:R-:W-:Y:S03]  /*68b0*/  HMMA.16816.F32.BF16 R16, R132.reuse, R158, R16 ;  /* 0x0000009e8410723c */ /* 0x040fe60000041810 */
[C---:B------:R-:W-:Y:S04]  /*68c0*/  LEA R158, P0, R165.reuse, R166, 0x5 ;  /* 0x000000a6a59e7211 */ /* 0x040fe800078028ff */
[C---:B------:R-:W-:Y:S01]  /*68d0*/  LEA.HI.X.SX32 R159, R165.reuse, R167, 0x5, P0 ;  /* 0x000000a7a59f7211 */ /* 0x040fe200000f2eff */
[C---:B-----5:R-:W-:Y:S03]  /*68e0*/  HMMA.16816.F32.BF16 R20, R132.reuse, R136, R20 ;  /* 0x000000888414723c */ /* 0x060fe60000041814 */
[C---:B------:R-:W-:Y:S04]  /*68f0*/  LEA R156, P0, R165.reuse, R158, 0x5 ;  /* 0x0000009ea59c7211 */ /* 0x040fe800078028ff */
[C---:B------:R-:W-:Y:S01]  /*6900*/  LEA.HI.X.SX32 R157, R165.reuse, R159, 0x5, P0 ;  /* 0x0000009fa59d7211 */ /* 0x040fe200000f2eff */
[----:B------:R-:W-:Y:S01]  /*6910*/  HMMA.16816.F32.BF16 R24, R132, R138, R24 ;  /* 0x0000008a8418723c */ /* 0x000fe20000041818 */
[----:B------:R-:W3:Y:S02]  /*6920*/  LDSM.16.MT88.4 R132, [R0+0xe800] ;  /* 0x00e800000084783b */ /* 0x000ee40000004200 */
[C---:B------:R-:W-:Y:S02]  /*6930*/  LEA R154, P0, R165.reuse, R156, 0x5 ;  /* 0x0000009ca59a7211 */ /* 0x040fe400078028ff */
[----:B------:R-:W-:Y:S02]  /*6940*/  LDSM.16.MT88.4 R136, [R0+0xac00] ;  /* 0x00ac00000088783b */ /* 0x000fe40000004200 */
[C---:B------:R-:W-:Y:S01]  /*6950*/  LEA.HI.X.SX32 R155, R165.reuse, R157, 0x5, P0 ;  /* 0x0000009da59b7211 */ /* 0x040fe200000f2eff */
[C---:B-1----:R-:W-:Y:S05]  /*6960*/  HMMA.16816.F32.BF16 R4, R28.reuse, R32, R4 ;  /* 0x000000201c04723c */ /* 0x042fea0000041804 */
[C---:B------:R-:W-:Y:S03]  /*6970*/  LEA R152, P0, R165.reuse, R154, 0x5 ;  /* 0x0000009aa5987211 */ /* 0x040fe600078028ff */
[C---:B------:R-:W-:Y:S01]  /*6980*/  HMMA.16816.F32.BF16 R8, R28.reuse, R34, R8 ;  /* 0x000000221c08723c */ /* 0x040fe20000041808 */
[----:B------:R1:W5:Y:S02]  /*6990*/  LDSM.16.M88.4 R32, [R161+0x2000] ;  /* 0x00200000a120783b */ /* 0x0003640000000200 */
[C---:B------:R-:W-:Y:S02]  /*69a0*/  LEA.HI.X.SX32 R153, R165.reuse, R155, 0x5, P0 ;  /* 0x0000009ba5997211 */ /* 0x040fe400000f2eff */
[C---:B------:R-:W-:Y:S03]  /*69b0*/  LEA R150, P0, R165.reuse, R152, 0x5 ;  /* 0x00000098a5967211 */ /* 0x040fe600078028ff */
[C---:B------:R-:W-:Y:S03]  /*69c0*/  HMMA.16816.F32.BF16 R12, R28.reuse, R140, R12 ;  /* 0x0000008c1c0c723c */ /* 0x040fe6000004180c */
[C---:B------:R-:W-:Y:S02]  /*69d0*/  LEA.HI.X.SX32 R151, R165.reuse, R153, 0x5, P0 ;  /* 0x00000099a5977211 */ /* 0x040fe400000f2eff */
[C---:B------:R-:W-:Y:S03]  /*69e0*/  LEA R160, P0, R165.reuse, R150, 0x5 ;  /* 0x00000096a5a07211 */ /* 0x040fe600078028ff */
[C---:B------:R-:W-:Y:S01]  /*69f0*/  HMMA.16816.F32.BF16 R16, R28.reuse, R142, R16 ;  /* 0x0000008e1c10723c */ /* 0x040fe20000041810 */
[----:B------:R-:W2:Y:S02]  /*6a00*/  LDSM.16.MT88.4 R140, [R0+0xcc00] ;  /* 0x00cc0000008c783b */ /* 0x000ea40000004200 */
[C---:B-1----:R-:W-:Y:S05]  /*6a10*/  LEA.HI.X.SX32 R161, R165.reuse, R151, 0x5, P0 ;  /* 0x00000097a5a17211 */ /* 0x042fea00000f2eff */
[C---:B---3--:R-:W-:Y:S03]  /*6a20*/  HMMA.16816.F32.BF16 R20, R28.reuse, R132, R20 ;  /* 0x000000841c14723c */ /* 0x048fe60000041814 */
[C---:B------:R-:W-:Y:S05]  /*6a30*/  IMAD.WIDE R168, R165.reuse, -0xc0, R160 ;  /* 0xffffff40a5a87825 */ /* 0x040fea00078e02a0 */
[----:B------:R-:W-:Y:S01]  /*6a40*/  HMMA.16816.F32.BF16 R24, R28, R134, R24 ;  /* 0x000000861c18723c */ /* 0x000fe20000041818 */
[----:B------:R1:W3:Y:S02]  /*6a50*/  LDSM.16.MT88.4 R28, [R0+0xec00] ;  /* 0x00ec0000001c783b */ /* 0x0002e40000004200 */
[C---:B------:R-:W-:Y:S04]  /*6a60*/  LEA R148, P0, R165.reuse, R168, 0x5 ;  /* 0x000000a8a5947211 */ /* 0x040fe800078028ff */
[C---:B------:R-:W-:Y:S01]  /*6a70*/  LEA.HI.X.SX32 R149, R165.reuse, R169, 0x5, P0 ;  /* 0x000000a9a5957211 */ /* 0x040fe200000f2eff */
[C---:B-----5:R-:W-:Y:S05]  /*6a80*/  HMMA.16816.F32.BF16 R4, R32.reuse, R136, R4 ;  /* 0x000000882004723c */ /* 0x060fea0000041804 */
[C---:B------:R-:W-:Y:S03]  /*6a90*/  LEA R146, P0, R165.reuse, R148, 0x5 ;  /* 0x00000094a5927211 */ /* 0x040fe600078028ff */
[C---:B------:R-:W-:Y:S03]  /*6aa0*/  HMMA.16816.F32.BF16 R8, R32.reuse, R138, R8 ;  /* 0x0000008a2008723c */ /* 0x040fe60000041808 */
[C---:B------:R-:W-:Y:S02]  /*6ab0*/  LEA.HI.X.SX32 R147, R165.reuse, R149, 0x5, P0 ;  /* 0x00000095a5937211 */ /* 0x040fe400000f2eff */
[C---:B------:R-:W-:Y:S03]  /*6ac0*/  LEA R144, P0, R165.reuse, R146, 0x5 ;  /* 0x00000092a5907211 */ /* 0x040fe600078028ff */
[C---:B--2---:R-:W-:Y:S03]  /*6ad0*/  HMMA.16816.F32.BF16 R12, R32.reuse, R140, R12 ;  /* 0x0000008c200c723c */ /* 0x044fe6000004180c */
[C---:B------:R-:W-:Y:S02]  /*6ae0*/  LEA.HI.X.SX32 R145, R165.reuse, R147, 0x5, P0 ;  /* 0x00000093a5917211 */ /* 0x040fe400000f2eff */
[C---:B------:R-:W-:Y:S02]  /*6af0*/  LEA R136, P0, R165.reuse, R144, 0x5 ;  /* 0x00000090a5887211 */ /* 0x040fe400078028ff */
[----:B-1----:R-:W-:Y:S01]  /*6b00*/  @P4 LOP3.LUT R0, R228, 0x10, RZ, 0xc0, !PT ;  /* 0x00000010e4004812 */ /* 0x002fe200078ec0ff */
[C---:B------:R-:W-:Y:S03]  /*6b10*/  HMMA.16816.F32.BF16 R16, R32.reuse, R142, R16 ;  /* 0x0000008e2010723c */ /* 0x040fe60000041810 */
[----:B------:R-:W-:Y:S01]  /*6b20*/  @P4 LOP3.LUT R241, R0, 0x7, R2, 0xf8, !PT ;  /* 0x0000000700f14812 */ /* 0x000fe200078ef802 */
[C---:B------:R-:W-:Y:S01]  /*6b30*/  VIADD R0, R220.reuse, 0xffffd000 ;  /* 0xffffd000dc007836 */ /* 0x040fe20000000000 */
[C---:B------:R-:W-:Y:S01]  /*6b40*/  LEA.HI.X.SX32 R137, R165.reuse, R145, 0x5, P0 ;  /* 0x00000091a5897211 */ /* 0x040fe200000f2eff */
[----:B------:R-:W-:Y:S01]  /*6b50*/  @P3 VIADD R0, R220, 0x3000 ;  /* 0x00003000dc003836 */ /* 0x000fe20000000000 */
[----:B------:R-:W-:Y:S01]  /*6b60*/  LEA R134, P0, R165, R136, 0x5 ;  /* 0x00000088a5867211 */ /* 0x000fe200078028ff */
[C---:B---3--:R-:W-:Y:S03]  /*6b70*/  HMMA.16816.F32.BF16 R20, R32.reuse, R28, R20 ;  /* 0x0000001c2014723c */ /* 0x048fe60000041814 */
[----:B------:R-:W-:Y:S01]  /*6b80*/  @P4 IMAD.WIDE.U32 R28, R241, R240, UR18 ;  /* 0x00000012f11c4e25 */ /* 0x000fe2000f8e00f0 */
[C---:B------:R-:W-:Y:S01]  /*6b90*/  LEA.HI.X.SX32 R135, R165.reuse, R137, 0x5, P0 ;  /* 0x00000089a5877211 */ /* 0x040fe200000f2eff */
[----:B------:R-:W-:Y:S01]  /*6ba0*/  @UP0 UMOV UR18, UR17 ;  /* 0x0000001100120c82 */ /* 0x000fe20008000000 */
[C---:B------:R-:W-:Y:S01]  /*6bb0*/  LEA R138, P0, R165.reuse, R134, 0x5 ;  /* 0x00000086a58a7211 */ /* 0x040fe200078028ff */
[----:B------:R-:W-:Y:S01]  /*6bc0*/  @UP0 UMOV UR19, UR16 ;  /* 0x0000001000130c82 */ /* 0x000fe20008000000 */
[----:B------:R-:W-:Y:S01]  /*6bd0*/  HMMA.16816.F32.BF16 R24, R32, R30, R24 ;  /* 0x0000001e2018723c */ /* 0x000fe20000041818 */
[----:B------:R-:W2:Y:S01]  /*6be0*/  @P4 LDG.E R239, desc[UR38][R28.64+-0x100] ;  /* 0xffff00261cef4981 */ /* 0x000ea2000c1e1900 */
[----:B------:R-:W-:Y:S01]  /*6bf0*/  UISETP.GT.AND UP0, UPT, UR42, UR51, UPT ;  /* 0x000000332a00728c */ /* 0x000fe2000bf04270 */
[C---:B------:R-:W-:Y:S02]  /*6c00*/  LEA.HI.X.SX32 R139, R165.reuse, R135, 0x5, P0 ;  /* 0x00000087a58b7211 */ /* 0x040fe400000f2eff */
[----:B----4-:R-:W3:Y:S01]  /*6c10*/  @P4 LDG.E R238, desc[UR38][R28.64+-0xe0] ;  /* 0xffff20261cee4981 */ /* 0x010ee2000c1e1900 */
[C---:B------:R-:W-:Y:S03]  /*6c20*/  IMAD.WIDE R140, R165.reuse, -0xc0, R138 ;  /* 0xffffff40a58c7825 */ /* 0x040fe600078e028a */
[----:B------:R-:W4:Y:S04]  /*6c30*/  @P4 LDG.E R171, desc[UR38][R28.64+-0x80] ;  /* 0xffff80261cab4981 */ /* 0x000f28000c1e1900 */
[----:B------:R1:W5:Y:S01]  /*6c40*/  @P4 LDG.E R170, desc[UR38][R28.64+-0x60] ;  /* 0xffffa0261caa4981 */ /* 0x000362000c1e1900 */
        /* <DEDUP_REMOVED lines=8> */
[----:B------:R1:W-:Y:S01]  /*6cd0*/  REDG.E.ADD.F32.FTZ.RN.STRONG.GPU desc[UR38][R156.64], R7 ;  /* 0x000000079c0079a6 */ /* 0x0003e2000c12f326 */
[C---:B------:R-:W-:Y:S03]  /*6ce0*/  LEA.HI.X.SX32 R31, R165.reuse, R33, 0x5, P0 ;  /* 0x00000021a51f7211 */ /* 0x040fe600000f2eff */
[----:B------:R-:W-:Y:S04]  /*6cf0*/  REDG.E.ADD.F32.FTZ.RN.STRONG.GPU desc[UR38][R154.64], R8 ;  /* 0x000000089a0079a6 */ /* 0x000fe8000c12f326 */
[----:B------:R-:W-:Y:S01]  /*6d00*/  REDG.E.ADD.F32.FTZ.RN.STRONG.GPU desc[UR38][R152.64], R9 ;  /* 0x00000009980079a6 */ /* 0x000fe2000c12f326 */
[C---:B-1----:R-:W-:Y:S03]  /*6d10*/  LEA R28, P0, R165.reuse, R30, 0x5 ;  /* 0x0000001ea51c7211 */ /* 0x042fe600078028ff */
[----:B------:R-:W-:Y:S01]  /*6d20*/  REDG.E.ADD.F32.FTZ.RN.STRONG.GPU desc[UR38][R150.64], R10 ;  /* 0x0000000a960079a6 */ /* 0x000fe2000c12f326 */
[C---:B------:R-:W-:Y:S02]  /*6d30*/  LEA.HI.X.SX32 R29, R165.reuse, R31, 0x5, P0 ;  /* 0x0000001fa51d7211 */ /* 0x040fe400000f2eff */
[C---:B------:R-:W-:Y:S01]  /*6d40*/  LEA R4, P0, R165.reuse, R28, 0x5 ;  /* 0x0000001ca5047211 */ /* 0x040fe200078028ff */
[----:B------:R-:W-:Y:S03]  /*6d50*/  REDG.E.ADD.F32.FTZ.RN.STRONG.GPU desc[UR38][R160.64], R11 ;  /* 0x0000000ba00079a6 */ /* 0x000fe6000c12f326 */
[C---:B------:R-:W-:Y:S01]  /*6d60*/  LEA.HI.X.SX32 R5, R165.reuse, R29, 0x5, P0 ;  /* 0x0000001da5057211 */ /* 0x040fe200000f2eff */
[----:B------:R-:W-:Y:S01]  /*6d70*/  REDG.E.ADD.F32.FTZ.RN.STRONG.GPU desc[UR38][R230.64+0x80], R12 ;  /* 0x0000800ce60079a6 */ /* 0x000fe2000c12f326 */
[C---:B------:R-:W-:Y:S03]  /*6d80*/  LEA R6, P0, R165.reuse, R4, 0x5 ;  /* 0x00000004a5067211 */ /* 0x040fe600078028ff */
        /* <DEDUP_REMOVED lines=18> */
[----:B------:R-:W1:Y:S04]  /*6eb0*/  LDSM.16.MT88.4 R12, [R3+UR4+0x11000] ;  /* 0x01100004030c783b */ /* 0x000e680008004200 */
[----:B------:R-:W1:Y:S04]  /*6ec0*/  LDSM.16.MT88.4 R16, [R220+0x1000] ;  /* 0x00100000dc10783b */ /* 0x000e680000004200 */
[----:B------:R-:W1:Y:S04]  /*6ed0*/  LDSM.16.MT88.4 R28, [R220+0x2000] ;  /* 0x00200000dc1c783b */ /* 0x000e680000004200 */
[----:B------:R-:W-:Y:S04]  /*6ee0*/  LDSM.16.MT88.4 R32, [R3+UR4+0xf800] ;  /* 0x00f800040320783b */ /* 0x000fe80008004200 */
[----:B------:R-:W1:Y:S04]  /*6ef0*/  LDSM.16.MT88.4 R20, [R220+0x400] ;  /* 0x00040000dc14783b */ /* 0x000e680000004200 */
[----:B------:R-:W1:Y:S04]  /*6f00*/  LDSM.16.MT88.4 R132, [R3+UR4+0x11800] ;  /* 0x011800040384783b */ /* 0x000e680008004200 */
[----:B------:R-:W2:Y:S04]  /*6f10*/  LDSM.16.MT88.4 R24, [R220+0x1400] ;  /* 0x00140000dc18783b */ /* 0x000ea80000004200 */
[----:B------:R-:W-:Y:S04]  /*6f20*/  LDSM.16.MT88.4 R136, [R220+0xc00] ;  /* 0x000c0000dc88783b */ /* 0x000fe80000004200 */
[----:B------:R-:W-:Y:S01]  /*6f30*/  LDSM.16.MT88.4 R140, [R3+UR4+0x12800] ;  /* 0x01280004038c783b */ /* 0x000fe20008004200 */
[-C--:B-1----:R-:W-:Y:S03]  /*6f40*/  HMMA.16816.F32.BF16 R84, R4, R8.reuse, R84 ;  /* 0x000000080454723c */ /* 0x082fe60000041854 */
[----:B------:R-:W-:Y:S05]  /*6f50*/  LDSM.16.MT88.4 R144, [R220+0x2c00] ;  /* 0x002c0000dc90783b */ /* 0x000fea0000004200 */
        /* <DEDUP_REMOVED lines=8> */
[----:B------:R-:W-:Y:S07]  /*6fe0*/  LDSM.16.MT88.4 R16, [R3+UR4+0x12000] ;  /* 0x012000040310783b */ /* 0x000fee0008004200 */
[-C--:B------:R-:W-:Y:S08]  /*6ff0*/  HMMA.16816.F32.BF16 R116, R4, R28.reuse, R116 ;  /* 0x0000001c0474723c */ /* 0x080ff00000041874 */
[C---:B------:R-:W-:Y:S08]  /*7000*/  HMMA.16816.F32.BF16 R120, R12.reuse, R28, R120 ;  /* 0x0000001c0c78723c */ /* 0x040ff00000041878 */
[-C--:B------:R-:W-:Y:S01]  /*7010*/  HMMA.16816.F32.BF16 R124, R12, R30.reuse, R124 ;  /* 0x0000001e0c7c723c */ /* 0x080fe2000004187c */
[----:B------:R-:W-:Y:S07]  /*7020*/  LDSM.16.MT88.4 R12, [R220+0x800] ;  /* 0x00080000dc0c783b */ /* 0x000fee0000004200 */
[----:B------:R-:W-:Y:S01]  /*7030*/  HMMA.16816.F32.BF16 R128, R4, R30, R128 ;  /* 0x0000001e0480723c */ /* 0x000fe20000041880 */
[----:B------:R-:W5:Y:S04]  /*7040*/  LDSM.16.MT88.4 R4, [R3+UR4+0x10000] ;  /* 0x010000040304783b */ /* 0x000f680008004200 */
[----:B------:R-:W-:Y:S03]  /*7050*/  LDSM.16.MT88.4 R28, [R220+0x2800] ;  /* 0x00280000dc1c783b */ /* 0x000fe60000004200 */
[-C--:B------:R-:W-:Y:S08]  /*7060*/  HMMA.16816.F32.BF16 R84, R32, R20.reuse, R84 ;  /* 0x000000142054723c */ /* 0x080ff00000041854 */
[C---:B------:R-:W-:Y:S08]  /*7070*/  HMMA.16816.F32.BF16 R88, R132.reuse, R20, R88 ;  /* 0x000000148458723c */ /* 0x040ff00000041858 */
[-C--:B------:R-:W-:Y:S08]  /*7080*/  HMMA.16816.F32.BF16 R92, R132, R22.reuse, R92 ;  /* 0x00000016845c723c */ /* 0x080ff0000004185c */
[C---:B------:R-:W-:Y:S01]  /*7090*/  HMMA.16816.F32.BF16 R96, R32.reuse, R22, R96 ;  /* 0x000000162060723c */ /* 0x040fe20000041860 */
[----:B------:R-:W5:Y:S07]  /*70a0*/  LDSM.16.MT88.4 R20, [R220+0x1800] ;  /* 0x00180000dc14783b */ /* 0x000f6e0000004200 */
[-C--:B--2---:R-:W-:Y:S08]  /*70b0*/  HMMA.16816.F32.BF16 R100, R32, R24.reuse, R100 ;  /* 0x000000182064723c */ /* 0x084ff00000041864 */
[C---:B------:R-:W-:Y:S08]  /*70c0*/  HMMA.16816.F32.BF16 R104, R132.reuse, R24, R104 ;  /* 0x000000188468723c */ /* 0x040ff00000041868 */
[-C--:B------:R-:W-:Y:S01]  /*70d0*/  HMMA.16816.F32.BF16 R108, R132, R26.reuse, R108 ;  /* 0x0000001a846c723c */ /* 0x080fe2000004186c */
[----:B------:R-:W-:Y:S04]  /*70e0*/  @P4 STL [R1+0xc], R239 ;  /* 0x00000cef01004387 */ /* 0x000fe80000100800 */
[----:B---3--:R-:W-:Y:S03]  /*70f0*/  @P4 STL [R1+0x8], R238 ;  /* 0x000008ee01004387 */ /* 0x008fe60000100800 */
[C---:B------:R-:W-:Y:S01]  /*7100*/  HMMA.16816.F32.BF16 R112, R32.reuse, R26, R112 ;  /* 0x0000001a2070723c */ /* 0x040fe20000041870 */
[----:B------:R-:W2:Y:S04]  /*7110*/  LDSM.16.MT88.4 R24, [R3+UR4+0x10800] ;  /* 0x010800040318783b */ /* 0x000ea80008004200 */
[----:B----4-:R-:W-:Y:S03]  /*7120*/  @P4 STL [R1+0x4], R171 ;  /* 0x000004ab01004387 */ /* 0x010fe60000100800 */
[-C--:B-1----:R-:W-:Y:S01]  /*7130*/  HMMA.16816.F32.BF16 R116, R32, R8.reuse, R116 ;  /* 0x000000082074723c */ /* 0x082fe20000041874 */
[----:B-----5:R-:W-:Y:S07]  /*7140*/  @P4 STL [R1], R170 ;  /* 0x000000aa01004387 */ /* 0x020fee0000100800 */
[C---:B------:R-:W-:Y:S08]  /*7150*/  HMMA.16816.F32.BF16 R120, R132.reuse, R8, R120 ;  /* 0x000000088478723c */ /* 0x040ff00000041878 */
[-C--:B------:R-:W-:Y:S01]  /*7160*/  HMMA.16816.F32.BF16 R124, R132, R10.reuse, R124 ;  /* 0x0000000a847c723c */ /* 0x080fe2000004187c */
[----:B------:R1:W3:Y:S07]  /*7170*/  LDSM.16.MT88.4 R132, [R220+0x1c00] ;  /* 0x001c0000dc84783b */ /* 0x0002ee0000004200 */
[----:B------:R-:W-:Y:S08]  /*7180*/  HMMA.16816.F32.BF16 R128, R32, R10, R128 ;  /* 0x0000000a2080723c */ /* 0x000ff00000041880 */
[-C--:B------:R-:W-:Y:S08]  /*7190*/  HMMA.16816.F32.BF16 R84, R4, R12.reuse, R84 ;  /* 0x0000000c0454723c */ /* 0x080ff00000041854 */
[C---:B------:R-:W-:Y:S04]  /*71a0*/  HMMA.16816.F32.BF16 R88, R16.reuse, R12, R88 ;  /* 0x0000000c1058723c */ /* 0x040fe80000041858 */
[----:B-1----:R-:W-:Y:S04]  /*71b0*/  IMAD.MOV.U32 R220, RZ, RZ, R0 ;  /* 0x000000ffffdc7224 */ /* 0x002fe800078e0000 */
        /* <DEDUP_REMOVED lines=9> */
[----:B------:R-:W-:Y:S08]  /*7250*/  HMMA.16816.F32.BF16 R128, R4, R30, R128 ;  /* 0x0000001e0480723c */ /* 0x000ff00000041880 */
[-C--:B--2---:R-:W-:Y:S08]  /*7260*/  HMMA.16816.F32.BF16 R84, R24, R136.reuse, R84 ;  /* 0x000000881854723c */ /* 0x084ff00000041854 */
[C---:B------:R-:W-:Y:S08]  /*7270*/  HMMA.16816.F32.BF16 R88, R140.reuse, R136, R88 ;  /* 0x000000888c58723c */ /* 0x040ff00000041858 */
        /* <DEDUP_REMOVED lines=188> */
.L_x_156:
        /* <DEDUP_REMOVED lines=12> */
.L_x_157:
[----:B------:R-:W2:Y:S01]  /*7f00*/  LDCU.64 UR8, c[0x0][0x5c8] ;  /* 0x0000b900ff0877ac */ /* 0x000ea20008000a00 */
[----:B------:R-:W-:-:S04]  /*7f10*/  UIADD3 UR12, UPT, UPT, UR44, UR46, URZ ;  /* 0x0000002e2c0c7290 */ /* 0x000fc8000fffe0ff */
[----:B--2---:R-:W-:Y:S02]  /*7f20*/  UIMAD.WIDE.U32 UR20, UR12, UR8, URZ ;  /* 0x000000080c1472a5 */ /* 0x004fe4000f8e00ff */
[----:B------:R-:W-:-:S04]  /*7f30*/  UIMAD UR12, UR12, UR9, URZ ;  /* 0x000000090c0c72a4 */ /* 0x000fc8000f8e02ff */
[----:B------:R-:W-:-:S06]  /*7f40*/  UIADD3 UR12, UPT, UPT, UR21, UR12, URZ ;  /* 0x0000000c150c7290 */ /* 0x000fcc000fffe0ff */
[----:B-1----:R-:W-:-:S07]  /*7f50*/  MOV R23, UR12 ;  /* 0x0000000c00177c02 */ /* 0x002fce0008000f00 */
.L_x_158:
[----:B------:R-:W-:Y:S01]  /*7f60*/  BAR.SYNC.DEFER_BLOCKING 0x0 ;  /* 0x0000000000007b1d */ /* 0x000fe20000010000 */
[----:B------:R-:W-:Y:S01]  /*7f70*/  LOP3.LUT R0, R162, 0xd8, RZ, 0xc0, !PT ;  /* 0x000000d8a2007812 */ /* 0x000fe200078ec0ff */
[----:B------:R-:W-:Y:S01]  /*7f80*/  USHF.L.U32 UR14, UR47, 0x7, URZ ;  /* 0x000000072f0e7899 */ /* 0x000fe200080006ff */
[----:B------:R-:W-:Y:S02]  /*7f90*/  IMAD.U32 R56, RZ, RZ, UR8 ;  /* 0x00000008ff387e24 */ /* 0x000fe4000f8e00ff */
[--C-:B------:R-:W-:Y:S01]  /*7fa0*/  LOP3.LUT R0, R0, 0x18, R227.reuse, 0x78, !PT ;  /* 0x0000001800007812 */ /* 0x100fe200078e78e3 */
        /* <DEDUP_REMOVED lines=38> */
[----:B------:R-:W5:Y:S01]  /*8210*/  LDS.128 R16, [R0+0xb000] ;  /* 0x00b0000000107984 */ /* 0x000f620000000c00 */
[----:B------:R-:W-:Y:S01]  /*8220*/  IMAD.MOV.U32 R2, RZ, RZ, R6 ;  /* 0x000000ffff027224 */ /* 0x000fe200078e0006 */
[----:B------:R-:W2:Y:S02]  /*8230*/  LDCU.64 UR12, c[0x0][0x560] ;  /* 0x0000ac00ff0c77ac */ /* 0x000ea40008000a00 */
[----:B------:R-:W3:Y:S01]  /*8240*/  LDS.128 R12, [R0+0xd000] ;  /* 0x00d00000000c7984 */ /* 0x000ee20000000c00 */
[----:B------:R-:W-:Y:S02]  /*8250*/  IMAD.MOV.U32 R3, RZ, RZ, R20 ;  /* 0x000000ffff037224 */ /* 0x000fe400078e0014 */
[----:B------:R-:W-:-:S04]  /*8260*/  IMAD.WIDE.U32 R4, R227, UR10, R2 ;  /* 0x0000000ae3047c25 */ /* 0x000fc8000f8e0002 */
[----:B------:R-:W-:Y:S01]  /*8270*/  IMAD R3, R227, UR11, R5 ;  /* 0x0000000be3037c24 */ /* 0x000fe2000f8e0205 */
[----:B----4-:R-:W-:Y:S02]  /*8280*/  ISETP.GE.AND P2, PT, R162, UR16, PT ;  /* 0x00000010a2007c0c */ /* 0x010fe4000bf46270 */
[----:B------:R-:W-:Y:S02]  /*8290*/  ISETP.GE.AND P1, PT, R57, UR16, PT ;  /* 0x0000001039007c0c */ /* 0x000fe4000bf26270 */
[----:B------:R-:W-:Y:S02]  /*82a0*/  ISETP.GE.AND P0, PT, R60, UR16, PT ;  /* 0x000000103c007c0c */ /* 0x000fe4000bf06270 */
[----:B--2---:R-:W-:-:S04]  /*82b0*/  LEA R2, P4, R4, UR12, 0x1 ;  /* 0x0000000c04027c11 */ /* 0x004fc8000f8808ff */
[----:B------:R-:W-:-:S03]  /*82c0*/  LEA.HI.X R3, R4, UR13, R3, 0x1, P4 ;  /* 0x0000000d04037c11 */ /* 0x000fc6000a0f0c03 */
[----:B------:R-:W2:Y:S04]  /*82d0*/  @!P2 LDS.128 R8, [R0+0x9000] ;  /* 0x009000000008a984 */ /* 0x000ea80000000c00 */
[----:B-----5:R4:W-:Y:S04]  /*82e0*/  @!P1 STG.E.128 desc[UR38][R2.64+0x40], R16 ;  /* 0x0000401002009986 */ /* 0x0209e8000c101d26 */
[----:B---3--:R4:W-:Y:S04]  /*82f0*/  @!P0 STG.E.128 desc[UR38][R2.64+0x80], R12 ;  /* 0x0000800c02008986 */ /* 0x0089e8000c101d26 */
[----:B--2---:R4:W-:Y:S02]  /*8300*/  @!P2 STG.E.128 desc[UR38][R2.64], R8 ;  /* 0x000000080200a986 */ /* 0x0049e4000c101d26 */
.L_x_160:
[----:B------:R-:W-:Y:S05]  /*8310*/  BSYNC.RECONVERGENT B0 ;  /* 0x0000000000007941 */ /* 0x000fea0003800200 */
.L_x_159:
[----:B----4-:R4:W1:Y:S01]  /*8320*/  LDS.128 R8, [R0+0xe000] ;  /* 0x00e0000000087984 */ /* 0x0108620000000c00 */
[----:B------:R-:W-:Y:S04]  /*8330*/  BSSY.RECONVERGENT B0, `(.L_x_161) ;  /* 0x0000012000007945 */ /* 0x000fe80003800200 */
[----:B------:R-:W-:Y:S05]  /*8340*/  @P5 BRA `(.L_x_162) ;  /* 0x0000000000405947 */ /* 0x000fea0003800000 */
[----:B------:R-:W5:Y:S01]  /*8350*/  LDCU UR16, c[0x0][0x440] ;  /* 0x00008800ff1077ac */ /* 0x000f620008000800 */
[----:B------:R-:W-:Y:S01]  /*8360*/  MOV R3, R20 ;  /* 0x0000001400037202 */ /* 0x000fe20000000f00 */
[----:B---34-:R-:W-:Y:S01]  /*8370*/  IMAD R0, R22, UR10, RZ ;  /* 0x0000000a16007c24 */ /* 0x018fe2000f8e02ff */
[----:B------:R-:W3:Y:S01]  /*8380*/  LDCU.64 UR12, c[0x0][0x560] ;  /* 0x0000ac00ff0c77ac */ /* 0x000ee20008000a00 */
[----:B------:R-:W-:Y:S02]  /*8390*/  IMAD.MOV.U32 R2, RZ, RZ, R6 ;  /* 0x000000ffff027224 */ /* 0x000fe400078e0006 */
[C---:B------:R-:W-:Y:S02]  /*83a0*/  IMAD R0, R21.reuse, UR11, R0 ;  /* 0x0000000b15007c24 */ /* 0x040fe4000f8e0200 */
[----:B------:R-:W-:-:S04]  /*83b0*/  IMAD.WIDE.U32 R4, R21, UR10, R2 ;  /* 0x0000000a15047c25 */ /* 0x000fc8000f8e0002 */
[----:B------:R-:W-:Y:S01]  /*83c0*/  IMAD.IADD R0, R0, 0x1, R5 ;  /* 0x0000000100007824 */ /* 0x000fe200078e0205 */
[----:B-----5:R-:W-:Y:S02]  /*83d0*/  ISETP.GE.AND P2, PT, R162, UR16, PT ;  /* 0x00000010a2007c0c */ /* 0x020fe4000bf46270 */
[----:B------:R-:W-:Y:S02]  /*83e0*/  ISETP.GE.AND P1, PT, R57, UR16, PT ;  /* 0x0000001039007c0c */ /* 0x000fe4000bf26270 */
[----:B------:R-:W-:Y:S02]  /*83f0*/  ISETP.GE.AND P0, PT, R60, UR16, PT ;  /* 0x000000103c007c0c */ /* 0x000fe4000bf06270 */
[----:B---3--:R-:W-:-:S04]  /*8400*/  LEA R2, P4, R4, UR12, 0x1 ;  /* 0x0000000c04027c11 */ /* 0x008fc8000f8808ff */
[----:B------:R-:W-:-:S05]  /*8410*/  LEA.HI.X R3, R4, UR13, R0, 0x1, P4 ;  /* 0x0000000d04037c11 */ /* 0x000fca000a0f0c00 */
[----:B------:R3:W-:Y:S04]  /*8420*/  @!P2 STG.E.128 desc[UR38][R2.64], R28 ;  /* 0x0000001c0200a986 */ /* 0x0007e8000c101d26 */
[----:B--2---:R3:W-:Y:S04]  /*8430*/  @!P1 STG.E.128 desc[UR38][R2.64+0x40], R24 ;  /* 0x0000401802009986 */ /* 0x0047e8000c101d26 */
[----:B-1----:R3:W-:Y:S02]  /*8440*/  @!P0 STG.E.128 desc[UR38][R2.64+0x80], R8 ;  /* 0x0000800802008986 */ /* 0x0027e4000c101d26 */
.L_x_162:
[----:B------:R-:W-:Y:S05]  /*8450*/  BSYNC.RECONVERGENT B0 ;  /* 0x0000000000007941 */ /* 0x000fea0003800200 */
.L_x_161:
[----:B---3--:R-:W-:Y:S01]  /*8460*/  MOV R2, R162 ;  /* 0x000000a200027202 */ /* 0x008fe20000000f00 */
[----:B------:R-:W-:Y:S01]  /*8470*/  UIMAD UR15, UR15, UR8, URZ ;  /* 0x000000080f0f72a4 */ /* 0x000fe2000f8e02ff */
[----:B------:R-:W-:Y:S01]  /*8480*/  MOV R3, RZ ;  /* 0x000000ff00037202 */ /* 0x000fe20000000f00 */
[----:B------:R-:W-:Y:S02]  /*8490*/  BSSY.RECONVERGENT B0, `(.L_x_163) ;  /* 0x0000016000007945 */ /* 0x000fe40003800200 */
[----:B------:R-:W-:Y:S01]  /*84a0*/  UIMAD UR15, UR14, UR9, UR15 ;  /* 0x000000090e0f72a4 */ /* 0x000fe2000f8e020f */
[----:B------:R-:W-:-:S03]  /*84b0*/  IMAD.WIDE.U32 R2, R56, UR14, R2 ;  /* 0x0000000e38027c25 */ /* 0x000fc6000f8e0002 */
[----:B------:R-:W-:-:S04]  /*84c0*/  IADD3 R2, P0, PT, R2, UR20, RZ ;  /* 0x0000001402027c10 */ /* 0x000fc8000ff1e0ff */
[----:B------:R-:W-:-:S03]  /*84d0*/  IADD3.X R3, PT, PT, R23, UR15, R3, P0, !PT ;  /* 0x0000000f17037c10 */ /* 0x000fc600087fe403 */
[----:B--2---:R-:W-:-:S04]  /*84e0*/  IMAD.WIDE.U32 R4, R58, UR25, R2 ;  /* 0x000000193a047c25 */ /* 0x004fc8000f8e0002 */
[----:B----4-:R-:W-:Y:S01]  /*84f0*/  IMAD R0, R59, UR25, R5 ;  /* 0x000000193b007c24 */ /* 0x010fe2000f8e0205 */
        /* <DEDUP_REMOVED lines=15> */
.L_x_164:
[----:B------:R-:W-:Y:S05]  /*85f0*/  BSYNC.RECONVERGENT B0 ;  /* 0x0000000000007941 */ /* 0x000fea0003800200 */
.L_x_163:
        /* <DEDUP_REMOVED lines=17> */
.L_x_130:
[----:B------:R-:W-:Y:S05]  /*8710*/  BSYNC.RECONVERGENT B1 ;  /* 0x0000000000017941 */ /* 0x000fea0003800200 */
.L_x_108:
[----:B------:R-:W5:Y:S01]  /*8720*/  LDCU UR9, c[0x0][0x438] ;  /* 0x00008700ff0977ac */ /* 0x000f620008000800 */
[----:B------:R-:W4:Y:S01]  /*8730*/  LDCU UR10, c[0x0][0x370] ;  /* 0x00006e00ff0a77ac */ /* 0x000f220008000800 */
[----:B-----5:R-:W-:-:S04]  /*8740*/  UIADD3 UR9, UPT, UPT, UR9, 0x7f, URZ ;  /* 0x0000007f09097890 */ /* 0x020fc8000fffe0ff */
[----:B------:R-:W-:Y:S02]  /*8750*/  USHF.R.S32.HI UR8, URZ, 0x1f, UR9 ;  /* 0x0000001fff087899 */ /* 0x000fe40008011409 */
[----:B----4-:R-:W-:Y:S02]  /*8760*/  UIADD3 UR47, UPT, UPT, UR10, UR47, URZ ;  /* 0x0000002f0a2f7290 */ /* 0x010fe4000fffe0ff */
[----:B------:R-:W-:Y:S01]  /*8770*/  ULEA.HI UR8, UR8, UR9, URZ, 0x7 ;  /* 0x0000000908087291 */ /* 0x000fe2000f8f38ff */
[----:B------:R-:W-:-:S03]  /*8780*/  UMOV UR10, UR24 ;  /* 0x00000018000a7c82 */ /* 0x000fc60008000000 */
[----:B------:R-:W-:-:S04]  /*8790*/  USHF.R.S32.HI UR8, URZ, 0x7, UR8 ;  /* 0x00000007ff087899 */ /* 0x000fc80008011408 */
[----:B------:R-:W-:-:S09]  /*87a0*/  UISETP.GE.AND UP0, UPT, UR47, UR8, UPT ;  /* 0x000000082f00728c */ /* 0x000fd2000bf06270 */
[----:B------:R-:W-:Y:S05]  /*87b0*/  BRA.U !UP0, `(.L_x_165) ;  /* 0xffffff7908dc7547 */ /* 0x000fea000b83ffff */
[----:B------:R-:W-:Y:S05]  /*87c0*/  EXIT ;  /* 0x000000000000794d */ /* 0x000fea0003800000 */
.L_x_166:
        /* <DEDUP_REMOVED lines=11> */
.L_x_878:


//--------------------- .text._ZN5flash27flash_bwd_convert_dq_kernelI23Flash_bwd_kernel_traitsILi96ELi64ELi128ELi8ELi2ELi4ELi4ELb1ELb0EN7cutlass10bfloat16_tE19Flash_kernel_traitsILi96ELi64ELi128ELi8ES3_EEEEvNS_16Flash_bwd_paramsEi --------------------------
	.section	.text._ZN5flash27flash_bwd_convert_dq_kernelI23Flash_bwd_kernel_traitsILi96ELi64ELi128ELi8ELi2ELi4ELi4ELb1ELb0EN7cutlass10bfloat16_tE19Flash_kernel_traitsILi96ELi64ELi128ELi8ES3_EEEEvNS_16Flash_bwd_paramsEi,"ax",@progbits
	.align	128
        .global         _ZN5flash27flash_bwd_convert_dq_kernelI23Flash_bwd_kernel_traitsILi96ELi64ELi128ELi8ELi2ELi4ELi4ELb1ELb0EN7cutlass10bfloat16_tE19Flash_kernel_traitsILi96ELi64ELi128ELi8ES3_EEEEvNS_16Flash_bwd_paramsEi
        .type           _ZN5flash27flash_bwd_convert_dq_kernelI23Flash_bwd_kernel_traitsILi96ELi64ELi128ELi8ELi2ELi4ELi4ELb1ELb0EN7cutlass10bfloat16_tE19Flash_kernel_traitsILi96ELi64ELi128ELi8ES3_EEEEvNS_16Flash_bwd_paramsEi,@function
        .size           _ZN5flash27flash_bwd_convert_dq_kernelI23Flash_bwd_kernel_traitsILi96ELi64ELi128ELi8ELi2ELi4ELi4ELb1ELb0EN7cutlass10bfloat16_tE19Flash_kernel_traitsILi96ELi64ELi128ELi8ES3_EEEEvNS_16Flash_bwd_paramsEi,(.L_x_879 - _ZN5flash27flash_bwd_convert_dq_kernelI23Flash_bwd_kernel_traitsILi96ELi64ELi128ELi8ELi2ELi4ELi4ELb1ELb0EN7cutlass10bfloat16_tE19Flash_kernel_traitsILi96ELi64ELi128ELi8ES3_EEEEvNS_16Flash_bwd_paramsEi)
        .other          _ZN5flash27flash_bwd_convert_dq_kernelI23Flash_bwd_kernel_traitsILi96ELi64ELi128ELi8ELi2ELi4ELi4ELb1ELb0EN7cutlass10bfloat16_tE19Flash_kernel_traitsILi96ELi64ELi128ELi8ES3_EEEEvNS_16Flash_bwd_paramsEi,@"STO_CUDA_ENTRY STV_DEFAULT"
_ZN5flash27flash_bwd_convert_dq_kernelI23Flash_bwd_kernel_traitsILi96ELi64ELi128ELi8ELi2ELi4ELi4ELb1ELb0EN7cutlass10bfloat16_tE19Flash_kernel_traitsILi96ELi64ELi128ELi8ES3_EEEEvNS_16Flash_bwd_paramsEi:
.text._ZN5flash27flash_bwd_convert_dq_kernelI23Flash_bwd_kernel_traitsILi96ELi64ELi128ELi8ELi2ELi4ELi4ELb1ELb0EN7cutlass10bfloat16_tE19Flash_kernel_traitsILi96ELi64ELi128ELi8ES3_EEEEvNS_16Flash_bwd_paramsEi:
[----:B------:R-:W-:Y:S01]  /*0000*/  LDC R1, c[0x0][0x37c] ;  /* 0x0000df00ff017b82 */ /* 0x000fe20000000800 */
[----:B------:R-:W0:Y:S07]  /*0010*/  LDCU.64 UR6, c[0x0][0x460] ;  /* 0x00008c00ff0677ac */ /* 0x000e2e0008000a00 */
[----:B------:R-:W1:Y:S01]  /*0020*/  S2UR UR13, SR_CTAID.Y ;  /* 0x00000000000d79c3 */ /* 0x000e620000002600 */
[----:B------:R-:W1:Y:S01]  /*0030*/  LDCU.64 UR4, c[0x0][0x460] ;  /* 0x00008c00ff0477ac */ /* 0x000e620008000a00 */
[----:B------:R-:W2:Y:S01]  /*0040*/  LDCU.64 UR14, c[0x0][0x358] ;  /* 0x00006b00ff0e77ac */ /* 0x000ea20008000a00 */
[----:B0-----:R-:W-:-:S02]  /*0050*/  UISETP.NE.U32.AND UP0, UPT, UR6, URZ, UPT ;  /* 0x000000ff0600728c */ /* 0x001fc4000bf05070 */
[----:B------:R-:W-:Y:S02]  /*0060*/  UISETP.NE.U32.AND UP1, UPT, UR6, URZ, UPT ;  /* 0x000000ff0600728c */ /* 0x000fe4000bf25070 */
[----:B------:R-:W-:Y:S02]  /*0070*/  UISETP.NE.AND.EX UP0, UPT, UR7, URZ, UPT, UP0 ;  /* 0x000000ff0700728c */ /* 0x000fe4000bf05300 */
[----:B------:R-:W-:Y:S02]  /*0080*/  UISETP.NE.AND.EX UP1, UPT, UR7, URZ, UPT, UP1 ;  /* 0x000000ff0700728c */ /* 0x000fe4000bf25310 */
[----:B-1----:R-:W-:Y:S02]  /*0090*/  UIMAD.WIDE.U32 UR4, UR13, 0x4, UR4 ;  /* 0x000000040d0478a5 */ /* 0x002fe4000f8e0004 */
[----:B------:R-:W-:Y:S02]  /*00a0*/  PLOP3.LUT P0, PT, PT, PT, UP0, 0x80, 0x8 ;  /* 0x000000000008781c */ /* 0x000fe40003f0f008 */
[----:B------:R-:W-:-:S02]  /*00b0*/  PLOP3.LUT P1, PT, PT, PT, UP1, 0x80, 0x8 ;  /* 0x000000000008781c */ /* 0x000fc40003f2f018 */
[----:B------:R-:W-:Y:S01]  /*00c0*/  IMAD.U32 R2, RZ, RZ, UR4 ;  /* 0x00000004ff027e24 */ /* 0x000fe2000f8e00ff */
[----:B------:R-:W-:-:S08]  /*00d0*/  MOV R3, UR5 ;  /* 0x0000000500037c02 */ /* 0x000fd00008000f00 */
[----:B--2---:R-:W2:Y:S04]  /*00e0*/  @P0 LDG.E R4, desc[UR14][R2.64] ;  /* 0x0000000e02040981 */ /* 0x004ea8000c1e1900 */
[----:B------:R-:W3:Y:S01]  /*00f0*/  @P1 LDG.E R0, desc[UR14][R2.64+0x4] ;  /* 0x0000040e02001981 */ /* 0x000ee2000c1e1900 */
[----:B------:R-:W0:Y:S01]  /*0100*/  S2UR UR12, SR_CTAID.X ;  /* 0x00000000000c79c3 */ /* 0x000e220000002500 */
[----:B------:R-:W1:Y:S01]  /*0110*/  @!UP1 LDCU UR11, c[0x0][0x434] ;  /* 0x00008680ff0b97ac */ /* 0x000e620008000800 */
[----:B------:R-:W-:Y:S01]  /*0120*/  UMOV UR10, 0xffffffff ;  /* 0xffffffff000a7882 */ /* 0x000fe20000000000 */
[----:B0-----:R-:W-:Y:S01]  /*0130*/  USHF.L.U32 UR12, UR12, 0x6, URZ ;  /* 0x000000060c0c7899 */ /* 0x001fe200080006ff */
[----:B--2---:R-:W-:Y:S02]  /*0140*/  @P0 R2UR UR10, R4 ;  /* 0x00000000040a02ca */ /* 0x004fe400000e0000 */
[----:B---3--:R-:W-:-:S13]  /*0150*/  @P1 R2UR UR4, R0 ;  /* 0x00000000000412ca */ /* 0x008fda00000e0000 */
[----:B-1----:R-:W-:-:S04]  /*0160*/  @UP1 UIADD3 UR11, UPT, UPT, UR4, -UR10, URZ ;  /* 0x8000000a040b1290 */ /* 0x002fc8000fffe0ff */
[----:B------:R-:W-:-:S06]  /*0170*/  UISETP.GT.AND UP1, UPT, UR11, UR12, UPT ;  /* 0x0000000c0b00728c */ /* 0x000fcc000bf24270 */
[----:B------:R-:W-:-:S13]  /*0180*/  PLOP3.LUT P0, PT, PT, PT, UP1, 0x80, 0x8 ;  /* 0x000000000008781c */ /* 0x000fda0003f0f018 */
[----:B------:R-:W-:Y:S05]  /*0190*/  @!P0 EXIT ;  /* 0x000000000000894d */ /* 0x000fea0003800000 */
[----:B------:R-:W-:Y:S01]  /*01a0*/  UISETP.NE.AND UP1, UPT, UR10, -0x1, UPT ;  /* 0xffffffff0a00788c */ /* 0x000fe2000bf25270 */
[----:B------:R-:W0:Y:S01]  /*01b0*/  S2UR UR22, SR_CTAID.Z ;  /* 0x00000000001679c3 */ /* 0x000e220000002700 */
[----:B------:R-:W1:Y:S01]  /*01c0*/  LDCU UR20, c[0x0][0x3e0] ;  /* 0x00007c00ff1477ac */ /* 0x000e620008000800 */
[----:B------:R-:W1:Y:S08]  /*01d0*/  LDCU UR21, c[0x0][0x44c] ;  /* 0x00008980ff1577ac */ /* 0x000e700008000800 */
[----:B------:R-:W2:Y:S01]  /*01e0*/  @!UP1 LDCU.64 UR16, c[0x0][0x5a0] ;  /* 0x0000b400ff1097ac */ /* 0x000ea20008000a00 */
[----:B------:R-:W3:Y:S01]  /*01f0*/  @UP1 LDCU.64 UR18, c[0x0][0x5b8] ;  /* 0x0000b700ff1217ac */ /* 0x000ee20008000a00 */
[----:B-1----:R-:W-:-:S02]  /*0200*/  UIMAD.WIDE UR4, UR20, UR21, URZ ;  /* 0x00000015140472a5 */ /* 0x002fc4000f8e02ff */
[----:B--2---:R-:W-:Y:S02]  /*0210*/  @!UP1 UIMAD.WIDE.U32 UR6, UR13, UR16, URZ ;  /* 0x000000100d0692a5 */ /* 0x004fe4000f8e00ff */
[----:B---3--:R-:W-:Y:S02]  /*0220*/  @UP1 UIMAD.WIDE.U32 UR8, UR10, UR18, URZ ;  /* 0x000000120a0812a5 */ /* 0x008fe4000f8e00ff */
[----:B------:R-:W-:-:S03]  /*0230*/  @!UP1 UIMAD UR17, UR13, UR17, UR7 ;  /* 0x000000110d1192a4 */ /* 0x000fc6000f8e0207 */
[----:B------:R-:W-:Y:S01]  /*0240*/  @!UP1 UMOV UR16, UR6 ;  /* 0x0000000600109c82 */ /* 0x000fe20008000000 */
[----:B------:R-:W-:Y:S01]  /*0250*/  @UP1 UIMAD UR17, UR10, UR19, UR9 ;  /* 0x000000130a1112a4 */ /* 0x000fe2000f8e0209 */
[----:B------:R-:W-:Y:S01]  /*0260*/  @UP1 UMOV UR16, UR8 ;  /* 0x0000000800101c82 */ /* 0x000fe20008000000 */
[----:B0-----:R-:W-:Y:S10]  /*0270*/  BRA.U UP1, `(.L_x_167) ;  /* 0x0000000101447547 */ /* 0x001ff4000b800000 */
[----:B------:R-:W0:Y:S02]  /*0280*/  LDCU UR6, c[0x0][0x444] ;  /* 0x00008880ff0677ac */ /* 0x000e240008000800 */
[----:B0-----:R-:W-:Y:S02]  /*0290*/  USHF.R.S32.HI UR8, URZ, 0x1f, UR6 ;  /* 0x0000001fff087899 */ /* 0x001fe40008011406 */
[----:B------:R-:W-:Y:S02]  /*02a0*/  UIMAD.WIDE.U32 UR6, UR13, UR6, URZ ;  /* 0x000000060d0672a5 */ /* 0x000fe4000f8e00ff */
[----:B------:R-:W-:-:S04]  /*02b0*/  UIMAD UR8, UR8, UR13, URZ ;  /* 0x0000000d080872a4 */ /* 0x000fc8000f8e02ff */
[----:B------:R-:W-:Y:S02]  /*02c0*/  UIADD3 UR8, UPT, UPT, UR7, UR8, URZ ;  /* 0x0000000807087290 */ /* 0x000fe4000fffe0ff */
[----:B------:R-:W-:Y:S02]  /*02d0*/  USHF.R.S32.HI UR7, URZ, 0x1f, UR20 ;  /* 0x0000001fff077899 */ /* 0x000fe40008011414 */
[----:B------:R-:W-:Y:S02]  /*02e0*/  UIMAD UR10, UR8, UR20, URZ ;  /* 0x00000014080a72a4 */ /* 0x000fe4000f8e02ff */
[----:B------:R-:W-:Y:S02]  /*02f0*/  UIMAD.WIDE.U32 UR8, UR6, UR20, URZ ;  /* 0x00000014060872a5 */ /* 0x000fe4000f8e00ff */
[----:B------:R-:W-:-:S04]  /*0300*/  UIMAD UR6, UR7, UR6, UR10 ;  /* 0x00000006070672a4 */ /* 0x000fc8000f8e020a */
[----:B------:R-:W-:Y:S02]  /*0310*/  UIADD3 UR6, UPT, UPT, UR9, UR6, URZ ;  /* 0x0000000609067290 */ /* 0x000fe4000fffe0ff */
[----:B------:R-:W-:Y:S02]  /*0320*/  USHF.R.S32.HI UR9, URZ, 0x1f, UR21 ;  /* 0x0000001fff097899 */ /* 0x000fe40008011415 */
[----:B------:R-:W-:Y:S02]  /*0330*/  UIMAD UR10, UR6, UR21, URZ ;  /* 0x00000015060a72a4 */ /* 0x000fe4000f8e02ff */
[----:B------:R-:W-:Y:S02]  /*0340*/  UIMAD.WIDE.U32 UR6, UR8, UR21, URZ ;  /* 0x00000015080672a5 */ /* 0x000fe4000f8e00ff */
[----:B------:R-:W-:-:S04]  /*0350*/  UIMAD UR9, UR9, UR8, UR10 ;  /* 0x00000008090972a4 */ /* 0x000fc8000f8e020a */
[----:B------:R-:W-:-:S03]  /*0360*/  UIADD3 UR10, UPT, UPT, UR7, UR9, URZ ;  /* 0x00000009070a7290 */ /* 0x000fc6000fffe0ff */
[----:B------:R-:W-:Y:S01]  /*0370*/  UMOV UR9, UR6 ;  /* 0x0000000600097c82 */ /* 0x000fe20008000000 */
[----:B------:R-:W-:Y:S08]  /*0380*/  BRA `(.L_x_168) ;  /* 0x0000000000107947 */ /* 0x000ff00003800000 */
.L_x_167:
[----:B------:R-:W-:Y:S02]  /*0390*/  UIMAD.WIDE.U32 UR6, UR4, UR10, URZ ;  /* 0x0000000a040672a5 */ /* 0x000fe4000f8e00ff */
[----:B------:R-:W-:-:S04]  /*03a0*/  UIMAD UR10, UR5, UR10, URZ ;  /* 0x0000000a050a72a4 */ /* 0x000fc8000f8e02ff */
[----:B------:R-:W-:Y:S01]  /*03b0*/  UIADD3 UR10, UPT, UPT, UR7, UR10, URZ ;  /* 0x0000000a070a7290 */ /* 0x000fe2000fffe0ff */
[----:B------:R-:W-:-:S11]  /*03c0*/  UMOV UR9, UR6 ;  /* 0x0000000600097c82 */ /* 0x000fd60008000000 */
.L_x_168:
[----:B------:R-:W0:Y:S01]  /*03d0*/  LDCU UR18, c[0x0][0x600] ;  /* 0x0000c000ff1277ac */ /* 0x000e220008000800 */
[----:B------:R-:W1:Y:S01]  /*03e0*/  S2R R17, SR_TID.X ;  /* 0x0000000000117919 */ /* 0x000e620000002100 */
[----:B------:R-:W-:Y:S01]  /*03f0*/  HFMA2 R0, -RZ, RZ, 0, 0 ;  /* 0x00000000ff007431 */ /* 0x000fe200000001ff */
[----:B------:R-:W-:Y:S01]  /*0400*/  CS2R R10, SRZ ;  /* 0x00000000000a7805 */ /* 0x000fe2000001ff00 */
[----:B------:R-:W-:Y:S01]  /*0410*/  USHF.L.U32 UR6, UR13, 0x7, URZ ;  /* 0x000000070d067899 */ /* 0x000fe200080006ff */
[----:B------:R-:W-:Y:S02]  /*0420*/  CS2R R8, SRZ ;  /* 0x0000000000087805 */ /* 0x000fe4000001ff00 */
[----:B------:R-:W-:Y:S02]  /*0430*/  CS2R R26, SRZ ;  /* 0x00000000001a7805 */ /* 0x000fe4000001ff00 */
[----:B------:R-:W-:Y:S01]  /*0440*/  CS2R R12, SRZ ;  /* 0x00000000000c7805 */ /* 0x000fe2000001ff00 */
[----:B------:R-:W-:Y:S01]  /*0450*/  USEL UR6, UR6, URZ, UP0 ;  /* 0x000000ff06067287 */ /* 0x000fe20008000000 */
[----:B------:R-:W-:-:S02]  /*0460*/  CS2R R14, SRZ ;  /* 0x00000000000e7805 */ /* 0x000fc4000001ff00 */
[----:B------:R-:W-:Y:S02]  /*0470*/  CS2R R24, SRZ ;  /* 0x0000000000187805 */ /* 0x000fe4000001ff00 */
[----:B------:R-:W-:Y:S01]  /*0480*/  CS2R R30, SRZ ;  /* 0x00000000001e7805 */ /* 0x000fe2000001ff00 */
[----:B------:R-:W-:Y:S01]  /*0490*/  UIADD3 UR8, UP0, UPT, UR12, UR6, URZ ;  /* 0x000000060c087290 */ /* 0x000fe2000ff1e0ff */
[----:B------:R-:W-:Y:S01]  /*04a0*/  IMAD.MOV.U32 R32, RZ, RZ, RZ ;  /* 0x000000ffff207224 */ /* 0x000fe200078e00ff */
[----:B------:R-:W-:Y:S02]  /*04b0*/  CS2R R6, SRZ ;  /* 0x0000000000067805 */ /* 0x000fe4000001ff00 */
[----:B------:R-:W-:Y:S01]  /*04c0*/  CS2R R28, SRZ ;  /* 0x00000000001c7805 */ /* 0x000fe2000001ff00 */
[----:B------:R-:W-:Y:S01]  /*04d0*/  UIADD3.X UR6, UPT, UPT, URZ, URZ, URZ, UP0, !UPT ;  /* 0x000000ffff067290 */ /* 0x000fe200087fe4ff */
[----:B------:R-:W-:Y:S01]  /*04e0*/  CS2R R2, SRZ ;  /* 0x0000000000027805 */ /* 0x000fe2000001ff00 */
[----:B0-----:R-:W-:Y:S01]  /*04f0*/  UISETP.GE.AND UP0, UPT, UR18, 0x1, UPT ;  /* 0x000000011200788c */ /* 0x001fe2000bf06270 */
[----:B------:R-:W-:Y:S01]  /*0500*/  CS2R R4, SRZ ;  /* 0x0000000000047805 */ /* 0x000fe2000001ff00 */
[----:B------:R-:W-:-:S02]  /*0510*/  UIMAD UR13, UR6, UR4, URZ ;  /* 0x00000004060d72a4 */ /* 0x000fc4000f8e02ff */
[----:B------:R-:W-:Y:S02]  /*0520*/  UIMAD.WIDE.U32 UR6, UR8, UR4, URZ ;  /* 0x00000004080672a5 */ /* 0x000fe4000f8e00ff */
[----:B------:R-:W-:-:S03]  /*0530*/  UIMAD UR13, UR5, UR8, UR13 ;  /* 0x00000008050d72a4 */ /* 0x000fc6000f8e020d */
[----:B------:R-:W-:Y:S09]  /*0540*/  BRA.U !UP0, `(.L_x_169) ;  /* 0x00000005086c7547 */ /* 0x000ff2000b800000 */
[----:B------:R-:W0:Y:S01]  /*0550*/  LDCU.64 UR24, c[0x0][0x570] ;  /* 0x0000ae00ff1877ac */ /* 0x000e220008000a00 */
[----:B-1----:R-:W-:Y:S02]  /*0560*/  SHF.R.U32.HI R10, RZ, 0x5, R17 ;  /* 0x00000005ff0a7819 */ /* 0x002fe40000011611 */
[----:B------:R-:W-:Y:S01]  /*0570*/  LOP3.LUT R17, R17, 0x1f, RZ, 0xc0, !PT ;  /* 0x0000001f11117812 */ /* 0x000fe200078ec0ff */
[----:B------:R-:W-:Y:S02]  /*0580*/  UIMAD UR4, UR22, UR21, URZ ;  /* 0x00000015160472a4 */ /* 0x000fe4000f8e02ff */
[----:B------:R-:W-:Y:S02]  /*0590*/  UIMAD UR5, UR20, UR21, URZ ;  /* 0x00000015140572a4 */ /* 0x000fe4000f8e02ff */
[----:B------:R-:W-:Y:S02]  /*05a0*/  UIADD3 UR6, UP0, UP1, UR4, UR9, UR6 ;  /* 0x0000000904067290 */ /* 0x000fe4000f91e006 */
[----:B------:R-:W-:-:S02]  /*05b0*/  UIADD3 UR7, UPT, UPT, UR7, UR13, URZ ;  /* 0x0000000d07077290 */ /* 0x000fc4000fffe0ff */
[----:B------:R-:W-:Y:S01]  /*05c0*/  USHF.R.S32.HI UR4, URZ, 0x1f, UR4 ;  /* 0x0000001fff047899 */ /* 0x000fe20008011404 */
[----:B------:R-:W-:Y:S01]  /*05d0*/  IMAD R10, R10, UR5, R17 ;  /* 0x000000050a0a7c24 */ /* 0x000fe2000f8e0211 */
[----:B------:R-:W1:Y:S02]  /*05e0*/  LDCU.64 UR20, c[0x0][0x5f8] ;  /* 0x0000bf00ff1477ac */ /* 0x000e640008000a00 */
[----:B------:R-:W-:Y:S02]  /*05f0*/  UIADD3.X UR7, UPT, UPT, UR4, UR10, UR7, UP0, UP1 ;  /* 0x0000000a04077290 */ /* 0x000fe400087e2407 */
[----:B------:R-:W-:Y:S01]  /*0600*/  IADD3 R34, P0, PT, R10, UR6, RZ ;  /* 0x000000060a227c10 */ /* 0x000fe2000ff1e0ff */
[----:B------:R-:W-:-:S03]  /*0610*/  UIADD3 UR4, UPT, UPT, -UR18, URZ, URZ ;  /* 0x000000ff12047290 */ /* 0x000fc6000fffe1ff */
[----:B0-----:R-:W-:Y:S02]  /*0620*/  LEA R19, P1, R34, UR24, 0x2 ;  /* 0x0000001822137c11 */ /* 0x001fe4000f8210ff */
[----:B------:R-:W-:Y:S01]  /*0630*/  LEA.HI.X.SX32 R17, R10, UR7, 0x1, P0 ;  /* 0x000000070a117c11 */ /* 0x000fe200080f0eff */
[----:B------:R-:W-:Y:S01]  /*0640*/  IMAD.MOV.U32 R10, RZ, RZ, RZ ;  /* 0x000000ffff0a7224 */ /* 0x000fe200078e00ff */
[----:B------:R-:W-:Y:S01]  /*0650*/  IADD3 R19, P0, PT, R19, 0x100, RZ ;  /* 0x0000010013137810 */ /* 0x000fe20007f1e0ff */
[----:B------:R-:W-:Y:S01]  /*0660*/  USHF.L.U32 UR7, UR5, 0x3, URZ ;  /* 0x0000000305077899 */ /* 0x000fe200080006ff */
[----:B------:R-:W-:Y:S01]  /*0670*/  LEA.HI.X R34, R34, UR25, R17, 0x2, P1 ;  /* 0x0000001922227c11 */ /* 0x000fe200088f1411 */
[----:B-1----:R-:W-:-:S03]  /*0680*/  USHF.L.U64.HI UR6, UR20, 0x2, UR21 ;  /* 0x0000000214067899 */ /* 0x002fc60008010215 */
[----:B------:R-:W-:-:S09]  /*0690*/  IADD3.X R34, PT, PT, RZ, R34, RZ, P0, !PT ;  /* 0x00000022ff227210 */ /* 0x000fd200007fe4ff */
.L_x_170:
[----:B------:R-:W-:Y:S01]  /*06a0*/  MOV R16, R19 ;  /* 0x0000001300107202 */ /* 0x000fe20000000f00 */
[----:B------:R-:W-:Y:S01]  /*06b0*/  IMAD.U32 R21, RZ, RZ, UR7 ;  /* 0x00000007ff157e24 */ /* 0x000fe2000f8e00ff */
[----:B------:R-:W-:Y:S01]  /*06c0*/  MOV R19, UR5 ;  /* 0x0000000500137c02 */ /* 0x000fe20008000f00 */
[----:B------:R-:W-:Y:S02]  /*06d0*/  IMAD.MOV.U32 R17, RZ, RZ, R34 ;  /* 0x000000ffff117224 */ /* 0x000fe400078e0022 */
[----:B------:R-:W-:-:S05]  /*06e0*/  IMAD.WIDE R20, R21, 0x4, R16 ;  /* 0x0000000415147825 */ /* 0x000fca00078e0210 */
[----:B------:R-:W2:Y:S01]  /*06f0*/  LDG.E R23, desc[UR14][R20.64+-0x100] ;  /* 0xffff000e14177981 */ /* 0x000ea2000c1e1900 */
[----:B------:R-:W-:-:S03]  /*0700*/  IMAD.WIDE R18, R19, 0x20, R20 ;  /* 0x0000002013127825 */ /* 0x000fc600078e0214 */
[----:B------:R-:W3:Y:S04]  /*0710*/  LDG.E R36, desc[UR14][R20.64+-0x80] ;  /* 0xffff800e14247981 */ /* 0x000ee8000c1e1900 */
[----:B------:R0:W4:Y:S04]  /*0720*/  LDG.E R37, desc[UR14][R20.64] ;  /* 0x0000000e14257981 */ /* 0x000128000c1e1900 */
[----:B------:R-:W5:Y:S04]  /*0730*/  LDG.E R35, desc[UR14][R18.64+-0x100] ;  /* 0xffff000e12237981 */ /* 0x000f68000c1e1900 */
[----:B------:R-:W5:Y:S01]  /*0740*/  LDG.E R33, desc[UR14][R18.64] ;  /* 0x0000000e12217981 */ /* 0x000f62000c1e1900 */
[----:B0-----:R-:W-:-:S03]  /*0750*/  MOV R21, UR5 ;  /* 0x0000000500157c02 */ /* 0x001fc60008000f00 */
[----:B------:R-:W5:Y:S01]  /*0760*/  LDG.E R34, desc[UR14][R18.64+-0x80] ;  /* 0xffff800e12227981 */ /* 0x000f62000c1e1900 */
[----:B--2---:R-:W-:Y:S01]  /*0770*/  FADD.FTZ R0, R23, R0 ;  /* 0x0000000017007221 */ /* 0x004fe20000010000 */
[----:B------:R-:W-:-:S04]  /*0780*/  IMAD.U32 R23, RZ, RZ, UR5 ;  /* 0x00000005ff177e24 */ /* 0x000fc8000f8e00ff */
[----:B------:R-:W-:-:S05]  /*0790*/  IMAD.WIDE R22, R23, 0x20, R18 ;  /* 0x0000002017167825 */ /* 0x000fca00078e0212 */
[----:B------:R-:W2:Y:S01]  /*07a0*/  LDG.E R19, desc[UR14][R22.64+-0x100] ;  /* 0xffff000e16137981 */ /* 0x000ea2000c1e1900 */
[----:B------:R-:W-:-:S04]  /*07b0*/  IMAD.WIDE R20, R21, 0x20, R22 ;  /* 0x0000002015147825 */ /* 0x000fc800078e0216 */
[----:B---3--:R-:W-:Y:S01]  /*07c0*/  FADD.FTZ R29, R36, R29 ;  /* 0x0000001d241d7221 */ /* 0x008fe20000010000 */
[----:B----4-:R-:W-:Y:S01]  /*07d0*/  FADD.FTZ R15, R37, R15 ;  /* 0x0000000f250f7221 */ /* 0x010fe20000010000 */
[----:B-----5:R-:W-:Y:S01]  /*07e0*/  FADD.FTZ R8, R35, R8 ;  /* 0x0000000823087221 */ /* 0x020fe20000010000 */
[----:B------:R-:W3:Y:S04]  /*07f0*/  LDG.E R36, desc[UR14][R22.64] ;  /* 0x0000000e16247981 */ /* 0x000ee8000c1e1900 */
[----:B------:R0:W4:Y:S04]  /*0800*/  LDG.E R35, desc[UR14][R22.64+-0x80] ;  /* 0xffff800e16237981 */ /* 0x000128000c1e1900 */
[----:B------:R-:W5:Y:S01]  /*0810*/  LDG.E R37, desc[UR14][R20.64+-0x100] ;  /* 0xffff000e14257981 */ /* 0x000f62000c1e1900 */
[----:B------:R-:W-:Y:S01]  /*0820*/  FADD.FTZ R14, R33, R14 ;  /* 0x0000000e210e7221 */ /* 0x000fe20000010000 */
[----:B------:R-:W-:Y:S01]  /*0830*/  IMAD.U32 R33, RZ, RZ, UR5 ;  /* 0x00000005ff217e24 */ /* 0x000fe2000f8e00ff */
[----:B0-----:R-:W-:Y:S01]  /*0840*/  MOV R23, UR5 ;  /* 0x0000000500177c02 */ /* 0x001fe20008000f00 */
[----:B------:R-:W-:-:S02]  /*0850*/  FADD.FTZ R7, R34, R7 ;  /* 0x0000000722077221 */ /* 0x000fc40000010000 */
[----:B------:R-:W5:Y:S01]  /*0860*/  LDG.E R34, desc[UR14][R20.64] ;  /* 0x0000000e14227981 */ /* 0x000f62000c1e1900 */
[----:B--2---:R-:W-:Y:S01]  /*0870*/  FADD.FTZ R28, R19, R28 ;  /* 0x0000001c131c7221 */ /* 0x004fe20000010000 */
[----:B------:R-:W-:Y:S02]  /*0880*/  IMAD.WIDE R18, R33, 0x20, R20 ;  /* 0x0000002021127825 */ /* 0x000fe400078e0214 */
[----:B------:R0:W2:Y:S02]  /*0890*/  LDG.E R33, desc[UR14][R20.64+-0x80] ;  /* 0xffff800e14217981 */ /* 0x0000a4000c1e1900 */
[----:B------:R-:W-:-:S04]  /*08a0*/  IMAD.WIDE R22, R23, 0x20, R18 ;  /* 0x0000002017167825 */ /* 0x000fc800078e0212 */
[----:B---3--:R-:W-:Y:S01]  /*08b0*/  FADD.FTZ R27, R36, R27 ;  /* 0x0000001b241b7221 */ /* 0x008fe20000010000 */
[----:B----4-:R-:W-:Y:S01]  /*08c0*/  FADD.FTZ R32, R35, R32 ;  /* 0x0000002023207221 */ /* 0x010fe20000010000 */
[----:B------:R-:W3:Y:S01]  /*08d0*/  LDG.E R36, desc[UR14][R18.64+-0x80] ;  /* 0xffff800e12247981 */ /* 0x000ee2000c1e1900 */
[----:B-----5:R-:W-:-:S03]  /*08e0*/  FADD.FTZ R6, R37, R6 ;  /* 0x0000000625067221 */ /* 0x020fc60000010000 */
[----:B------:R-:W4:Y:S04]  /*08f0*/  LDG.E R35, desc[UR14][R18.64+-0x100] ;  /* 0xffff000e12237981 */ /* 0x000f28000c1e1900 */
[----:B------:R-:W5:Y:S01]  /*0900*/  LDG.E R37, desc[UR14][R22.64+-0x100] ;  /* 0xffff000e16257981 */ /* 0x000f62000c1e1900 */
[----:B0-----:R-:W-:-:S03]  /*0910*/  IMAD.U32 R21, RZ, RZ, UR5 ;  /* 0x00000005ff157e24 */ /* 0x001fc6000f8e00ff */
[----:B------:R-:W5:Y:S01]  /*0920*/  LDG.E R19, desc[UR14][R18.64] ;  /* 0x0000000e12137981 */ /* 0x000f62000c1e1900 */
[----:B------:R-:W-:-:S04]  /*0930*/  IMAD.WIDE R20, R21, 0x20, R22 ;  /* 0x0000002015147825 */ /* 0x000fc800078e0216 */
[----:B------:R-:W-:Y:S02]  /*0940*/  FADD.FTZ R13, R34, R13 ;  /* 0x0000000d220d7221 */ /* 0x000fe40000010000 */
[----:B------:R-:W5:Y:S04]  /*0950*/  LDG.E R34, desc[UR14][R22.64+-0x80] ;  /* 0xffff800e16227981 */ /* 0x000f68000c1e1900 */
[----:B------:R-:W5:Y:S01]  /*0960*/  LDG.E R18, desc[UR14][R20.64+-0x80] ;  /* 0xffff800e14127981 */ /* 0x000f62000c1e1900 */
[----:B--2---:R-:W-:-:S03]  /*0970*/  FADD.FTZ R12, R33, R12 ;  /* 0x0000000c210c7221 */ /* 0x004fc60000010000 */
[----:B------:R-:W2:Y:S01]  /*0980*/  LDG.E R33, desc[UR14][R22.64] ;  /* 0x0000000e16217981 */ /* 0x000ea2000c1e1900 */
[----:B---3--:R-:W-:-:S03]  /*0990*/  FADD.FTZ R11, R36, R11 ;  /* 0x0000000b240b7221 */ /* 0x008fc60000010000 */
[----:B------:R-:W3:Y:S01]  /*09a0*/  LDG.E R36, desc[UR14][R20.64+-0x100] ;  /* 0xffff000e14247981 */ /* 0x000ee2000c1e1900 */
[----:B----4-:R-:W-:-:S03]  /*09b0*/  FADD.FTZ R5, R35, R5 ;  /* 0x0000000523057221 */ /* 0x010fc60000010000 */
[----:B------:R-:W4:Y:S01]  /*09c0*/  LDG.E R35, desc[UR14][R20.64] ;  /* 0x0000000e14237981 */ /* 0x000f22000c1e1900 */
[----:B-----5:R-:W-:-:S03]  /*09d0*/  FADD.FTZ R4, R37, R4 ;  /* 0x0000000425047221 */ /* 0x020fc60000010000 */
[----:B------:R-:W5:Y:S04]  /*09e0*/  LDG.E R37, desc[UR14][R16.64+-0x100] ;  /* 0xffff000e10257981 */ /* 0x000f68000c1e1900 */
[----:B------:R-:W5:Y:S04]  /*09f0*/  LDG.E R23, desc[UR14][R16.64+-0x80] ;  /* 0xffff800e10177981 */ /* 0x000f68000c1e1900 */
[----:B------:R-:W5:Y:S01]  /*0a00*/  LDG.E R22, desc[UR14][R16.64] ;  /* 0x0000000e10167981 */ /* 0x000f62000c1e1900 */
[----:B------:R-:W-:Y:S01]  /*0a10*/  UIADD3 UR4, UPT, UPT, UR4, 0x1, URZ ;  /* 0x0000000104047890 */ /* 0x000fe2000fffe0ff */
[----:B------:R-:W-:-:S03]  /*0a20*/  FADD.FTZ R26, R19, R26 ;  /* 0x0000001a131a7221 */ /* 0x000fc60000010000 */
[----:B------:R-:W-:Y:S01]  /*0a30*/  UISETP.NE.AND UP0, UPT, UR4, URZ, UPT ;  /* 0x000000ff0400728c */ /* 0x000fe2000bf05270 */
[----:B------:R-:W-:Y:S01]  /*0a40*/  MOV R19, UR20 ;  /* 0x0000001400137c02 */ /* 0x000fe20008000f00 */
[----:B------:R-:W-:-:S03]  /*0a50*/  FADD.FTZ R31, R34, R31 ;  /* 0x0000001f221f7221 */ /* 0x000fc60000010000 */
[----:B------:R-:W-:Y:S01]  /*0a60*/  LEA R19, P0, R19, R16, 0x2 ;  /* 0x0000001013137211 */ /* 0x000fe200078010ff */
[----:B------:R-:W-:-:S03]  /*0a70*/  FADD.FTZ R25, R18, R25 ;  /* 0x0000001912197221 */ /* 0x000fc60000010000 */
[----:B------:R-:W-:Y:S01]  /*0a80*/  IADD3.X R34, PT, PT, R17, UR6, RZ, P0, !PT ;  /* 0x0000000611227c10 */ /* 0x000fe200087fe4ff */
[----:B--2---:R-:W-:Y:S01]  /*0a90*/  FADD.FTZ R9, R33, R9 ;  /* 0x0000000921097221 */ /* 0x004fe20000010000 */
[----:B---3--:R-:W-:Y:S01]  /*0aa0*/  FADD.FTZ R3, R36, R3 ;  /* 0x0000000324037221 */ /* 0x008fe20000010000 */
[----:B----4-:R-:W-:Y:S01]  /*0ab0*/  FADD.FTZ R10, R35, R10 ;  /* 0x0000000a230a7221 */ /* 0x010fe20000010000 */
[----:B-----5:R-:W-:Y:S01]  /*0ac0*/  FADD.FTZ R2, R37, R2 ;  /* 0x0000000225027221 */ /* 0x020fe20000010000 */
[----:B------:R-:W-:Y:S01]  /*0ad0*/  FADD.FTZ R30, R23, R30 ;  /* 0x0000001e171e7221 */ /* 0x000fe20000010000 */
[----:B------:R-:W-:Y:S01]  /*0ae0*/  FADD.FTZ R24, R22, R24 ;  /* 0x0000001816187221 */ /* 0x000fe20000010000 */
[----:B------:R-:W-:Y:S06]  /*0af0*/  BRA.U UP0, `(.L_x_170) ;  /* 0xfffffff900e87547 */ /* 0x000fec000b83ffff */
.L_x_169:
[----:B------:R-:W0:Y:S01]  /*0b00*/  S2R R19, SR_TID.X ;  /* 0x0000000000137919 */ /* 0x000e220000002100 */
[----:B------:R-:W2:Y:S01]  /*0b10*/  LDCU UR6, c[0x0][0x500] ;  /* 0x0000a000ff0677ac */ /* 0x000ea20008000800 */
[----:B------:R-:W3:Y:S01]  /*0b20*/  S2UR UR5, SR_CgaCtaId ;  /* 0x00000000000579c3 */ /* 0x000ee20000008800 */
[----:B------:R-:W-:Y:S01]  /*0b30*/  UMOV UR4, 0x400 ;  /* 0x0000040000047882 */ /* 0x000fe20000000000 */
[----:B------:R-:W-:Y:S01]  /*0b40*/  UIADD3 UR11, UPT, UPT, -UR12, UR11, URZ ;  /* 0x0000000b0c0b7290 */ /* 0x000fe2000fffe1ff */
[----:B--2---:R-:W-:Y:S01]  /*0b50*/  FMUL.FTZ R6, R6, UR6 ;  /* 0x0000000606067c20 */ /* 0x004fe20008410000 */
[----:B------:R-:W-:Y:S01]  /*0b60*/  FMUL.FTZ R5, R5, UR6 ;  /* 0x0000000605057c20 */ /* 0x000fe20008410000 */
[----:B------:R-:W-:Y:S01]  /*0b70*/  FMUL.FTZ R35, R3, UR6 ;  /* 0x0000000603237c20 */ /* 0x000fe20008410000 */
[----:B------:R-:W-:Y:S01]  /*0b80*/  FMUL.FTZ R7, R7, UR6 ;  /* 0x0000000607077c20 */ /* 0x000fe20008410000 */
[----:B------:R-:W-:Y:S01]  /*0b90*/  FMUL.FTZ R32, R32, UR6 ;  /* 0x0000000620207c20 */ /* 0x000fe20008410000 */
[----:B------:R-:W-:Y:S01]  /*0ba0*/  FMUL.FTZ R12, R12, UR6 ;  /* 0x000000060c0c7c20 */ /* 0x000fe20008410000 */
[----:B------:R-:W-:Y:S01]  /*0bb0*/  F2FP.BF16.F32.PACK_AB R3, R5, R6 ;  /* 0x000000060503723e */ /* 0x000fe200000010ff */
[----:B------:R-:W-:Y:S01]  /*0bc0*/  FMUL.FTZ R5, R30, UR6 ;  /* 0x000000061e057c20 */ /* 0x000fe20008410000 */
[----:B------:R-:W-:Y:S01]  /*0bd0*/  FMUL.FTZ R6, R29, UR6 ;  /* 0x000000061d067c20 */ /* 0x000fe20008410000 */
[----:B------:R-:W-:Y:S01]  /*0be0*/  FMUL.FTZ R11, R11, UR6 ;  /* 0x000000060b0b7c20 */ /* 0x000fe20008410000 */
[----:B---3--:R-:W-:Y:S01]  /*0bf0*/  ULEA UR4, UR5, UR4, 0x18 ;  /* 0x0000000405047291 */ /* 0x008fe2000f8ec0ff */
[----:B------:R-:W-:Y:S01]  /*0c00*/  FMUL.FTZ R23, R0, UR6 ;  /* 0x0000000600177c20 */ /* 0x000fe20008410000 */
[----:B------:R-:W-:Y:S01]  /*0c10*/  FMUL.FTZ R2, R2, UR6 ;  /* 0x0000000602027c20 */ /* 0x000fe20008410000 */
[C---:B0-----:R-:W-:Y:S01]  /*0c20*/  IMAD.SHL.U32 R18, R19.reuse, 0x10, RZ ;  /* 0x0000001013127824 */ /* 0x041fe200078e00ff */
[--C-:B------:R-:W-:Y:S01]  /*0c30*/  SHF.R.U32.HI R20, RZ, 0x4, R19.reuse ;  /* 0x00000004ff147819 */ /* 0x100fe20000011613 */
[C---:B-1----:R-:W-:Y:S01]  /*0c40*/  IMAD.SHL.U32 R17, R19.reuse, 0x8, RZ ;  /* 0x0000000813117824 */ /* 0x042fe200078e00ff */
[----:B------:R-:W-:Y:S01]  /*0c50*/  SHF.R.U32.HI R16, RZ, 0x2, R19 ;  /* 0x00000002ff107819 */ /* 0x000fe20000011613 */
[----:B------:R-:W-:Y:S01]  /*0c60*/  FMUL.FTZ R0, R8, UR6 ;  /* 0x0000000608007c20 */ /* 0x000fe20008410000 */
[----:B------:R-:W-:Y:S01]  /*0c70*/  LOP3.LUT R22, R20, 0x8, RZ, 0xc0, !PT ;  /* 0x0000000814167812 */ /* 0x000fe200078ec0ff */
[----:B------:R-:W-:Y:S01]  /*0c80*/  FMUL.FTZ R33, R28, UR6 ;  /* 0x000000061c217c20 */ /* 0x000fe20008410000 */
[----:B------:R-:W-:Y:S01]  /*0c90*/  SHF.L.U32 R21, R19, 0x1, RZ ;  /* 0x0000000113157819 */ /* 0x000fe200000006ff */
[----:B------:R-:W-:Y:S01]  /*0ca0*/  FMUL.FTZ R4, R4, UR6 ;  /* 0x0000000604047c20 */ /* 0x000fe20008410000 */
[----:B------:R-:W-:Y:S01]  /*0cb0*/  LOP3.LUT R20, R18, 0x600, RZ, 0xc0, !PT ;  /* 0x0000060012147812 */ /* 0x000fe200078ec0ff */
[----:B------:R-:W-:Y:S01]  /*0cc0*/  FMUL.FTZ R31, R31, UR6 ;  /* 0x000000061f1f7c20 */ /* 0x000fe20008410000 */
[----:B------:R-:W-:Y:S01]  /*0cd0*/  SHF.L.U32 R18, R16, 0x5, RZ ;  /* 0x0000000510127819 */ /* 0x000fe200000006ff */
[----:B------:R-:W-:Y:S01]  /*0ce0*/  FMUL.FTZ R8, R25, UR6 ;  /* 0x0000000619087c20 */ /* 0x000fe20008410000 */
[----:B------:R-:W-:Y:S01]  /*0cf0*/  LOP3.LUT R34, R22, 0xc0, R17, 0xf8, !PT ;  /* 0x000000c016227812 */ /* 0x000fe200078ef811 */
[----:B------:R-:W-:Y:S01]  /*0d00*/  FMUL.FTZ R24, R24, UR6 ;  /* 0x0000000618187c20 */ /* 0x000fe20008410000 */
[----:B------:R-:W-:Y:S01]  /*0d10*/  LOP3.LUT R21, R20, 0x6, R21, 0xf8, !PT ;  /* 0x0000000614157812 */ /* 0x000fe200078ef815 */
[----:B------:R-:W-:Y:S01]  /*0d20*/  FMUL.FTZ R15, R15, UR6 ;  /* 0x000000060f0f7c20 */ /* 0x000fe20008410000 */
[----:B------:R-:W-:Y:S01]  /*0d30*/  LOP3.LUT R20, R17, 0xd8, RZ, 0xc0, !PT ;  /* 0x000000d811147812 */ /* 0x000fe200078ec0ff */
[----:B------:R-:W-:Y:S01]  /*0d40*/  FMUL.FTZ R14, R14, UR6 ;  /* 0x000000060e0e7c20 */ /* 0x000fe20008410000 */
[----:B------:R-:W-:Y:S01]  /*0d50*/  LOP3.LUT R22, R18, 0x20, RZ, 0xc0, !PT ;  /* 0x0000002012167812 */ /* 0x000fe200078ec0ff */
[----:B------:R-:W-:Y:S01]  /*0d60*/  FMUL.FTZ R27, R27, UR6 ;  /* 0x000000061b1b7c20 */ /* 0x000fe20008410000 */
[--C-:B------:R-:W-:Y:S01]  /*0d70*/  LOP3.LUT R18, R34, 0x18, R19.reuse, 0x78, !PT ;  /* 0x0000001822127812 */ /* 0x100fe200078e7813 */
[----:B------:R-:W-:Y:S01]  /*0d80*/  FMUL.FTZ R13, R13, UR6 ;  /* 0x000000060d0d7c20 */ /* 0x000fe20008410000 */
[----:B------:R-:W-:Y:S01]  /*0d90*/  LOP3.LUT R20, R20, 0x18, R19, 0x78, !PT ;  /* 0x0000001814147812 */ /* 0x000fe200078e7813 */
[----:B------:R-:W-:Y:S01]  /*0da0*/  IMAD.SHL.U32 R19, R19, 0x4, RZ ;  /* 0x0000000413137824 */ /* 0x000fe200078e00ff */
[----:B------:R-:W-:Y:S01]  /*0db0*/  LOP3.LUT R18, R18, R21, R22, 0xfe, !PT ;  /* 0x0000001512127212 */ /* 0x000fe200078efe16 */
[----:B------:R-:W-:Y:S01]  /*0dc0*/  FMUL.FTZ R26, R26, UR6 ;  /* 0x000000061a1a7c20 */ /* 0x000fe20008410000 */
[----:B------:R-:W-:Y:S01]  /*0dd0*/  F2FP.BF16.F32.PACK_AB R5, R6, R5 ;  /* 0x000000050605723e */ /* 0x000fe200000010ff */
[----:B------:R-:W-:Y:S01]  /*0de0*/  FMUL.FTZ R9, R9, UR6 ;  /* 0x0000000609097c20 */ /* 0x000fe20008410000 */
[----:B------:R-:W-:Y:S01]  /*0df0*/  F2FP.BF16.F32.PACK_AB R6, R32, R7 ;  /* 0x000000072006723e */ /* 0x000fe200000010ff */
[----:B------:R-:W-:Y:S01]  /*0e00*/  FMUL.FTZ R10, R10, UR6 ;  /* 0x000000060a0a7c20 */ /* 0x000fe20008410000 */
[----:B------:R-:W-:-:S02]  /*0e10*/  F2FP.BF16.F32.PACK_AB R7, R11, R12 ;  /* 0x0000000c0b07723e */ /* 0x000fc400000010ff */
[----:B------:R-:W-:Y:S02]  /*0e20*/  LOP3.LUT R12, R19, 0x40, RZ, 0xc0, !PT ;  /* 0x00000040130c7812 */ /* 0x000fe400078ec0ff */
[----:B------:R-:W-:Y:S02]  /*0e30*/  LEA R11, R18, UR4, 0x1 ;  /* 0x00000004120b7c11 */ /* 0x000fe4000f8e08ff */
[----:B------:R-:W-:Y:S02]  /*0e40*/  F2FP.BF16.F32.PACK_AB R2, R23, R2 ;  /* 0x000000021702723e */ /* 0x000fe400000010ff */
[----:B------:R-:W-:Y:S02]  /*0e50*/  F2FP.BF16.F32.PACK_AB R0, R33, R0 ;  /* 0x000000002100723e */ /* 0x000fe400000010ff */
[----:B------:R-:W-:Y:S01]  /*0e60*/  F2FP.BF16.F32.PACK_AB R4, R35, R4 ;  /* 0x000000042304723e */ /* 0x000fe200000010ff */
[----:B------:R0:W-:Y:S01]  /*0e70*/  STS [R11], R2 ;  /* 0x000000020b007388 */ /* 0x0001e20000000800 */
[----:B------:R-:W-:-:S02]  /*0e80*/  IADD3 R12, PT, PT, R11, -R12, RZ ;  /* 0x8000000c0b0c7210 */ /* 0x000fc40007ffe0ff */
        /* <DEDUP_REMOVED lines=8> */
[----:B------:R-:W-:-:S02]  /*0f10*/  ISETP.GE.AND P0, PT, R16, UR11, PT ;  /* 0x0000000b10007c0c */ /* 0x000fc4000bf06270 */
[----:B------:R-:W-:Y:S01]  /*0f20*/  LOP3.LUT R21, R22, 0x1f00, R17, 0xf8, !PT ;  /* 0x00001f0016157812 */ /* 0x000fe200078ef811 */
[----:B------:R0:W-:Y:S03]  /*0f30*/  STS [R11+0x1000], R5 ;  /* 0x001000050b007388 */ /* 0x0001e60000000800 */
[----:B------:R-:W-:Y:S01]  /*0f40*/  LOP3.LUT R20, R21, R20, RZ, 0xfc, !PT ;  /* 0x0000001415147212 */ /* 0x000fe200078efcff */
[----:B------:R0:W-:Y:S03]  /*0f50*/  STS [R11+0x1200], R6 ;  /* 0x001200060b007388 */ /* 0x0001e60000000800 */
[----:B------:R-:W-:Y:S01]  /*0f60*/  LEA R20, R20, UR4, 0x1 ;  /* 0x0000000414147c11 */ /* 0x000fe2000f8e08ff */
[----:B------:R0:W-:Y:S04]  /*0f70*/  STS [R12+0x1020], R7 ;  /* 0x001020070c007388 */ /* 0x0001e80000000800 */
[----:B------:R0:W-:Y:S04]  /*0f80*/  STS [R12+0x1220], R8 ;  /* 0x001220080c007388 */ /* 0x0001e80000000800 */
[----:B------:R0:W-:Y:S04]  /*0f90*/  STS [R11+0x2000], R15 ;  /* 0x0020000f0b007388 */ /* 0x0001e80000000800 */
[----:B------:R0:W-:Y:S04]  /*0fa0*/  STS [R11+0x2200], R14 ;  /* 0x0022000e0b007388 */ /* 0x0001e80000000800 */
[----:B------:R0:W-:Y:S04]  /*0fb0*/  STS [R12+0x2020], R13 ;  /* 0x0020200d0c007388 */ /* 0x0001e80000000800 */
[----:B------:R0:W-:Y:S01]  /*0fc0*/  STS [R12+0x2220], R9 ;  /* 0x002220090c007388 */ /* 0x0001e20000000800 */
[----:B------:R-:W-:Y:S06]  /*0fd0*/  BAR.SYNC.DEFER_BLOCKING 0x0 ;  /* 0x0000000000007b1d */ /* 0x000fec0000010000 */
[----:B------:R-:W-:Y:S05]  /*0fe0*/  @P0 EXIT ;  /* 0x000000000000094d */ /* 0x000fea0003800000 */
[----:B------:R-:W1:Y:S01]  /*0ff0*/  LDCU UR4, c[0x0][0x440] ;  /* 0x00008800ff0477ac */ /* 0x000e620008000800 */
[----:B------:R-:W2:Y:S01]  /*1000*/  LDC.64 R18, c[0x0][0x5b8] ;  /* 0x00016e00ff127b82 */ /* 0x000ea20000000a00 */
[----:B0-----:R-:W-:Y:S01]  /*1010*/  LOP3.LUT R12, R17, 0x18, RZ, 0xc0, !PT ;  /* 0x00000018110c7812 */ /* 0x001fe200078ec0ff */
[----:B------:R-:W-:Y:S01]  /*1020*/  IMAD.MOV.U32 R13, RZ, RZ, RZ ;  /* 0x000000ffff0d7224 */ /* 0x000fe200078e00ff */
[----:B------:R-:W0:Y:S01]  /*1030*/  LDS.128 R8, [R20+0x1000] ;  /* 0x0010000014087984 */ /* 0x000e220000000c00 */
[----:B------:R-:W3:Y:S04]  /*1040*/  LDCU.64 UR6, c[0x0][0x558] ;  /* 0x0000ab00ff0677ac */ /* 0x000ee80008000a00 */
[----:B------:R-:W4:Y:S01]  /*1050*/  LDC.64 R14, c[0x0][0x5d0] ;  /* 0x00017400ff0e7b82 */ /* 0x000f220000000a00 */
[----:B-1----:R-:W-:Y:S01]  /*1060*/  ISETP.GE.AND P0, PT, R12, UR4, PT ;  /* 0x000000040c007c0c */ /* 0x002fe2000bf06270 */
[----:B--2---:R-:W-:-:S04]  /*1070*/  IMAD.WIDE.U32 R2, R18, UR12, R12 ;  /* 0x0000000c12027c25 */ /* 0x004fc8000f8e000c */
[----:B------:R-:W-:Y:S01]  /*1080*/  IMAD R0, R19, UR12, R3 ;  /* 0x0000000c13007c24 */ /* 0x000fe2000f8e0203 */
[----:B------:R-:W-:-:S07]  /*1090*/  IADD3 R2, P1, PT, R2, UR16, RZ ;  /* 0x0000001002027c10 */ /* 0x000fce000ff3e0ff */
[----:B------:R-:W1:Y:S01]  /*10a0*/  @!P0 LDS.128 R4, [R20] ;  /* 0x0000000014048984 */ /* 0x000e620000000c00 */
[----:B------:R-:W-:Y:S02]  /*10b0*/  IADD3.X R3, PT, PT, R0, UR17, RZ, P1, !PT ;  /* 0x0000001100037c10 */ /* 0x000fe40008ffe4ff */
[C---:B------:R-:W-:Y:S02]  /*10c0*/  LOP3.LUT R0, R12.reuse, 0x20, RZ, 0xfc, !PT ;  /* 0x000000200c007812 */ /* 0x040fe400078efcff */
[----:B------:R-:W-:Y:S01]  /*10d0*/  LOP3.LUT R12, R12, 0x40, RZ, 0xfc, !PT ;  /* 0x000000400c0c7812 */ /* 0x000fe200078efcff */
[----:B----4-:R-:W-:Y:S01]  /*10e0*/  IMAD.WIDE.U32 R2, R14, UR22, R2 ;  /* 0x000000160e027c25 */ /* 0x010fe2000f8e0002 */
[----:B------:R-:W-:-:S03]  /*10f0*/  ISETP.GE.AND P1, PT, R0, UR4, PT ;  /* 0x0000000400007c0c */ /* 0x000fc6000bf26270 */
[----:B------:R-:W-:Y:S02]  /*1100*/  IMAD R3, R15, UR22, R3 ;  /* 0x000000160f037c24 */ /* 0x000fe4000f8e0203 */
[----:B------:R-:W-:-:S04]  /*1110*/  IMAD.WIDE.U32 R2, R16, R18, R2 ;  /* 0x0000001210027225 */ /* 0x000fc800078e0002 */
[----:B------:R-:W-:Y:S01]  /*1120*/  IMAD R3, R16, R19, R3 ;  /* 0x0000001310037224 */ /* 0x000fe200078e0203 */
[----:B---3--:R-:W-:-:S04]  /*1130*/  LEA R14, P2, R2, UR6, 0x1 ;  /* 0x00000006020e7c11 */ /* 0x008fc8000f8408ff */
[----:B------:R-:W-:Y:S02]  /*1140*/  LEA.HI.X R15, R2, UR7, R3, 0x1, P2 ;  /* 0x00000007020f7c11 */ /* 0x000fe400090f0c03 */
[----:B------:R-:W-:-:S03]  /*1150*/  ISETP.GE.AND P2, PT, R12, UR4, PT ;  /* 0x000000040c007c0c */ /* 0x000fc6000bf46270 */
[----:B0-----:R0:W-:Y:S04]  /*1160*/  @!P1 STG.E.128 desc[UR14][R14.64+0x40], R8 ;  /* 0x000040080e009986 */ /* 0x0011e8000c101d0e */
[----:B-1----:R0:W-:Y:S06]  /*1170*/  @!P0 STG.E.128 desc[UR14][R14.64], R4 ;  /* 0x000000040e008986 */ /* 0x0021ec000c101d0e */
[----:B------:R-:W-:Y:S05]  /*1180*/  @P2 EXIT ;  /* 0x000000000000294d */ /* 0x000fea0003800000 */
[----:B0-----:R-:W0:Y:S04]  /*1190*/  LDS.128 R4, [R20+0x2000] ;  /* 0x0020000014047984 */ /* 0x001e280000000c00 */
[----:B0-----:R-:W-:Y:S01]  /*11a0*/  STG.E.128 desc[UR14][R14.64+0x80], R4 ;  /* 0x000080040e007986 */ /* 0x001fe2000c101d0e */
[----:B------:R-:W-:Y:S05]  /*11b0*/  EXIT ;  /* 0x000000000000794d */ /* 0x000fea0003800000 */
.L_x_171:
        /* <DEDUP_REMOVED lines=12> */
.L_x_879:


//--------------------- .text._ZN5flash44flash_bwd_dq_dk_dv_loop_seqk_parallel_kernelI23Flash_bwd_kernel_traitsILi96ELi64ELi128ELi8ELi2ELi4ELi4ELb1ELb0EN7cutlass10bfloat16_tE19Flash_kernel_traitsILi96ELi64ELi128ELi8ES3_EELb1ELb1ELb0ELb0ELb0ELb0ELb0EEEvNS_16Flash_bwd_paramsE --------------------------
	.section	.text._ZN5flash44flash_bwd_dq_dk_dv_loop_seqk_parallel_kernelI23Flash_bwd_kernel_traitsILi96ELi64ELi128ELi8ELi2ELi4ELi4ELb1ELb0EN7cutlass10bfloat16_tE19Flash_kernel_traitsILi96ELi64ELi128ELi8ES3_EELb1ELb1ELb0ELb0ELb0ELb0ELb0EEEvNS_16Flash_bwd_paramsE,"ax",@progbits
	.align	128
        .global         _ZN5flash44flash_bwd_dq_dk_dv_loop_seqk_parallel_kernelI23Flash_bwd_kernel_traitsILi96ELi64ELi128ELi8ELi2ELi4ELi4ELb1ELb0EN7cutlass10bfloat16_tE19Flash_kernel_traitsILi96ELi64ELi128ELi8ES3_EELb1ELb1ELb0ELb0ELb0ELb0ELb0EEEvNS_16Flash_bwd_paramsE
        .type           _ZN5flash44flash_bwd_dq_dk_dv_loop_seqk_parallel_kernelI23Flash_bwd_kernel_traitsILi96ELi64ELi128ELi8ELi2ELi4ELi4ELb1ELb0EN7cutlass10bfloat16_tE19Flash_kernel_traitsILi96ELi64ELi128ELi8ES3_EELb1ELb1ELb0ELb0ELb0ELb0ELb0EEEvNS_16Flash_bwd_paramsE,@function
        .size           _ZN5flash44flash_bwd_dq_dk_dv_loop_seqk_parallel_kernelI23Flash_bwd_kernel_traitsILi96ELi64ELi128ELi8ELi2ELi4ELi4ELb1ELb0EN7cutlass10bfloat16_tE19Flash_kernel_traitsILi96ELi64ELi128ELi8ES3_EELb1ELb1ELb0ELb0ELb0ELb0ELb0EEEvNS_16Flash_bwd_paramsE,(.L_x_880 - _ZN5flash44flash_bwd_dq_dk_dv_loop_seqk_parallel_kernelI23Flash_bwd_kernel_traitsILi96ELi64ELi128ELi8ELi2ELi4ELi4ELb1ELb0EN7cutlass10bfloat16_tE19Flash_kernel_traitsILi96ELi64ELi128ELi8ES3_EELb1ELb1ELb0ELb0ELb0ELb0ELb0EEEvNS_16Flash_bwd_paramsE)
        .other          _ZN5flash44flash_bwd_dq_dk_dv_loop_seqk_parallel_kernelI23Flash_bwd_kernel_traitsILi96ELi64ELi128ELi8ELi2ELi4ELi4ELb1ELb0EN7cutlass10bfloat16_tE19Flash_kernel_traitsILi96ELi64ELi128ELi8ES3_EELb1ELb1ELb0ELb0ELb0ELb0ELb0EEEvNS_16Flash_bwd_paramsE,@"STO_CUDA_ENTRY STV_DEFAULT"
_ZN5flash44flash_bwd_dq_dk_dv_loop_seqk_parallel_kernelI23Flash_bwd_kernel_traitsILi96ELi64ELi128ELi8ELi2ELi4ELi4ELb1ELb0EN7cutlass10bfloat16_tE19Flash_kernel_traitsILi96ELi64ELi128ELi8ES3_EELb1ELb1ELb0ELb0ELb0ELb0ELb0EEEvNS_16Flash_bwd_paramsE:
.text._ZN5flash44flash_bwd_dq_dk_dv_loop_seqk_parallel_kernelI23Flash_bwd_kernel_traitsILi96ELi64ELi128ELi8ELi2ELi4ELi4ELb1ELb0EN7cutlass10bfloat16_tE19Flash_kernel_traitsILi96ELi64ELi128ELi8ES3_EELb1ELb1ELb0ELb0ELb0ELb0ELb0EEEvNS_16Flash_bwd_paramsE:
        /* <DEDUP_REMOVED lines=17> */
[----:B------:R-:W-:Y:S01]  /*0110*/  UMOV UR9, 0x400 ;  /* 0x0000040000097882 */ /* 0x000fe20000000000 */
[----:B------:R-:W4:Y:S01]  /*0120*/  LDCU UR10, c[0x0][0x438] ;  /* 0x00008700ff0a77ac */ /* 0x000f220008000800 */
[----:B------:R-:W4:Y:S05]  /*0130*/  LDCU.64 UR38, c[0x0][0x358] ;  /* 0x00006b00ff2677ac */ /* 0x000f2a0008000a00 */
[----:B------:R-:W-:Y:S01]  /*0140*/  S2UR UR24, SR_CTAID.Y ;  /* 0x00000000001879c3 */ /* 0x000fe20000002600 */
        /* <DEDUP_REMOVED lines=13> */
[----:B------:R-:W4:Y:S01]  /*0220*/  S2UR UR26, SR_CTAID.Z ;  /* 0x00000000001a79c3 */ /* 0x000f220000002700 */
[----:B------:R-:W-:Y:S02]  /*0230*/  UISETP.NE.AND.EX UP6, UPT, UR5, URZ, UPT, UP6 ;  /* 0x000000ff0500728c */ /* 0x000fe4000bfc5360 */
[----:B------:R-:W-:Y:S01]  /*0240*/  UP2UR UR32, UPR, URZ, 0x1 ;  /* 0x00000001ff207883 */ /* 0x000fe20008000000 */
[----:B------:R-:W-:Y:S01]  /*0250*/  UMOV UR5, 0x400 ;  /* 0x0000040000057882 */ /* 0x000fe20000000000 */
[----:B------:R-:W-:Y:S02]  /*0260*/  UP2UR UR31, UPR, URZ, 0x8 ;  /* 0x00000008ff1f7883 */ /* 0x000fe40008000000 */
[----:B-1----:R-:W-:Y:S01]  /*0270*/  ULEA UR4, UR4, UR5, 0x18 ;  /* 0x0000000504047291 */ /* 0x002fe2000f8ec0ff */
[----:B------:R-:W1:Y:S01]  /*0280*/  LDCU.64 UR34, c[0x0][0x460] ;  /* 0x00008c00ff2277ac */ /* 0x000e620008000a00 */
[----:B---3--:R-:W-:Y:S01]  /*0290*/  UISETP.NE.U32.AND UP0, UPT, UR6, URZ, UPT ;  /* 0x000000ff0600728c */ /* 0x008fe2000bf05070 */
        /* <DEDUP_REMOVED lines=8> */
.L_x_230:
        /* <DEDUP_REMOVED lines=19> */
[----:B-----5:R-:W5:Y:S03]  /*0450*/  @!UP0 LDCU.64 UR8, c[0x0][0x488] ;  /* 0x00009100ff0887ac */ /* 0x020f660008000a00 */
        /* <DEDUP_REMOVED lines=32> */
.L_x_172:
        /* <DEDUP_REMOVED lines=16> */
[----:B--2---:R-:W-:Y:S02]  /*0760*/  @UP1 UIMAD.WIDE.U32 UR14, UR12, UR8, URZ ;  /* 0x000000080c0e12a5 */ /* 0x004fe4000f8e00ff */
[----:B------:R-:W-:Y:S02]  /*0770*/  @!UP1 UIMAD UR21, UR30, UR11, UR23 ;  /* 0x0000000b1e1592a4 */ /* 0x000fe4000f8e0217 */
[----:B------:R-:W-:Y:S02]  /*0780*/  @UP1 UIMAD UR21, UR12, UR9, UR15 ;  /* 0x000000090c1512a4 */ /* 0x000fe4000f8e020f */
[----:B------:R-:W-:Y:S01]  /*0790*/  USHF.R.S32.HI UR23, URZ, 0x1f, UR20 ;  /* 0x0000001fff177899 */ /* 0x000fe20008011414 */
[----:B------:R-:W-:Y:S01]  /*07a0*/  @UP1 UMOV UR22, UR14 ;  /* 0x0000000e00161c82 */ /* 0x000fe20008000000 */
[----:B------:R-:W-:Y:S10]  /*07b0*/  BRA.U UP2, `(.L_x_174) ;  /* 0x0000000102307547 */ /* 0x000ff4000b800000 */
        /* <DEDUP_REMOVED lines=12> */
.L_x_174:
[----:B------:R-:W1:Y:S01]  /*0880*/  LDCU.64 UR16, c[0x0][0x3b8] ;  /* 0x00007700ff1077ac */ /* 0x000e620008000a00 */
[----:B------:R-:W-:-:S04]  /*0890*/  UIADD3 UR8, UPT, UPT, UR44, UR46, URZ ;  /* 0x0000002e2c087290 */ /* 0x000fc8000fffe0ff */
[----:B-1----:R-:W-:Y:S02]  /*08a0*/  UIMAD.WIDE.U32 UR54, UR8, UR16, URZ ;  /* 0x00000010083672a5 */ /* 0x002fe4000f8e00ff */
[----:B------:R-:W-:-:S04]  /*08b0*/  UIMAD UR8, UR8, UR17, URZ ;  /* 0x00000011080872a4 */ /* 0x000fc8000f8e02ff */
[----:B------:R-:W-:-:S06]  /*08c0*/  UIADD3 UR8, UPT, UPT, UR55, UR8, URZ ;  /* 0x0000000837087290 */ /* 0x000fcc000fffe0ff */
[----:B------:R-:W-:Y:S02]  /*08d0*/  MOV R18, UR8 ;  /* 0x0000000800127c02 */ /* 0x000fe40008000f00 */
.L_x_175:
        /* <DEDUP_REMOVED lines=43> */
.L_x_176:
[----:B------:R-:W1:Y:S01]  /*0b90*/  LDCU.64 UR14, c[0x0][0x3c0] ;  /* 0x00007800ff0e77ac */ /* 0x000e620008000a00 */
[----:B------:R-:W-:-:S04]  /*0ba0*/  UIADD3 UR8, UPT, UPT, UR44, UR46, URZ ;  /* 0x0000002e2c087290 */ /* 0x000fc8000fffe0ff */
[----:B-1----:R-:W-:Y:S02]  /*0bb0*/  UIMAD.WIDE.U32 UR58, UR8, UR14, URZ ;  /* 0x0000000e083a72a5 */ /* 0x002fe4000f8e00ff */
[----:B------:R-:W-:-:S04]  /*0bc0*/  UIMAD UR8, UR8, UR15, URZ ;  /* 0x0000000f080872a4 */ /* 0x000fc8000f8e02ff */
[----:B------:R-:W-:-:S06]  /*0bd0*/  UIADD3 UR8, UPT, UPT, UR59, UR8, URZ ;  /* 0x000000083b087290 */ /* 0x000fcc000fffe0ff */
[----:B------:R-:W-:-:S07]  /*0be0*/  MOV R16, UR8 ;  /* 0x0000000800107c02 */ /* 0x000fce0008000f00 */
.L_x_177:
        /* <DEDUP_REMOVED lines=27> */
.L_x_178:
[----:B------:R-:W-:Y:S02]  /*0da0*/  UIMAD.WIDE.U32 UR60, UR68, UR12, URZ ;  /* 0x0000000c443c72a5 */ /* 0x000fe4000f8e00ff */
[----:B------:R-:W-:-:S04]  /*0db0*/  UIMAD UR8, UR69, UR12, URZ ;  /* 0x0000000c450872a4 */ /* 0x000fc8000f8e02ff */
[----:B------:R-:W-:Y:S02]  /*0dc0*/  UIADD3 UR8, UPT, UPT, UR61, UR8, URZ ;  /* 0x000000083d087290 */ /* 0x000fe4000fffe0ff */
.L_x_179:
        /* <DEDUP_REMOVED lines=20> */
.L_x_180:
[----:B------:R-:W1:Y:S01]  /*0f10*/  LDCU UR62, c[0x0][0x434] ;  /* 0x00008680ff3e77ac */ /* 0x000e620008000800 */
[----:B------:R-:W-:-:S04]  /*0f20*/  UIMAD UR10, UR30, UR52, UR29 ;  /* 0x000000341e0a72a4 */ /* 0x000fc8000f8e021d */
[----:B-1----:R-:W-:Y:S02]  /*0f30*/  UIMAD UR62, UR10, UR62, URZ ;  /* 0x0000003e0a3e72a4 */ /* 0x002fe4000f8e02ff */
.L_x_181:
        /* <DEDUP_REMOVED lines=11> */
.L_x_182:
[----:B------:R-:W1:Y:S01]  /*0ff0*/  LDCU UR61, c[0x0][0x444] ;  /* 0x00008880ff3d77ac */ /* 0x000e620008000800 */
[----:B------:R-:W-:-:S04]  /*1000*/  UIMAD UR10, UR30, UR52, UR29 ;  /* 0x000000341e0a72a4 */ /* 0x000fc8000f8e021d */
[----:B-1----:R-:W-:-:S12]  /*1010*/  UIMAD UR61, UR10, UR61, URZ ;  /* 0x0000003d0a3d72a4 */ /* 0x002fd8000f8e02ff */
.L_x_183:
        /* <DEDUP_REMOVED lines=31> */
[--C-:B------:R-:W-:Y:S01]  /*1210*/  SHF.R.U32.HI R245, RZ, 0x5, R22.reuse ;  /* 0x00000005fff57819 */ /* 0x100fe20000011616 */
[----:B------:R-:W-:Y:S01]  /*1220*/  USEL UR53, URZ, UR53, !UP0 ;  /* 0x00000035ff357287 */ /* 0x000fe2000c000000 */
[----:B------:R-:W-:Y:S01]  /*1230*/  SHF.R.U32.HI R19, RZ, 0x2, R22 ;  /* 0x00000002ff137819 */ /* 0x000fe20000011616 */
[----:B------:R-:W-:Y:S01]  /*1240*/  IMAD.X R3, RZ, RZ, UR64, P0 ;  /* 0x00000040ff037e24 */ /* 0x000fe200080e06ff */
[----:B------:R-:W-:Y:S01]  /*1250*/  IADD3 R4, P1, PT, R4, UR22, RZ ;  /* 0x0000001604047c10 */ /* 0x000fe2000ff3e0ff */
[----:B------:R-:W2:Y:S01]  /*1260*/  LDCU.64 UR64, c[0x0][0x5e8] ;  /* 0x0000bd00ff4077ac */ /* 0x000ea20008000a00 */
[----:B------:R-:W-:-:S02]  /*1270*/  IADD3 R20, PT, PT, R19, 0x40, RZ ;  /* 0x0000004013147810 */ /* 0x000fc40007ffe0ff */
[----:B------:R-:W-:Y:S01]  /*1280*/  IADD3.X R5, PT, PT, R5, UR21, R0, P1, !PT ;  /* 0x0000001505057c10 */ /* 0x000fe20008ffe400 */
[----:B------:R-:W-:Y:S01]  /*1290*/  IMAD.U32 R0, RZ, RZ, UR19 ;  /* 0x00000013ff007e24 */ /* 0x000fe2000f8e00ff */
[----:B------:R-:W4:Y:S01]  /*12a0*/  LDCU.64 UR18, c[0x0][0x570] ;  /* 0x0000ae00ff1277ac */ /* 0x000f220008000a00 */
[----:B-1----:R-:W-:Y:S01]  /*12b0*/  UIMAD UR23, UR23, UR8, URZ ;  /* 0x00000008171772a4 */ /* 0x002fe2000f8e02ff */
[----:B------:R-:W-:Y:S01]  /*12c0*/  MOV R7, UR8 ;  /* 0x0000000800077c02 */ /* 0x000fe20008000f00 */
[----:B------:R-:W-:Y:S01]  /*12d0*/  IMAD.U32 R10, RZ, RZ, UR11 ;  /* 0x0000000bff0a7e24 */ /* 0x000fe2000f8e00ff */
[----:B------:R-:W1:Y:S03]  /*12e0*/  LDCU.64 UR66, c[0x0][0x420] ;  /* 0x00008400ff4277ac */ /* 0x000e660008000a00 */
[----:B------:R-:W-:Y:S01]  /*12f0*/  IMAD.WIDE.U32 R2, R7, UR20, R2 ;  /* 0x0000001407027c25 */ /* 0x000fe2000f8e0002 */
[----:B------:R-:W-:Y:S01]  /*1300*/  UIMAD UR23, UR20, UR9, UR23 ;  /* 0x00000009141772a4 */ /* 0x000fe2000f8e0217 */
[----:B------:R-:W5:Y:S02]  /*1310*/  LDCU.64 UR20, c[0x0][0x550] ;  /* 0x0000aa00ff1477ac */ /* 0x000f640008000a00 */
[----:B------:R-:W-:Y:S01]  /*1320*/  IMAD.WIDE.U32 R6, R6, UR29, R4 ;  /* 0x0000001d06067c25 */ /* 0x000fe2000f8e0004 */
[----:B------:R-:W-:Y:S01]  /*1330*/  MOV R4, UR10 ;  /* 0x0000000a00047c02 */ /* 0x000fe20008000f00 */
[----:B------:R-:W-:-:S02]  /*1340*/  USHF.L.U32 UR10, UR56, 0x6, URZ ;  /* 0x00000006380a7899 */ /* 0x000fc400080006ff */
[----:B------:R-:W-:Y:S01]  /*1350*/  VIADD R3, R3, UR23 ;  /* 0x0000001703037c36 */ /* 0x000fe20008000000 */
[----:B------:R-:W-:Y:S01]  /*1360*/  UISETP.GT.AND UP0, UPT, UR42, UR53, UPT ;  /* 0x000000352a00728c */ /* 0x000fe2000bf04270 */
[----:B------:R-:W-:Y:S02]  /*1370*/  IMAD R7, R0, UR29, R7 ;  /* 0x0000001d00077c24 */ /* 0x000fe4000f8e0207 */
[----:B------:R-:W-:Y:S01]  /*1380*/  IMAD.WIDE.U32 R4, R4, UR29, R2 ;  /* 0x0000001d04047c25 */ /* 0x000fe2000f8e0002 */
[----:B------:R-:W1:Y:S03]  /*1390*/  LDCU.64 UR22, c[0x0][0x380] ;  /* 0x00007000ff1677ac */ /* 0x000e660008000a00 */
[----:B---3--:R-:W-:-:S04]  /*13a0*/  IMAD.WIDE.U32 R2, R14, UR27, RZ ;  /* 0x0000001b0e027c25 */ /* 0x008fc8000f8e00ff */
[----:B------:R-:W-:Y:S01]  /*13b0*/  IMAD R0, R245, UR56, R248 ;  /* 0x00000038f5007c24 */ /* 0x000fe2000f8e02f8 */
[----:B------:R-:W-:Y:S01]  /*13c0*/  SEL R11, R2, RZ, P3 ;  /* 0x000000ff020b7207 */ /* 0x000fe20001800000 */
[----:B------:R-:W-:Y:S02]  /*13d0*/  IMAD R2, R15, UR27, R3 ;  /* 0x0000001b0f027c24 */ /* 0x000fe4000f8e0203 */
[----:B------:R-:W-:Y:S01]  /*13e0*/  IMAD R3, R10, UR29, R5 ;  /* 0x0000001d0a037c24 */ /* 0x000fe2000f8e0205 */
[----:B------:R-:W-:Y:S01]  /*13f0*/  IADD3 R12, P1, P0, R0, UR60, R11 ;  /* 0x0000003c000c7c10 */ /* 0x000fe2000f83e00b */
[----:B------:R-:W-:Y:S01]  /*1400*/  IMAD.U32 R10, RZ, RZ, UR10 ;  /* 0x0000000aff0a7e24 */ /* 0x000fe2000f8e00ff */
[----:B------:R-:W-:Y:S02]  /*1410*/  SHF.R.S32.HI R5, RZ, 0x1f, R0 ;  /* 0x0000001fff057819 */ /* 0x000fe40000011400 */
[----:B------:R-:W-:Y:S01]  /*1420*/  SEL R0, R2, RZ, P3 ;  /* 0x000000ff02007207 */ /* 0x000fe20001800000 */
[----:B------:R-:W-:-:S03]  /*1430*/  IMAD.MOV.U32 R2, RZ, RZ, R4 ;  /* 0x000000ffff027224 */ /* 0x000fc600078e0004 */
[----:B------:R-:W-:Y:S01]  /*1440*/  IADD3.X R11, PT, PT, R5, UR59, R0, P1, P0 ;  /* 0x0000003b050b7c10 */ /* 0x000fe20008fe0400 */
[C---:B------:R-:W-:Y:S01]  /*1450*/  IMAD.WIDE.U32 R4, R19.reuse, UR12, R6 ;  /* 0x0000000c13047c25 */ /* 0x040fe2000f8e0006 */
[----:B------:R-:W-:Y:S01]  /*1460*/  IADD3 R0, P0, PT, R12, UR10, RZ ;  /* 0x0000000a0c007c10 */ /* 0x000fe2000ff1e0ff */
[----:B--2---:R-:W-:Y:S01]  /*1470*/  UIMAD.WIDE UR10, UR61, 0x4, UR64 ;  /* 0x000000043d0a78a5 */ /* 0x004fe2000f8e0240 */
[----:B------:R-:W-:Y:S01]  /*1480*/  LOP3.LUT R12, R8, 0x40, RZ, 0xfc, !PT ;  /* 0x00000040080c7812 */ /* 0x000fe200078efcff */
[C---:B------:R-:W-:Y:S01]  /*1490*/  IMAD.WIDE.U32 R2, R19.reuse, UR8, R2 ;  /* 0x0000000813027c25 */ /* 0x040fe2000f8e0002 */
[----:B------:R-:W-:Y:S02]  /*14a0*/  LEA.HI.X.SX32 R7, R10, R11, 0x1, P0 ;  /* 0x0000000b0a077211 */ /* 0x000fe400000f0eff */
[----:B----4-:R-:W-:Y:S01]  /*14b0*/  LEA R236, P0, R0, UR18, 0x2 ;  /* 0x0000001200ec7c11 */ /* 0x010fe2000f8010ff */
[C---:B------:R-:W-:Y:S01]  /*14c0*/  IMAD R6, R19.reuse, UR9, R3 ;  /* 0x0000000913067c24 */ /* 0x040fe2000f8e0203 */
[----:B-1----:R-:W-:Y:S01]  /*14d0*/  LEA R242, P2, R4, UR22, 0x1 ;  /* 0x0000001604f27c11 */ /* 0x002fe2000f8408ff */
[C---:B------:R-:W-:Y:S01]  /*14e0*/  IMAD R3, R19.reuse, UR13, R5 ;  /* 0x0000000d13037c24 */ /* 0x040fe2000f8e0205 */
[----:B------:R-:W-:Y:S01]  /*14f0*/  LEA.HI.X R237, R0, UR19, R7, 0x2, P0 ;  /* 0x0000001300ed7c11 */ /* 0x000fe200080f1407 */
[----:B------:R-:W-:Y:S01]  /*1500*/  UIMAD.WIDE UR18, UR62, 0x4, UR66 ;  /* 0x000000043e1278a5 */ /* 0x000fe2000f8e0242 */
[----:B------:R-:W-:-:S02]  /*1510*/  IADD3 R14, P0, PT, R19, 0x40, RZ ;  /* 0x00000040130e7810 */ /* 0x000fc40007f1e0ff */
[----:B-----5:R-:W-:Y:S02]  /*1520*/  LEA R240, P1, R2, UR20, 0x1 ;  /* 0x0000001402f07c11 */ /* 0x020fe4000f8208ff */
        /* <DEDUP_REMOVED lines=18> */
.L_x_185:
[----:B------:R-:W1:Y:S01]  /*1650*/  LDCU.64 UR10, c[0x0][0x5c0] ;  /* 0x0000b800ff0a77ac */ /* 0x000e620008000a00 */
[----:B------:R-:W-:-:S04]  /*1660*/  UIADD3 UR8, UPT, UPT, UR44, UR46, URZ ;  /* 0x0000002e2c087290 */ /* 0x000fc8000fffe0ff */
[----:B-1----:R-:W-:Y:S02]  /*1670*/  UIMAD.WIDE.U32 UR16, UR8, UR10, URZ ;  /* 0x0000000a081072a5 */ /* 0x002fe4000f8e00ff */
[----:B------:R-:W-:-:S04]  /*1680*/  UIMAD UR8, UR8, UR11, URZ ;  /* 0x0000000b080872a4 */ /* 0x000fc8000f8e02ff */
[----:B------:R-:W-:-:S06]  /*1690*/  UIADD3 UR8, UPT, UPT, UR17, UR8, URZ ;  /* 0x0000000811087290 */ /* 0x000fcc000fffe0ff */
[----:B------:R-:W-:Y:S02]  /*16a0*/  MOV R0, UR8 ;  /* 0x0000000800007c02 */ /* 0x000fe40008000f00 */
.L_x_186:
        /* <DEDUP_REMOVED lines=13> */
.L_x_187:
[----:B------:R-:W1:Y:S01]  /*1780*/  LDCU.64 UR8, c[0x0][0x5c8] ;  /* 0x0000b900ff0877ac */ /* 0x000e620008000a00 */
[----:B------:R-:W-:-:S04]  /*1790*/  UIADD3 UR44, UPT, UPT, UR44, UR46, URZ ;  /* 0x0000002e2c2c7290 */ /* 0x000fc8000fffe0ff */
[----:B-1----:R-:W-:Y:S02]  /*17a0*/  UIMAD.WIDE.U32 UR14, UR44, UR8, URZ ;  /* 0x000000082c0e72a5 */ /* 0x002fe4000f8e00ff */
[----:B------:R-:W-:-:S04]  /*17b0*/  UIMAD UR44, UR44, UR9, URZ ;  /* 0x000000092c2c72a4 */ /* 0x000fc8000f8e02ff */
[----:B------:R-:W-:-:S06]  /*17c0*/  UIADD3 UR44, UPT, UPT, UR15, UR44, URZ ;  /* 0x0000002c0f2c7290 */ /* 0x000fcc000fffe0ff */
[----:B------:R-:W-:-:S07]  /*17d0*/  MOV R10, UR44 ;  /* 0x0000002c000a7c02 */ /* 0x000fce0008000f00 */
.L_x_188:
        /* <DEDUP_REMOVED lines=30> */
.L_x_190:
[----:B------:R-:W-:Y:S05]  /*19c0*/  BSYNC.RECONVERGENT B0 ;  /* 0x0000000000007941 */ /* 0x000fea0003800200 */
.L_x_189:
        /* <DEDUP_REMOVED lines=17> */
.L_x_192:
[----:B------:R-:W-:Y:S05]  /*1ae0*/  BSYNC.RECONVERGENT B0 ;  /* 0x0000000000007941 */ /* 0x000fea0003800200 */
.L_x_191:
        /* <DEDUP_REMOVED lines=27> */
.L_x_194:
[----:B------:R-:W-:Y:S05]  /*1ca0*/  BSYNC.RECONVERGENT B0 ;  /* 0x0000000000007941 */ /* 0x000fea0003800200 */
.L_x_193:
        /* <DEDUP_REMOVED lines=18> */
.L_x_184:
        /* <DEDUP_REMOVED lines=50> */
.L_x_198:
[----:B------:R2:W-:Y:S01]  /*20f0*/  STS.128 [R0+0x13000], RZ ;  /* 0x013000ff00007388 */ /* 0x0005e20000000c00 */
[----:B------:R-:W-:Y:S05]  /*2100*/  BRA `(.L_x_199) ;  /* 0x00000000000c7947 */ /* 0x000fea0003800000 */
.L_x_197:
[----:B------:R1:W-:Y:S04]  /*2110*/  STS.128 [R0+0xf000], RZ ;  /* 0x00f000ff00007388 */ /* 0x0003e80000000c00 */
[----:B------:R1:W-:Y:S04]  /*2120*/  STS.128 [R0+0x11000], RZ ;  /* 0x011000ff00007388 */ /* 0x0003e80000000c00 */
[----:B------:R1:W-:Y:S02]  /*2130*/  STS.128 [R0+0x13000], RZ ;  /* 0x013000ff00007388 */ /* 0x0003e40000000c00 */
.L_x_199:
[----:B------:R-:W-:Y:S05]  /*2140*/  BSYNC.RECONVERGENT B0 ;  /* 0x0000000000007941 */ /* 0x000fea0003800200 */
.L_x_196:
        /* <DEDUP_REMOVED lines=34> */
.L_x_202:
[----:B------:R3:W-:Y:S02]  /*2370*/  STS.128 [R0+0x14000], RZ ;  /* 0x014000ff00007388 */ /* 0x0007e40000000c00 */
.L_x_201:
[----:B------:R-:W-:Y:S05]  /*2380*/  BSYNC.RECONVERGENT B0 ;  /* 0x0000000000007941 */ /* 0x000fea0003800200 */
.L_x_200:
        /* <DEDUP_REMOVED lines=25> */
.L_x_205:
[----:B------:R1:W-:Y:S01]  /*2520*/  STS.128 [R0+0x8000], RZ ;  /* 0x008000ff00007388 */ /* 0x0003e20000000c00 */
[----:B------:R-:W-:Y:S05]  /*2530*/  BRA `(.L_x_206) ;  /* 0x00000000000c7947 */ /* 0x000fea0003800000 */
.L_x_204:
[----:B------:R1:W-:Y:S04]  /*2540*/  STS.128 [R0+0x6000], RZ ;  /* 0x006000ff00007388 */ /* 0x0003e80000000c00 */
[----:B------:R1:W-:Y:S04]  /*2550*/  STS.128 [R0+0x7000], RZ ;  /* 0x007000ff00007388 */ /* 0x0003e80000000c00 */
[----:B------:R1:W-:Y:S02]  /*2560*/  STS.128 [R0+0x8000], RZ ;  /* 0x008000ff00007388 */ /* 0x0003e40000000c00 */
.L_x_206:
[----:B------:R-:W-:Y:S05]  /*2570*/  BSYNC.RECONVERGENT B0 ;  /* 0x0000000000007941 */ /* 0x000fea0003800200 */
.L_x_203:
        /* <DEDUP_REMOVED lines=23> */
.L_x_209:
[----:B------:R1:W-:Y:S01]  /*26f0*/  STS.128 [R235+0x2000], RZ ;  /* 0x002000ffeb007388 */ /* 0x0003e20000000c00 */
[----:B------:R-:W-:Y:S05]  /*2700*/  BRA `(.L_x_210) ;  /* 0x00000000000c7947 */ /* 0x000fea0003800000 */
.L_x_208:
[----:B------:R1:W-:Y:S04]  /*2710*/  STS.128 [R235], RZ ;  /* 0x000000ffeb007388 */ /* 0x0003e80000000c00 */
[----:B------:R1:W-:Y:S04]  /*2720*/  STS.128 [R235+0x1000], RZ ;  /* 0x001000ffeb007388 */ /* 0x0003e80000000c00 */
[----:B------:R1:W-:Y:S02]  /*2730*/  STS.128 [R235+0x2000], RZ ;  /* 0x002000ffeb007388 */ /* 0x0003e40000000c00 */
.L_x_210:
[----:B------:R-:W-:Y:S05]  /*2740*/  BSYNC.RECONVERGENT B0 ;  /* 0x0000000000007941 */ /* 0x000fea0003800200 */
.L_x_207:
        /* <DEDUP_REMOVED lines=60> */
.L_x_213:
[----:B------:R3:W-:Y:S01]  /*2b10*/  STS.128 [R0+0xd000], RZ ;  /* 0x00d000ff00007388 */ /* 0x0007e20000000c00 */
[----:B------:R-:W-:Y:S05]  /*2b20*/  BRA `(.L_x_214) ;  /* 0x00000000000c7947 */ /* 0x000fea0003800000 */
.L_x_212:
[----:B------:R1:W-:Y:S04]  /*2b30*/  STS.128 [R0+0x9000], RZ ;  /* 0x009000ff00007388 */ /* 0x0003e80000000c00 */
[----:B------:R1:W-:Y:S04]  /*2b40*/  STS.128 [R0+0xb000], RZ ;  /* 0x00b000ff00007388 */ /* 0x0003e80000000c00 */
[----:B------:R1:W-:Y:S02]  /*2b50*/  STS.128 [R0+0xd000], RZ ;  /* 0x00d000ff00007388 */ /* 0x0003e40000000c00 */
.L_x_214:
[----:B------:R-:W-:Y:S05]  /*2b60*/  BSYNC.RECONVERGENT B0 ;  /* 0x0000000000007941 */ /* 0x000fea0003800200 */
.L_x_211:
        /* <DEDUP_REMOVED lines=33> */
.L_x_217:
[----:B------:R2:W-:Y:S02]  /*2d80*/  STS.128 [R0+0xe000], RZ ;  /* 0x00e000ff00007388 */ /* 0x0005e40000000c00 */
.L_x_216:
[----:B------:R-:W-:Y:S05]  /*2d90*/  BSYNC.RECONVERGENT B0 ;  /* 0x0000000000007941 */ /* 0x000fea0003800200 */
.L_x_215:
[----:B------:R-:W0:Y:S01]  /*2da0*/  LDGDEPBAR ;  /* 0x00000000000079af */ /* 0x000e220000000000 */
[----:B------:R-:W1:Y:S01]  /*2db0*/  LDC.64 R10, c[0x0][0x528] ;  /* 0x00014a00ff0a7b82 */ /* 0x000e620000000a00 */
[----:B------:R-:W1:Y:S02]  /*2dc0*/  S2R R231, SR_TID.X ;  /* 0x0000000000e77919 */ /* 0x000e640000002100 */
[----:B-1234-:R-:W-:Y:S02]  /*2dd0*/  IMAD.U32 R0, RZ, RZ, UR41 ;  /* 0x00000029ff007e24 */ /* 0x01efe4000f8e00ff */
[C---:B------:R-:W-:Y:S02]  /*2de0*/  IMAD.SHL.U32 R12, R22.reuse, 0x20, RZ ;  /* 0x00000020160c7824 */ /* 0x040fe400078e00ff */
[----:B------:R-:W-:Y:S02]  /*2df0*/  IMAD.U32 R3, RZ, RZ, UR45 ;  /* 0x0000002dff037e24 */ /* 0x000fe4000f8e00ff */
[C---:B------:R-:W-:Y:S01]  /*2e00*/  IMAD.SHL.U32 R4, R22.reuse, 0x10, RZ ;  /* 0x0000001016047824 */ /* 0x040fe200078e00ff */
[----:B------:R-:W-:Y:S01]  /*2e10*/  LOP3.LUT R245, R245, 0x1, RZ, 0xc0, !PT ;  /* 0x00000001f5f57812 */ /* 0x000fe200078ec0ff */
[----:B------:R-:W-:-:S02]  /*2e20*/  IMAD.SHL.U32 R7, R22, 0x4, RZ ;  /* 0x0000000416077824 */ /* 0x000fc400078e00ff */
[----:B------:R-:W-:Y:S01]  /*2e30*/  IMAD.U32 R2, RZ, RZ, UR42 ;  /* 0x0000002aff027e24 */ /* 0x000fe2000f8e00ff */
[----:B------:R-:W-:Y:S01]  /*2e40*/  LOP3.LUT P0, RZ, R22, 0x4, RZ, 0xc0, !PT ;  /* 0x0000000416ff7812 */ /* 0x000fe2000780c0ff */
[----:B------:R-:W-:Y:S01]  /*2e50*/  UIMAD UR52, UR30, UR52, UR29 ;  /* 0x000000341e3472a4 */ /* 0x000fe2000f8e021d */
[----:B------:R-:W1:Y:S01]  /*2e60*/  LDC R246, c[0x0][0x44c] ;  /* 0x00011300fff67b82 */ /* 0x000e620000000800 */
[----:B------:R-:W2:Y:S01]  /*2e70*/  LDCU UR15, c[0x0][0x3b0] ;  /* 0x00007600ff0f77ac */ /* 0x000ea20008000800 */
[----:B------:R-:W-:Y:S01]  /*2e80*/  UIADD3 UR55, UPT, UPT, UR55, 0x80, -UR43 ;  /* 0x0000008037377890 */ /* 0x000fe2000fffe82b */
[----:B------:R-:W-:-:S05]  /*2e90*/  DEPBAR.LE SB0, 0x1 ;  /* 0x000080400000791a */ /* 0x000fca0000000000 */
[----:B------:R-:W-:Y:S01]  /*2ea0*/  BAR.SYNC.DEFER_BLOCKING 0x0 ;  /* 0x0000000000007b1d */ /* 0x000fe20000010000 */
[----:B------:R-:W-:-:S05]  /*2eb0*/  USHF.L.U32 UR56, UR56, 0x3, URZ ;  /* 0x0000000338387899 */ /* 0x000fca00080006ff */
[----:B------:R-:W3:Y:S01]  /*2ec0*/  LDCU UR8, c[0x0][0x440] ;  /* 0x00008800ff0877ac */ /* 0x000ee20008000800 */
[----:B------:R-:W4:Y:S01]  /*2ed0*/  LDCU UR9, c[0x0][0x3e0] ;  /* 0x00007c00ff0977ac */ /* 0x000f220008000800 */
[----:B------:R-:W1:Y:S01]  /*2ee0*/  LDCU UR14, c[0x0][0x45c] ;  /* 0x00008b80ff0e77ac */ /* 0x000e620008000800 */
[----:B------:R-:W1:Y:S01]  /*2ef0*/  LDCU.U8 UR13, c[0x0][0x4f8] ;  /* 0x00009f00ff0d77ac */ /* 0x000e620008000000 */
[----:B------:R-:W3:Y:S04]  /*2f00*/  LDG.E.64 R8, desc[UR38][R10.64+0x8] ;  /* 0x000008260a087981 */ /* 0x000ee8000c1e1b00 */
[----:B------:R-:W4:Y:S01]  /*2f10*/  LDG.E.64 R10, desc[UR38][R10.64] ;  /* 0x000000260a0a7981 */ /* 0x000f22000c1e1b00 */
[----:B------:R-:W-:Y:S01]  /*2f20*/  IADD3 R0, PT, PT, R0, UR43, R244 ;  /* 0x0000002b00007c10 */ /* 0x000fe2000fffe0f4 */
[----:B------:R-:W-:Y:S01]  /*2f30*/  IMAD R245, R2, 0x4, R245 ;  /* 0x0000000402f57824 */ /* 0x000fe200078e02f5 */
[----:B------:R-:W-:Y:S01]  /*2f40*/  LOP3.LUT R6, R12, 0x20, RZ, 0xc0, !PT ;  /* 0x000000200c067812 */ /* 0x000fe200078ec0ff */
[C---:B------:R-:W-:Y:S01]  /*2f50*/  IMAD.SHL.U32 R13, R231.reuse, 0x20, RZ ;  /* 0x00000020e70d7824 */ /* 0x040fe200078e00ff */
[----:B------:R-:W-:Y:S01]  /*2f60*/  IADD3 R238, PT, PT, R0, -0x1f, -R3 ;  /* 0xffffffe100ee7810 */ /* 0x000fe20007ffe803 */
[C---:B------:R-:W-:Y:S01]  /*2f70*/  IMAD.SHL.U32 R14, R231.reuse, 0x4, RZ ;  /* 0x00000004e70e7824 */ /* 0x040fe200078e00ff */
[----:B------:R-:W-:Y:S01]  /*2f80*/  LOP3.LUT R0, R6, 0x3c00, R4, 0xf8, !PT ;  /* 0x00003c0006007812 */ /* 0x000fe200078ef804 */
[----:B------:R-:W-:Y:S01]  /*2f90*/  IMAD.SHL.U32 R15, R231, 0x2, RZ ;  /* 0x00000002e70f7824 */ /* 0x000fe200078e00ff */
[----:B------:R-:W-:Y:S01]  /*2fa0*/  SHF.R.U32.HI R3, RZ, 0x4, R22 ;  /* 0x00000004ff037819 */ /* 0x000fe20000011616 */
[----:B------:R-:W-:Y:S01]  /*2fb0*/  USHF.L.U32 UR52, UR52, 0x5, URZ ;  /* 0x0000000534347899 */ /* 0x000fe200080006ff */
[----:B------:R-:W-:Y:S01]  /*2fc0*/  LOP3.LUT R5, R12, 0x120, RZ, 0xc0, !PT ;  /* 0x000001200c057812 */ /* 0x000fe200078ec0ff */
[----:B------:R-:W-:Y:S01]  /*2fd0*/  IMAD.MOV.U32 R229, RZ, RZ, 0x20 ;  /* 0x00000020ffe57424 */ /* 0x000fe200078e00ff */
[----:B------:R-:W-:Y:S01]  /*2fe0*/  LOP3.LUT R7, R7, 0x18, RZ, 0xc0, !PT ;  /* 0x0000001807077812 */ /* 0x000fe200078ec0ff */
[----:B------:R-:W-:Y:S01]  /*2ff0*/  USHF.R.S32.HI UR16, URZ, 0x1f, UR52 ;  /* 0x0000001fff107899 */ /* 0x000fe20008011434 */
[--C-:B------:R-:W-:Y:S01]  /*3000*/  LOP3.LUT R2, R0, 0x100, R4.reuse, 0xf8, !PT ;  /* 0x0000010000027812 */ /* 0x100fe200078ef804 */
[----:B------:R-:W-:Y:S01]  /*3010*/  IMAD.MOV.U32 R228, RZ, RZ, 0x20 ;  /* 0x00000020ffe47424 */ /* 0x000fe200078e00ff */
[----:B------:R-:W-:Y:S01]  /*3020*/  LOP3.LUT R0, R3, 0x8, RZ, 0xc0, !PT ;  /* 0x0000000803007812 */ /* 0x000fe200078ec0ff */
[----:B------:R-:W-:Y:S01]  /*3030*/  IMAD.MOV.U32 R239, RZ, RZ, R235 ;  /* 0x000000ffffef7224 */ /* 0x000fe200078e00eb */
[----:B------:R-:W-:-:S02]  /*3040*/  LOP3.LUT R5, R5, 0x200, R4, 0xf8, !PT ;  /* 0x0000020005057812 */ /* 0x000fc400078ef804 */
[----:B------:R-:W-:Y:S02]  /*3050*/  CS2R R126, SRZ ;  /* 0x00000000007e7805 */ /* 0x000fe4000001ff00 */
[----:B------:R-:W-:Y:S02]  /*3060*/  LOP3.LUT R4, R7, 0xc0, R12, 0xf8, !PT ;  /* 0x000000c007047812 */ /* 0x000fe400078ef80c */
[----:B------:R-:W-:Y:S02]  /*3070*/  CS2R R124, SRZ ;  /* 0x00000000007c7805 */ /* 0x000fe4000001ff00 */
[--C-:B------:R-:W-:Y:S02]  /*3080*/  LOP3.LUT R0, R0, 0x10, R22.reuse, 0xf8, !PT ;  /* 0x0000001000007812 */ /* 0x100fe400078ef816 */
[----:B------:R-:W-:Y:S02]  /*3090*/  CS2R R130, SRZ ;  /* 0x0000000000827805 */ /* 0x000fe4000001ff00 */
[----:B------:R-:W-:-:S02]  /*30a0*/  LOP3.LUT R3, R4, 0x8, R22, 0x78, !PT ;  /* 0x0000000804037812 */ /* 0x000fc400078e7816 */
[----:B------:R-:W-:Y:S02]  /*30b0*/  CS2R R128, SRZ ;  /* 0x0000000000807805 */ /* 0x000fe4000001ff00 */
[----:B------:R-:W-:Y:S02]  /*30c0*/  LOP3.LUT R4, R4, 0x8, R16, 0x78, !PT ;  /* 0x0000000804047812 */ /* 0x000fe400078e7810 */
[----:B------:R-:W-:Y:S02]  /*30d0*/  CS2R R122, SRZ ;  /* 0x00000000007a7805 */ /* 0x000fe4000001ff00 */
[----:B------:R-:W-:Y:S02]  /*30e0*/  LOP3.LUT R0, R0, 0xc0, R12, 0xf8, !PT ;  /* 0x000000c000007812 */ /* 0x000fe400078ef80c */
[----:B------:R-:W-:Y:S02]  /*30f0*/  CS2R R120, SRZ ;  /* 0x0000000000787805 */ /* 0x000fe4000001ff00 */
[----:B------:R-:W-:-:S02]  /*3100*/  LOP3.LUT R6, R13, 0xc0, RZ, 0xc0, !PT ;  /* 0x000000c00d067812 */ /* 0x000fc400078ec0ff */
[----:B------:R-:W-:Y:S02]  /*3110*/  CS2R R118, SRZ ;  /* 0x0000000000767805 */ /* 0x000fe4000001ff00 */
[----:B------:R-:W-:Y:S01]  /*3120*/  LOP3.LUT R4, R5, R4, RZ, 0xfc, !PT ;  /* 0x0000000405047212 */ /* 0x000fe200078efcff */
[----:B------:R-:W-:Y:S01]  /*3130*/  IMAD.SHL.U32 R5, R231, 0x10, RZ ;  /* 0x00000010e7057824 */ /* 0x000fe200078e00ff */
[----:B------:R-:W-:Y:S02]  /*3140*/  LOP3.LUT R3, R2, R3, RZ, 0xfc, !PT ;  /* 0x0000000302037212 */ /* 0x000fe400078efcff */
[----:B------:R-:W-:Y:S02]  /*3150*/  CS2R R116, SRZ ;  /* 0x0000000000747805 */ /* 0x000fe4000001ff00 */
[----:B------:R-:W-:Y:S02]  /*3160*/  LOP3.LUT R0, R0, R7, RZ, 0x3c, !PT ;  /* 0x0000000700007212 */ /* 0x000fe400078e3cff */
[----:B------:R-:W-:-:S02]  /*3170*/  CS2R R110, SRZ ;  /* 0x00000000006e7805 */ /* 0x000fc4000001ff00 */
[----:B------:R-:W-:Y:S02]  /*3180*/  LOP3.LUT R6, R6, 0x18, R14, 0xf8, !PT ;  /* 0x0000001806067812 */ /* 0x000fe400078ef80e */
[----:B------:R-:W-:Y:S02]  /*3190*/  CS2R R108, SRZ ;  /* 0x00000000006c7805 */ /* 0x000fe4000001ff00 */
[----:B------:R-:W-:Y:S02]  /*31a0*/  LOP3.LUT R2, R13, 0x120, RZ, 0xc0, !PT ;  /* 0x000001200d027812 */ /* 0x000fe400078ec0ff */
[----:B------:R-:W-:Y:S02]  /*31b0*/  CS2R R114, SRZ ;  /* 0x0000000000727805 */ /* 0x000fe4000001ff00 */
[----:B------:R-:W-:Y:S02]  /*31c0*/  SHF.R.U32.HI R232, RZ, 0x1, R231 ;  /* 0x00000001ffe87819 */ /* 0x000fe400000116e7 */
[----:B------:R-:W-:-:S02]  /*31d0*/  CS2R R112, SRZ ;  /* 0x0000000000707805 */ /* 0x000fc4000001ff00 */
[----:B------:R-:W-:Y:S02]  /*31e0*/  LOP3.LUT R224, R0, 0x120, R12, 0xf8, !PT ;  /* 0x0000012000e07812 */ /* 0x000fe400078ef80c */
[----:B------:R-:W-:Y:S02]  /*31f0*/  CS2R R106, SRZ ;  /* 0x00000000006a7805 */ /* 0x000fe4000001ff00 */
[----:B------:R-:W-:Y:S02]  /*3200*/  LOP3.LUT R2, R2, 0x200, R5, 0xf8, !PT ;  /* 0x0000020002027812 */ /* 0x000fe400078ef805 */
[----:B------:R-:W-:Y:S02]  /*3210*/  CS2R R104, SRZ ;  /* 0x0000000000687805 */ /* 0x000fe4000001ff00 */
[----:B------:R-:W-:Y:S02]  /*3220*/  LOP3.LUT R0, R6, 0x8, R232, 0x78, !PT ;  /* 0x0000000806007812 */ /* 0x000fe400078e78e8 */
[----:B------:R-:W-:-:S02]  /*3230*/  CS2R R102, SRZ ;  /* 0x0000000000667805 */ /* 0x000fc4000001ff00 */
[----:B------:R-:W-:Y:S02]  /*3240*/  LEA R226, R3, UR5, 0x1 ;  /* 0x0000000503e27c11 */ /* 0x000fe4000f8e08ff */
[----:B------:R-:W-:Y:S02]  /*3250*/  CS2R R100, SRZ ;  /* 0x0000000000647805 */ /* 0x000fe4000001ff00 */
[----:B------:R-:W-:Y:S02]  /*3260*/  LOP3.LUT R230, R2, R0, RZ, 0xfc, !PT ;  /* 0x0000000002e67212 */ /* 0x000fe400078efcff */
[----:B------:R-:W-:Y:S02]  /*3270*/  CS2R R94, SRZ ;  /* 0x00000000005e7805 */ /* 0x000fe4000001ff00 */
[----:B------:R-:W-:Y:S01]  /*3280*/  LOP3.LUT R5, R5, 0x1c0, RZ, 0xc0, !PT ;  /* 0x000001c005057812 */ /* 0x000fe200078ec0ff */
[C---:B------:R-:W-:Y:S01]  /*3290*/  VIADD R2, R226.reuse, 0xf000 ;  /* 0x0000f000e2027836 */ /* 0x040fe20000000000 */
[----:B------:R-:W1:Y:S01]  /*32a0*/  LDSM.16.M88.4 R176, [R226+0xf000] ;  /* 0x00f00000e2b0783b */ /* 0x000e620000000200 */
[----:B------:R-:W-:Y:S01]  /*32b0*/  VIADD R220, R226, 0xf020 ;  /* 0x0000f020e2dc7836 */ /* 0x000fe20000000000 */
[----:B------:R-:W-:Y:S01]  /*32c0*/  LOP3.LUT R13, R13, 0x7400, RZ, 0xc0, !PT ;  /* 0x000074000d0d7812 */ /* 0x000fe200078ec0ff */
[----:B------:R-:W-:Y:S01]  /*32d0*/  @P0 VIADD R220, R2, 0xffffffe0 ;  /* 0xffffffe002dc0836 */ /* 0x000fe20000000000 */
[----:B------:R-:W1:Y:S01]  /*32e0*/  LDSM.16.M88.4 R180, [R226+0xf400] ;  /* 0x00f40000e2b4783b */ /* 0x000e620000000200 */
[----:B------:R-:W-:-:S02]  /*32f0*/  LOP3.LUT R0, R5, 0x38, R15, 0xf8, !PT ;  /* 0x0000003805007812 */ /* 0x000fc400078ef80f */
[----:B------:R-:W-:Y:S02]  /*3300*/  CS2R R92, SRZ ;  /* 0x00000000005c7805 */ /* 0x000fe4000001ff00 */
[----:B------:R-:W-:Y:S01]  /*3310*/  LOP3.LUT R3, R13, 0x6, R15, 0xf8, !PT ;  /* 0x000000060d037812 */ /* 0x000fe200078ef80f */
[----:B------:R-:W1:Y:S01]  /*3320*/  LDSM.16.M88.4 R184, [R220] ;  /* 0x00000000dcb8783b */ /* 0x000e620000000200 */
[----:B------:R-:W-:Y:S02]  /*3330*/  LOP3.LUT R0, R0, 0x20, R232, 0x78, !PT ;  /* 0x0000002000007812 */ /* 0x000fe400078e78e8 */
[----:B------:R-:W-:Y:S02]  /*3340*/  CS2R R98, SRZ ;  /* 0x0000000000627805 */ /* 0x000fe4000001ff00 */
[----:B------:R-:W-:Y:S01]  /*3350*/  SEL R229, R229, 0xffffffe0, !P0 ;  /* 0xffffffe0e5e57807 */ /* 0x000fe20004000000 */
[----:B------:R-:W1:Y:S01]  /*3360*/  LDSM.16.M88.4 R188, [R220+0x400] ;  /* 0x00040000dcbc783b */ /* 0x000e620000000200 */
[----:B------:R-:W-:-:S02]  /*3370*/  LOP3.LUT R0, R3, R0, RZ, 0xfc, !PT ;  /* 0x0000000003007212 */ /* 0x000fc400078efcff */
[----:B------:R-:W-:Y:S02]  /*3380*/  CS2R R96, SRZ ;  /* 0x0000000000607805 */ /* 0x000fe4000001ff00 */
[----:B------:R-:W-:Y:S01]  /*3390*/  LEA R225, R4, UR5, 0x1 ;  /* 0x0000000504e17c11 */ /* 0x000fe2000f8e08ff */
[----:B------:R-:W1:Y:S01]  /*33a0*/  LDSM.16.M88.4 R200, [R220+0x2000] ;  /* 0x00200000dcc8783b */ /* 0x000e620000000200 */
[----:B------:R-:W-:Y:S02]  /*33b0*/  LEA R224, R224, UR5, 0x1 ;  /* 0x00000005e0e07c11 */ /* 0x000fe4000f8e08ff */
[----:B------:R-:W-:Y:S02]  /*33c0*/  CS2R R90, SRZ ;  /* 0x00000000005a7805 */ /* 0x000fe4000001ff00 */
[----:B------:R-:W-:Y:S01]  /*33d0*/  LOP3.LUT P0, RZ, R231, 0x2, RZ, 0xc0, !PT ;  /* 0x00000002e7ff7812 */ /* 0x000fe2000780c0ff */
[----:B------:R-:W1:Y:S01]  /*33e0*/  LDSM.16.M88.4 R204, [R220+0x2400] ;  /* 0x00240000dccc783b */ /* 0x000e620000000200 */
[----:B------:R-:W-:-:S02]  /*33f0*/  CS2R R88, SRZ ;  /* 0x0000000000587805 */ /* 0x000fc4000001ff00 */
[----:B------:R-:W-:Y:S02]  /*3400*/  CS2R R86, SRZ ;  /* 0x0000000000567805 */ /* 0x000fe4000001ff00 */
[----:B------:R-:W-:Y:S01]  /*3410*/  CS2R R84, SRZ ;  /* 0x0000000000547805 */ /* 0x000fe2000001ff00 */
[----:B------:R-:W1:Y:S01]  /*3420*/  LDSM.16.M88.4 R216, [R220+0x4000] ;  /* 0x00400000dcd8783b */ /* 0x000e620000000200 */
[----:B------:R-:W-:Y:S02]  /*3430*/  CS2R R78, SRZ ;  /* 0x00000000004e7805 */ /* 0x000fe4000001ff00 */
[----:B------:R-:W-:Y:S02]  /*3440*/  CS2R R76, SRZ ;  /* 0x00000000004c7805 */ /* 0x000fe4000001ff00 */
[----:B------:R-:W-:Y:S01]  /*3450*/  CS2R R82, SRZ ;  /* 0x0000000000527805 */ /* 0x000fe2000001ff00 */
        /* <DEDUP_REMOVED lines=20> */
[----:B------:R3:W-:Y:S01]  /*35a0*/  STL [R1+0x4], R0 ;  /* 0x0000040001007387 */ /* 0x0007e20000100800 */
[----:B------:R-:W-:Y:S02]  /*35b0*/  CS2R R50, SRZ ;  /* 0x0000000000327805 */ /* 0x000fe4000001ff00 */
[----:B------:R-:W-:Y:S02]  /*35c0*/  CS2R R48, SRZ ;  /* 0x0000000000307805 */ /* 0x000fe4000001ff00 */
[----:B------:R-:W-:Y:S02]  /*35d0*/  CS2R R42, SRZ ;  /* 0x00000000002a7805 */ /* 0x000fe4000001ff00 */
[----:B------:R-:W-:-:S02]  /*35e0*/  CS2R R40, SRZ ;  /* 0x0000000000287805 */ /* 0x000fc4000001ff00 */
[----:B------:R-:W-:Y:S02]  /*35f0*/  CS2R R38, SRZ ;  /* 0x0000000000267805 */ /* 0x000fe4000001ff00 */
[----:B------:R-:W-:Y:S01]  /*3600*/  CS2R R36, SRZ ;  /* 0x0000000000247805 */ /* 0x000fe2000001ff00 */
[----:B------:R-:W-:Y:S01]  /*3610*/  VIADD R245, R245, 0xfffffffc ;  /* 0xfffffffcf5f57836 */ /* 0x000fe20000000000 */
[----:B------:R-:W-:Y:S01]  /*3620*/  SEL R228, R228, 0xffffffe0, !P0 ;  /* 0xffffffe0e4e47807 */ /* 0x000fe20004000000 */
[----:B------:R-:W-:Y:S01]  /*3630*/  VIADD R225, R225, UR12 ;  /* 0x0000000ce1e17c36 */ /* 0x000fe20008000000 */
[----:B--2---:R-:W-:Y:S01]  /*3640*/  USHF.L.U32 UR15, UR15, 0x6, URZ ;  /* 0x000000060f0f7899 */ /* 0x004fe200080006ff */
[----:B------:R-:W-:Y:S02]  /*3650*/  VIADD R224, R224, UR12 ;  /* 0x0000000ce0e07c36 */ /* 0x000fe40008000000 */
[----:B------:R-:W-:Y:S01]  /*3660*/  IMAD.IADD R227, R226, 0x1, R229 ;  /* 0x00000001e2e37824 */ /* 0x000fe200078e02e5 */
[----:B---3--:R-:W-:-:S04]  /*3670*/  IADD3 R248, P2, P1, R8, UR52, R248 ;  /* 0x0000003408f87c10 */ /* 0x008fc8000f95e0f8 */
[----:B------:R-:W-:Y:S01]  /*3680*/  IADD3.X R0, PT, PT, R9, UR16, RZ, P2, P1 ;  /* 0x0000001009007c10 */ /* 0x000fe200097e24ff */
[----:B------:R-:W2:Y:S01]  /*3690*/  LDCU UR16, c[0x0][0x590] ;  /* 0x0000b200ff1077ac */ /* 0x000ea20008000800 */
[C---:B------:R-:W-:Y:S01]  /*36a0*/  LOP3.LUT P1, RZ, R231.reuse, 0x4, RZ, 0xc0, !PT ;  /* 0x00000004e7ff7812 */ /* 0x040fe2000782c0ff */
[----:B------:R-:W-:Y:S01]  /*36b0*/  IMAD.WIDE.U32 R248, R248, -0x2daee0ad, RZ ;  /* 0xd2511f53f8f87825 */ /* 0x000fe200078e00ff */
[----:B------:R-:W-:Y:S01]  /*36c0*/  LOP3.LUT P2, RZ, R231, 0x8, RZ, 0xc0, !PT ;  /* 0x00000008e7ff7812 */ /* 0x000fe2000784c0ff */
[----:B------:R3:W-:Y:S01]  /*36d0*/  STL [R1], R0 ;  /* 0x0000000001007387 */ /* 0x0007e20000100800 */
[----:B--2---:R-:W-:Y:S01]  /*36e0*/  USHF.L.U32 UR16, UR16, 0x6, URZ ;  /* 0x0000000610107899 */ /* 0x004fe200080006ff */
[----:B----4-:R-:W-:Y:S02]  /*36f0*/  R2UR UR58, R11 ;  /* 0x000000000b3a72ca */ /* 0x010fe400000e0000 */
[----:B------:R-:W-:Y:S01]  /*3700*/  R2UR UR59, R10 ;  /* 0x000000000a3b72ca */ /* 0x000fe200000e0000 */
[----:B---3--:R-:W-:-:S10]  /*3710*/  IMAD.MOV.U32 R0, RZ, RZ, 0x10 ;  /* 0x00000010ff007424 */ /* 0x008fd400078e00ff */
[----:B------:R-:W-:Y:S01]  /*3720*/  UIADD3 UR54, UPT, UPT, UR58, -0x4498517b, URZ ;  /* 0xbb67ae853a367890 */ /* 0x000fe2000fffe0ff */
[----:B------:R-:W-:Y:S01]  /*3730*/  SEL R0, R0, 0xfffffff0, !P1 ;  /* 0xfffffff000007807 */ /* 0x000fe20004800000 */
[----:B------:R-:W-:Y:S02]  /*3740*/  UIADD3 UR57, UPT, UPT, UR59, -0x61c88647, URZ ;  /* 0x9e3779b93b397890 */ /* 0x000fe4000fffe0ff */
[----:B------:R-:W-:Y:S02]  /*3750*/  UIADD3 UR52, UPT, UPT, UR59, 0x3c6ef372, URZ ;  /* 0x3c6ef3723b347890 */ /* 0x000fe4000fffe0ff */
[----:B------:R-:W-:Y:S02]  /*3760*/  UIADD3 UR51, UPT, UPT, UR58, 0x76cf5d0a, URZ ;  /* 0x76cf5d0a3a337890 */ /* 0x000fe4000fffe0ff */
[----:B------:R-:W-:Y:S02]  /*3770*/  UIADD3 UR50, UPT, UPT, UR59, -0x255992d5, URZ ;  /* 0xdaa66d2b3b327890 */ /* 0x000fe4000fffe0ff */
[----:B------:R-:W-:-:S02]  /*3780*/  UIADD3 UR45, UPT, UPT, UR58, 0x32370b8f, URZ ;  /* 0x32370b8f3a2d7890 */ /* 0x000fc4000fffe0ff */
[----:B------:R-:W-:Y:S02]  /*3790*/  UIADD3 UR30, UPT, UPT, UR59, 0x78dde6e4, URZ ;  /* 0x78dde6e43b1e7890 */ /* 0x000fe4000fffe0ff */
[----:B------:R-:W-:Y:S02]  /*37a0*/  UIADD3 UR23, UPT, UPT, UR58, -0x126145ec, URZ ;  /* 0xed9eba143a177890 */ /* 0x000fe4000fffe0ff */
[----:B------:R-:W-:Y:S02]  /*37b0*/  UIADD3 UR22, UPT, UPT, UR59, 0x1715609d, URZ ;  /* 0x1715609d3b167890 */ /* 0x000fe4000fffe0ff */
[----:B------:R-:W-:Y:S02]  /*37c0*/  UIADD3 UR21, UPT, UPT, UR58, -0x56f99767, URZ ;  /* 0xa90668993a157890 */ /* 0x000fe4000fffe0ff */
[----:B------:R-:W-:Y:S02]  /*37d0*/  UIADD3 UR20, UPT, UPT, UR59, -0x4ab325aa, URZ ;  /* 0xb54cda563b147890 */ /* 0x000fe4000fffe0ff */
[----:B-1----:R-:W-:-:S12]  /*37e0*/  UIADD3 UR17, UPT, UPT, UR58, 0x646e171e, URZ ;  /* 0x646e171e3a117890 */ /* 0x002fd8000fffe0ff */
.L_x_220:
[----:B------:R-:W0:Y:S01]  /*37f0*/  LDGDEPBAR ;  /* 0x00000000000079af */ /* 0x000e220000000000 */
[----:B------:R-:W-:Y:S01]  /*3800*/  IMAD.IADD R0, R225, 0x1, R229 ;  /* 0x00000001e1007824 */ /* 0x000fe200078e02e5 */
[----:B------:R-:W-:Y:S01]  /*3810*/  USHF.L.U32 UR12, UR47, 0x7, URZ ;  /* 0x000000072f0c7899 */ /* 0x000fe200080006ff */
[----:B------:R-:W-:Y:S05]  /*3820*/  SHF.R.U32.HI R234, RZ, 0x6, R231 ;  /* 0x00000006ffea7819 */ /* 0x000fea00000116e7 */
[----:B------:R-:W2:Y:S01]  /*3830*/  LDL R3, [R1+0x4] ;  /* 0x0000040001037983 */ /* 0x000ea20000100800 */
[----:B------:R-:W-:Y:S01]  /*3840*/  UIADD3 UR41, UPT, UPT, UR41, -0x40, URZ ;  /* 0xffffffc029297890 */ /* 0x000fe2000fffe0ff */
[----:B------:R-:W-:Y:S01]  /*3850*/  IMAD.U32 R2, RZ, RZ, UR47 ;  /* 0x0000002fff027e24 */ /* 0x000fe2000f8e00ff */
[----:B------:R-:W-:Y:S01]  /*3860*/  UIADD3 UR12, UPT, UPT, UR12, 0x80, URZ ;  /* 0x000000800c0c7890 */ /* 0x000fe2000fffe0ff */
[----:B------:R-:W3:Y:S01]  /*3870*/  LDL R233, [R1] ;  /* 0x0000000001e97983 */ /* 0x000ee20000100800 */
[----:B------:R-:W-:Y:S01]  /*3880*/  UISETP.GE.AND UP0, UPT, UR41, UR55, UPT ;  /* 0x000000372900728c */ /* 0x000fe2000bf06270 */
[----:B------:R-:W-:Y:S01]  /*3890*/  IMAD R2, R2, 0x4, R234 ;  /* 0x0000000402027824 */ /* 0x000fe200078e02ea */
[----:B------:R-:W-:Y:S02]  /*38a0*/  UIADD3 UR42, UPT, UPT, UR42, -0x1, URZ ;  /* 0xffffffff2a2a7890 */ /* 0x000fe4000fffe0ff */
[----:B------:R-:W-:Y:S02]  /*38b0*/  UISETP.LT.AND UP0, UPT, UR12, UR43, UP0 ;  /* 0x0000002b0c00728c */ /* 0x000fe40008701270 */
[----:B------:R-:W-:Y:S04]  /*38c0*/  LOP3.LUT R2, R2, UR58, R249, 0x96, !PT ;  /* 0x0000003a02027c12 */ /* 0x000fe8000f8e96f9 */
[----:B------:R-:W-:Y:S01]  /*38d0*/  PLOP3.LUT P0, PT, PT, PT, UP0, 0x80, 0x8 ;  /* 0x000000000008781c */ /* 0x000fe20003f0f008 */
[----:B------:R-:W-:Y:S01]  /*38e0*/  UISETP.GT.AND UP0, UPT, UR42, UR53, UPT ;  /* 0x000000352a00728c */ /* 0x000fe2000bf04270 */
[----:B------:R-:W-:Y:S04]  /*38f0*/  DEPBAR.LE SB0, 0x0 ;  /* 0x000080000000791a */ /* 0x000fe80000000000 */
[----:B------:R-:W-:Y:S06]  /*3900*/  BAR.SYNC.DEFER_BLOCKING 0x0 ;  /* 0x0000000000007b1d */ /* 0x000fec0000010000 */
[----:B------:R-:W-:Y:S08]  /*3910*/  LDSM.16.M88.4 R32, [R225] ;  /* 0x00000000e120783b */ /* 0x000ff00000000200 */
[----:B------:R-:W1:Y:S08]  /*3920*/  LDSM.16.M88.4 R16, [R226+0x9000] ;  /* 0x00900000e210783b */ /* 0x000e700000000200 */
[----:B------:R-:W4:Y:S08]  /*3930*/  LDSM.16.M88.4 R28, [R225+0x800] ;  /* 0x00080000e11c783b */ /* 0x000f300000000200 */
[----:B------:R-:W4:Y:S08]  /*3940*/  LDSM.16.M88.4 R132, [R226+0x9400] ;  /* 0x00940000e284783b */ /* 0x000f300000000200 */
[----:B------:R-:W-:Y:S08]  /*3950*/  LDSM.16.M88.4 R136, [R0] ;  /* 0x000000000088783b */ /* 0x000ff00000000200 */
[----:B------:R-:W4:Y:S01]  /*3960*/  LDSM.16.M88.4 R140, [R227+0x9000] ;  /* 0x00900000e38c783b */ /* 0x000f220000000200 */
[-C--:B-1----:R-:W-:Y:S07]  /*3970*/  HMMA.16816.F32.BF16 R4, R32, R16.reuse, RZ ;  /* 0x000000102004723c */ /* 0x082fee00000418ff */
[----:B------:R-:W1:Y:S01]  /*3980*/  LDSM.16.M88.4 R144, [R0+0x800] ;  /* 0x000800000090783b */ /* 0x000e620000000200 */
[C---:B----4-:R-:W-:Y:S07]  /*3990*/  HMMA.16816.F32.BF16 R8, R28.reuse, R16, RZ ;  /* 0x000000101c08723c */ /* 0x050fee00000418ff */
[----:B------:R-:W4:Y:S01]  /*39a0*/  LDSM.16.M88.4 R148, [R227+0x9400] ;  /* 0x00940000e394783b */ /* 0x000f220000000200 */
[-C--:B------:R-:W-:Y:S07]  /*39b0*/  HMMA.16816.F32.BF16 R12, R28, R18.reuse, RZ ;  /* 0x000000121c0c723c */ /* 0x080fee00000418ff */
[----:B------:R-:W-:Y:S01]  /*39c0*/  LDSM.16.M88.4 R152, [R225+0x1000] ;  /* 0x00100000e198783b */ /* 0x000fe20000000200 */
[C---:B------:R-:W-:Y:S07]  /*39d0*/  HMMA.16816.F32.BF16 R16, R32.reuse, R18, RZ ;  /* 0x000000122010723c */ /* 0x040fee00000418ff */
[----:B------:R-:W4:Y:S01]  /*39e0*/  LDSM.16.M88.4 R156, [R226+0xb000] ;  /* 0x00b00000e29c783b */ /* 0x000f220000000200 */
[-C--:B------:R-:W-:Y:S07]  /*39f0*/  HMMA.16816.F32.BF16 R20, R32, R132.reuse, RZ ;  /* 0x000000842014723c */ /* 0x080fee00000418ff */
[----:B------:R-:W4:Y:S01]  /*3a00*/  LDSM.16.M88.4 R160, [R225+0x1800] ;  /* 0x00180000e1a0783b */ /* 0x000f220000000200 */
[C---:B------:R-:W-:Y:S07]  /*3a10*/  HMMA.16816.F32.BF16 R24, R28.reuse, R132, RZ ;  /* 0x000000841c18723c */ /* 0x040fee00000418ff */
[----:B------:R-:W4:Y:S01]  /*3a20*/  LDSM.16.M88.4 R164, [R226+0xb400] ;  /* 0x00b40000e2a4783b */ /* 0x000f220000000200 */
[-C--:B------:R-:W-:Y:S07]  /*3a30*/  HMMA.16816.F32.BF16 R28, R28, R134.reuse, RZ ;  /* 0x000000861c1c723c */ /* 0x080fee00000418ff */
[----:B------:R-:W-:Y:S01]  /*3a40*/  LDSM.16.M88.4 R168, [R0+0x1800] ;  /* 0x0018000000a8783b */ /* 0x000fe20000000200 */
[----:B------:R-:W-:Y:S07]  /*3a50*/  HMMA.16816.F32.BF16 R32, R32, R134, RZ ;  /* 0x000000862020723c */ /* 0x000fee00000418ff */
[----:B------:R-:W-:Y:S01]  /*3a60*/  LDSM.16.M88.4 R132, [R0+0x1000] ;  /* 0x001000000084783b */ /* 0x000fe20000000200 */
[-C--:B------:R-:W-:Y:S07]  /*3a70*/  HMMA.16816.F32.BF16 R4, R136, R140.reuse, R4 ;  /* 0x0000008c8804723c */ /* 0x080fee0000041804 */
[----:B------:R-:W-:Y:S01]  /*3a80*/  LDSM.16.M88.4 R172, [R227+0xb400] ;  /* 0x00b40000e3ac783b */ /* 0x000fe20000000200 */
[C---:B-1----:R-:W-:Y:S08]  /*3a90*/  HMMA.16816.F32.BF16 R8, R144.reuse, R140, R8 ;  /* 0x0000008c9008723c */ /* 0x042ff00000041808 */
        /* <DEDUP_REMOVED lines=8> */
[----:B------:R-:W4:Y:S07]  /*3b20*/  LDSM.16.M88.4 R136, [R225+0x2000] ;  /* 0x00200000e188783b */ /* 0x000f2e0000000200 */
[-C--:B------:R-:W-:Y:S01]  /*3b30*/  HMMA.16816.F32.BF16 R4, R152, R156.reuse, R4 ;  /* 0x0000009c9804723c */ /* 0x080fe20000041804 */
[----:B------:R-:W4:Y:S07]  /*3b40*/  LDSM.16.M88.4 R148, [R225+0x2800] ;  /* 0x00280000e194783b */ /* 0x000f2e0000000200 */
[C---:B------:R-:W-:Y:S08]  /*3b50*/  HMMA.16816.F32.BF16 R8, R160.reuse, R156, R8 ;  /* 0x0000009ca008723c */ /* 0x040ff00000041808 */
[-C--:B------:R-:W-:Y:S08]  /*3b60*/  HMMA.16816.F32.BF16 R12, R160, R158.reuse, R12 ;  /* 0x0000009ea00c723c */ /* 0x080ff0000004180c */
[C---:B------:R-:W-:Y:S01]  /*3b70*/  HMMA.16816.F32.BF16 R16, R152.reuse, R158, R16 ;  /* 0x0000009e9810723c */ /* 0x040fe20000041810 */
[----:B------:R-:W2:Y:S07]  /*3b80*/  LDSM.16.M88.4 R156, [R226+0xd400] ;  /* 0x00d40000e29c783b */ /* 0x000eae0000000200 */
[-C--:B------:R-:W-:Y:S08]  /*3b90*/  HMMA.16816.F32.BF16 R20, R152, R164.reuse, R20 ;  /* 0x000000a49814723c */ /* 0x080ff00000041814 */
[C---:B------:R-:W-:Y:S08]  /*3ba0*/  HMMA.16816.F32.BF16 R24, R160.reuse, R164, R24 ;  /* 0x000000a4a018723c */ /* 0x040ff00000041818 */
[-C--:B------:R-:W-:Y:S08]  /*3bb0*/  HMMA.16816.F32.BF16 R28, R160, R166.reuse, R28 ;  /* 0x000000a6a01c723c */ /* 0x080ff0000004181c */
[----:B------:R-:W-:Y:S04]  /*3bc0*/  HMMA.16816.F32.BF16 R32, R152, R166, R32 ;  /* 0x000000a69820723c */ /* 0x000fe80000041820 */
[C---:B------:R-:W-:Y:S04]  /*3bd0*/  IMAD.WIDE.U32 R154, R245.reuse, -0x326172a9, RZ ;  /* 0xcd9e8d57f59a7825 */ /* 0x040fe800078e00ff */
[-C--:B-1----:R-:W-:Y:S05]  /*3be0*/  HMMA.16816.F32.BF16 R4, R132, R140.reuse, R4 ;  /* 0x0000008c8404723c */ /* 0x082fea0000041804 */
[----:B------:R-:W-:Y:S03]  /*3bf0*/  VIADD R152, R245, 0x2 ;  /* 0x00000002f5987836 */ /* 0x000fe60000000000 */
[C---:B------:R-:W-:Y:S04]  /*3c00*/  HMMA.16816.F32.BF16 R8, R168.reuse, R140, R8 ;  /* 0x0000008ca808723c */ /* 0x040fe80000041808 */
[----:B------:R-:W-:Y:S04]  /*3c10*/  IMAD.WIDE.U32 R152, R152, -0x326172a9, RZ ;  /* 0xcd9e8d5798987825 */ /* 0x000fe800078e00ff */
[-C--:B------:R-:W-:Y:S08]  /*3c20*/  HMMA.16816.F32.BF16 R12, R168, R142.reuse, R12 ;  /* 0x0000008ea80c723c */ /* 0x080ff0000004180c */
[C---:B------:R-:W-:Y:S01]  /*3c30*/  HMMA.16816.F32.BF16 R16, R132.reuse, R142, R16 ;  /* 0x0000008e8410723c */ /* 0x040fe20000041810 */
[----:B------:R-:W-:Y:S07]  /*3c40*/  LDSM.16.M88.4 R140, [R227+0xd000] ;  /* 0x00d00000e38c783b */ /* 0x000fee0000000200 */
[-C--:B------:R-:W-:Y:S08]  /*3c50*/  HMMA.16816.F32.BF16 R20, R132, R172.reuse, R20 ;  /* 0x000000ac8414723c */ /* 0x080ff00000041814 */
[C---:B------:R-:W-:Y:S08]  /*3c60*/  HMMA.16816.F32.BF16 R24, R168.reuse, R172, R24 ;  /* 0x000000aca818723c */ /* 0x040ff00000041818 */
[-C--:B------:R-:W-:Y:S01]  /*3c70*/  HMMA.16816.F32.BF16 R28, R168, R174.reuse, R28 ;  /* 0x000000aea81c723c */ /* 0x080fe2000004181c */
[----:B------:R-:W-:Y:S07]  /*3c80*/  IMAD.MOV.U32 R168, RZ, RZ, 0x20 ;  /* 0x00000020ffa87424 */ /* 0x000fee00078e00ff */
[----:B------:R-:W-:Y:S01]  /*3c90*/  HMMA.16816.F32.BF16 R32, R132, R174, R32 ;  /* 0x000000ae8420723c */ /* 0x000fe20000041820 */
[----:B------:R-:W1:Y:S07]  /*3ca0*/  LDSM.16.M88.4 R132, [R0+0x2000] ;  /* 0x002000000084783b */ /* 0x000e6e0000000200 */
[-C--:B----4-:R-:W-:Y:S08]  /*3cb0*/  HMMA.16816.F32.BF16 R4, R136, R144.reuse, R4 ;  /* 0x000000908804723c */ /* 0x090ff00000041804 */
[C---:B------:R-:W-:Y:S08]  /*3cc0*/  HMMA.16816.F32.BF16 R8, R148.reuse, R144, R8 ;  /* 0x000000909408723c */ /* 0x040ff00000041808 */
[-C--:B------:R-:W-:Y:S08]  /*3cd0*/  HMMA.16816.F32.BF16 R12, R148, R146.reuse, R12 ;  /* 0x00000092940c723c */ /* 0x080ff0000004180c */
[C---:B------:R-:W-:Y:S01]  /*3ce0*/  HMMA.16816.F32.BF16 R16, R136.reuse, R146, R16 ;  /* 0x000000928810723c */ /* 0x040fe20000041810 */
[----:B------:R4:W1:Y:S07]  /*3cf0*/  LDSM.16.M88.4 R144, [R0+0x2800] ;  /* 0x002800000090783b */ /* 0x00086e0000000200 */
[-C--:B--2---:R-:W-:Y:S08]  /*3d00*/  HMMA.16816.F32.BF16 R20, R136, R156.reuse, R20 ;  /* 0x0000009c8814723c */ /* 0x084ff00000041814 */
[C---:B------:R-:W-:Y:S04]  /*3d10*/  HMMA.16816.F32.BF16 R24, R148.reuse, R156, R24 ;  /* 0x0000009c9418723c */ /* 0x040fe80000041818 */
[C---:B---3--:R-:W-:Y:S02]  /*3d20*/  LOP3.LUT R156, R233.reuse, UR59, R155, 0x96, !PT ;  /* 0x0000003be99c7c12 */ /* 0x048fe4000f8e969b */
[----:B------:R-:W-:Y:S01]  /*3d30*/  LOP3.LUT R155, R233, UR59, R153, 0x96, !PT ;  /* 0x0000003be99b7c12 */ /* 0x000fe2000f8e9699 */
[----:B------:R-:W-:Y:S01]  /*3d40*/  IMAD.SHL.U32 R233, R231, 0x2, RZ ;  /* 0x00000002e7e97824 */ /* 0x000fe200078e00ff */
[-C--:B------:R-:W-:Y:S01]  /*3d50*/  HMMA.16816.F32.BF16 R28, R148, R158.reuse, R28 ;  /* 0x0000009e941c723c */ /* 0x080fe2000004181c */
[----:B------:R-:W-:Y:S02]  /*3d60*/  IMAD.MOV.U32 R151, RZ, RZ, 0x18 ;  /* 0x00000018ff977424 */ /* 0x000fe400078e00ff */
[----:B------:R-:W-:Y:S01]  /*3d70*/  LEA R150, R3, UR4, 0x1 ;  /* 0x0000000403967c11 */ /* 0x000fe2000f8e08ff */
[----:B------:R-:W-:Y:S02]  /*3d80*/  IMAD.MOV.U32 R149, RZ, RZ, 0x8 ;  /* 0x00000008ff957424 */ /* 0x000fe400078e00ff */
[----:B------:R-:W-:Y:S02]  /*3d90*/  IMAD.WIDE.U32 R2, R2, -0x326172a9, RZ ;  /* 0xcd9e8d5702027825 */ /* 0x000fe400078e00ff */
[----:B------:R-:W-:Y:S01]  /*3da0*/  HMMA.16816.F32.BF16 R32, R136, R158, R32 ;  /* 0x0000009e8820723c */ /* 0x000fe20000041820 */
[----:B------:R-:W2:Y:S03]  /*3db0*/  LDSM.16.M88.4 R136, [R227+0xd400] ;  /* 0x00d40000e388783b */ /* 0x000ea60000000200 */
[--C-:B------:R-:W-:Y:S01]  /*3dc0*/  LOP3.LUT R153, R154, UR57, R3.reuse, 0x96, !PT ;  /* 0x000000399a997c12 */ /* 0x100fe2000f8e9603 */
[----:B----4-:R-:W-:Y:S01]  /*3dd0*/  VIADD R0, R150, 0x13000 ;  /* 0x0001300096007836 */ /* 0x010fe20000000000 */
[----:B------:R-:W-:Y:S01]  /*3de0*/  LOP3.LUT R160, R152, UR57, R3, 0x96, !PT ;  /* 0x0000003998a07c12 */ /* 0x000fe2000f8e9603 */
[----:B------:R-:W-:Y:S01]  /*3df0*/  VIADD R148, R150, 0x13020 ;  /* 0x0001302096947836 */ /* 0x000fe20000000000 */
[-C--:B-1----:R-:W-:Y:S01]  /*3e00*/  HMMA.16816.F32.BF16 R4, R132, R140.reuse, R4 ;  /* 0x0000008c8404723c */ /* 0x082fe20000041804 */
[----:B------:R-:W-:Y:S04]  /*3e10*/  IMAD.U32 R3, RZ, RZ, UR47 ;  /* 0x0000002fff037e24 */ /* 0x000fe8000f8e00ff */
[----:B------:R-:W-:Y:S03]  /*3e20*/  IMAD.WIDE.U32 R154, R155, -0x2daee0ad, RZ ;  /* 0xd2511f539b9a7825 */ /* 0x000fe600078e00ff */
[C---:B------:R-:W-:Y:S04]  /*3e30*/  HMMA.16816.F32.BF16 R8, R144.reuse, R140, R8 ;  /* 0x0000008c9008723c */ /* 0x040fe80000041808 */
[----:B------:R-:W-:Y:S01]  /*3e40*/  @!P0 VIADDMNMX R140, R238, -R168, UR43, PT ;  /* 0x0000002bee8c8e46 */ /* 0x000fe2000b8009a8 */
[----:B------:R-:W-:Y:S01]  /*3e50*/  IMAD.WIDE.U32 R156, R156, -0x2daee0ad, RZ ;  /* 0xd2511f539c9c7825 */ /* 0x000fe200078e00ff */
[----:B------:R-:W-:Y:S02]  /*3e60*/  LOP3.LUT R162, R248, UR54, R155, 0x96, !PT ;  /* 0x00000036f8a27c12 */ /* 0x000fe4000f8e969b */
[----:B------:R-:W-:Y:S01]  /*3e70*/  @!P0 VIADDMNMX R141, R238, -R151, UR43, PT ;  /* 0x0000002bee8d8e46 */ /* 0x000fe2000b800997 */
[----:B------:R-:W-:Y:S01]  /*3e80*/  @P2 VIADD R148, R0, 0xffffffe0 ;  /* 0xffffffe000942836 */ /* 0x000fe20000000000 */
[----:B------:R-:W-:Y:S01]  /*3e90*/  @!P0 LOP3.LUT R0, R233, 0x6, RZ, 0xc0, !PT ;  /* 0x00000006e9008812 */ /* 0x000fe200078ec0ff */
[----:B------:R-:W-:Y:S01]  /*3ea0*/  IMAD.WIDE.U32 R152, R153, -0x2daee0ad, RZ ;  /* 0xd2511f5399987825 */ /* 0x000fe200078e00ff */
[----:B------:R-:W-:Y:S01]  /*3eb0*/  LOP3.LUT R164, R248, UR54, R157, 0x96, !PT ;  /* 0x00000036f8a47c12 */ /* 0x000fe2000f8e969d */
[-C--:B------:R-:W-:Y:S03]  /*3ec0*/  HMMA.16816.F32.BF16 R12, R144, R142.reuse, R12 ;  /* 0x0000008e900c723c */ /* 0x080fe6000004180c */
[----:B------:R-:W-:Y:S01]  /*3ed0*/  @!P0 LOP3.LUT R0, R0, 0x1e0, R232, 0xf8, !PT ;  /* 0x000001e000008812 */ /* 0x000fe200078ef8e8 */
[----:B------:R-:W-:Y:S01]  /*3ee0*/  IMAD.WIDE.U32 R164, R164, -0x326172a9, RZ ;  /* 0xcd9e8d57a4a47825 */ /* 0x000fe200078e00ff */
[----:B------:R-:W-:Y:S03]  /*3ef0*/  LOP3.LUT R156, R156, UR51, R153, 0x96, !PT ;  /* 0x000000339c9c7c12 */ /* 0x000fe6000f8e9699 */
[----:B------:R-:W-:Y:S01]  /*3f00*/  IMAD.WIDE.U32 R162, R162, -0x326172a9, RZ ;  /* 0xcd9e8d57a2a27825 */ /* 0x000fe200078e00ff */
[C---:B------:R-:W-:Y:S01]  /*3f10*/  LOP3.LUT R166, R2.reuse, UR52, R165, 0x96, !PT ;  /* 0x0000003402a67c12 */ /* 0x040fe2000f8e96a5 */
[C---:B------:R-:W-:Y:S04]  /*3f20*/  HMMA.16816.F32.BF16 R16, R132.reuse, R142, R16 ;  /* 0x0000008e8410723c */ /* 0x040fe80000041810 */
[----:B------:R-:W-:Y:S01]  /*3f30*/  LOP3.LUT R158, R2, UR52, R163, 0x96, !PT ;  /* 0x00000034029e7c12 */ /* 0x000fe2000f8e96a3 */
[----:B------:R-:W-:Y:S01]  /*3f40*/  @!P0 IMAD R0, R3, 0x80, R0 ;  /* 0x0000008003008824 */ /* 0x000fe200078e0200 */
[----:B------:R-:W-:Y:S01]  /*3f50*/  @!P0 VIADDMNMX R2, R238, R149, UR43, PT ;  /* 0x0000002bee028e46 */ /* 0x000fe2000b800195 */
[----:B------:R-:W-:Y:S01]  /*3f60*/  IMAD.WIDE.U32 R166, R166, -0x2daee0ad, RZ ;  /* 0xd2511f53a6a67825 */ /* 0x000fe200078e00ff */
[----:B------:R-:W-:Y:S01]  /*3f70*/  @!P0 VIMNMX R3, PT, PT, R238, UR43, PT ;  /* 0x0000002bee038c48 */ /* 0x000fe2000bfe0100 */
[-C--:B--2---:R-:W-:Y:S03]  /*3f80*/  HMMA.16816.F32.BF16 R20, R132, R136.reuse, R20 ;  /* 0x000000888414723c */ /* 0x084fe60000041814 */
[CC--:B------:R-:W-:Y:S01]  /*3f90*/  @!P0 ISETP.GE.AND P4, PT, R0.reuse, R140.reuse, PT ;  /* 0x0000008c0000820c */ /* 0x0c0fe20003f86270 */
[----:B------:R-:W-:Y:S01]  /*3fa0*/  @!P0 VIADD R149, R0, 0x1 ;  /* 0x0000000100958836 */ /* 0x000fe20000000000 */
[----:B------:R-:W-:Y:S01]  /*3fb0*/  LOP3.LUT R152, R152, UR45, R167, 0x96, !PT ;  /* 0x0000002d98987c12 */ /* 0x000fe2000f8e96a7 */
[C---:B------:R-:W-:Y:S01]  /*3fc0*/  @!P0 VIADD R143, R0.reuse, 0x9 ;  /* 0x00000009008f8836 */ /* 0x040fe20000000000 */
[----:B------:R-:W-:Y:S01]  /*3fd0*/  @!P0 ISETP.GE.AND P3, PT, R0, R141, PT ;  /* 0x0000008d0000820c */ /* 0x000fe20003f66270 */
[C---:B------:R-:W-:Y:S04]  /*3fe0*/  HMMA.16816.F32.BF16 R24, R144.reuse, R136, R24 ;  /* 0x000000889018723c */ /* 0x040fe80000041818 */
[----:B------:R-:W-:Y:S01]  /*3ff0*/  @!P0 FSEL R4, R4, -INF , !P4 ;  /* 0xff80000004048808 */ /* 0x000fe20006000000 */
[----:B------:R-:W-:Y:S01]  /*4000*/  IMAD.WIDE.U32 R152, R152, -0x326172a9, RZ ;  /* 0xcd9e8d5798987825 */ /* 0x000fe200078e00ff */
[C---:B------:R-:W-:Y:S02]  /*4010*/  @!P0 ISETP.GE.AND P4, PT, R149.reuse, R3, PT ;  /* 0x000000039500820c */ /* 0x040fe40003f86270 */
[C---:B------:R-:W-:Y:S01]  /*4020*/  @!P0 ISETP.GE.AND P5, PT, R149.reuse, R141, PT ;  /* 0x0000008d9500820c */ /* 0x040fe20003fa6270 */
[-C--:B------:R-:W-:Y:S03]  /*4030*/  HMMA.16816.F32.BF16 R28, R144, R138.reuse, R28 ;  /* 0x0000008a901c723c */ /* 0x080fe6000004181c */
[----:B------:R-:W-:Y:S01]  /*4040*/  @!P0 FSEL R6, R6, -INF , !P3 ;  /* 0xff80000006068808 */ /* 0x000fe20005800000 */
[C---:B------:R-:W-:Y:S01]  /*4050*/  @!P0 VIADD R142, R0.reuse, 0x8 ;  /* 0x00000008008e8836 */ /* 0x040fe20000000000 */
[----:B------:R-:W-:Y:S01]  /*4060*/  @!P0 ISETP.GE.AND P6, PT, R149, R140, PT ;  /* 0x0000008c9500820c */ /* 0x000fe20003fc6270 */
[C---:B------:R-:W-:Y:S01]  /*4070*/  @!P0 VIADD R136, R0.reuse, 0x11 ;  /* 0x0000001100888836 */ /* 0x040fe20000000000 */
[-C--:B------:R-:W-:Y:S01]  /*4080*/  @!P0 ISETP.GE.AND P3, PT, R0, R3.reuse, PT ;  /* 0x000000030000820c */ /* 0x080fe20003f66270 */
[----:B------:R-:W-:Y:S04]  /*4090*/  HMMA.16816.F32.BF16 R32, R132, R138, R32 ;  /* 0x0000008a8420723c */ /* 0x000fe80000041820 */
[----:B------:R-:W-:Y:S01]  /*40a0*/  @!P0 FSEL R9, R9, -INF , !P4 ;  /* 0xff80000009098808 */ /* 0x000fe20006000000 */
[----:B------:R-:W-:Y:S01]  /*40b0*/  IMAD.WIDE.U32 R144, R156, -0x326172a9, RZ ;  /* 0xcd9e8d579c907825 */ /* 0x000fe200078e00ff */
[-C--:B------:R-:W-:Y:S02]  /*40c0*/  @!P0 ISETP.GE.AND P4, PT, R143, R3.reuse, PT ;  /* 0x000000038f00820c */ /* 0x080fe40003f86270 */
[----:B------:R-:W-:Y:S01]  /*40d0*/  @!P0 FSEL R7, R7, -INF , !P5 ;  /* 0xff80000007078808 */ /* 0x000fe20006800000 */
[----:B------:R-:W-:Y:S01]  /*40e0*/  IMAD.WIDE.U32 R160, R160, -0x2daee0ad, RZ ;  /* 0xd2511f53a0a07825 */ /* 0x000fe200078e00ff */
[----:B------:R-:W-:Y:S02]  /*40f0*/  LOP3.LUT R164, R164, UR50, R145, 0x96, !PT ;  /* 0x00000032a4a47c12 */ /* 0x000fe4000f8e9691 */
[-C--:B------:R-:W-:Y:S01]  /*4100*/  @!P0 ISETP.GE.AND P5, PT, R0, R2.reuse, PT ;  /* 0x000000020000820c */ /* 0x080fe20003fa6270 */
[----:B------:R-:W-:Y:S01]  /*4110*/  IMAD.MOV.U32 R145, RZ, RZ, 0x10 ;  /* 0x00000010ff917424 */ /* 0x000fe200078e00ff */
[----:B------:R-:W-:Y:S01]  /*4120*/  @!P0 FSEL R5, R5, -INF , !P6 ;  /* 0xff80000005058808 */ /* 0x000fe20007000000 */
[----:B------:R-:W-:Y:S01]  /*4130*/  IMAD.WIDE.U32 R158, R158, -0x2daee0ad, RZ ;  /* 0xd2511f539e9e7825 */ /* 0x000fe200078e00ff */
[----:B------:R-:W-:Y:S02]  /*4140*/  @!P0 FSEL R8, R8, -INF , !P3 ;  /* 0xff80000008088808 */ /* 0x000fe40005800000 */
[-C--:B------:R-:W-:Y:S02]  /*4150*/  @!P0 ISETP.GE.AND P6, PT, R149, R2.reuse, PT ;  /* 0x000000029500820c */ /* 0x080fe40003fc6270 */
[----:B------:R-:W-:Y:S02]  /*4160*/  @!P0 ISETP.GE.AND P3, PT, R142, R3, PT ;  /* 0x000000038e00820c */ /* 0x000fe40003f66270 */
[----:B------:R-:W-:Y:S02]  /*4170*/  @!P0 FSEL R13, R13, -INF , !P4 ;  /* 0xff8000000d0d8808 */ /* 0x000fe40006000000 */
[-C--:B------:R-:W-:Y:S02]  /*4180*/  @!P0 ISETP.GE.AND P4, PT, R143, R2.reuse, PT ;  /* 0x000000028f00820c */ /* 0x080fe40003f86270 */
[----:B------:R-:W-:Y:S02]  /*4190*/  @!P0 FSEL R10, R10, -INF , !P5 ;  /* 0xff8000000a0a8808 */ /* 0x000fe40006800000 */
[----:B------:R-:W-:Y:S02]  /*41a0*/  @!P0 ISETP.GE.AND P5, PT, R142, R2, PT ;  /* 0x000000028e00820c */ /* 0x000fe40003fa6270 */
[----:B------:R-:W-:Y:S02]  /*41b0*/  @!P0 FSEL R11, R11, -INF , !P6 ;  /* 0xff8000000b0b8808 */ /* 0x000fe40007000000 */
[----:B------:R-:W-:Y:S02]  /*41c0*/  @!P0 FSEL R12, R12, -INF , !P3 ;  /* 0xff8000000c0c8808 */ /* 0x000fe40005800000 */
[CC--:B------:R-:W-:Y:S02]  /*41d0*/  @!P0 ISETP.GE.AND P6, PT, R142.reuse, R140.reuse, PT ;  /* 0x0000008c8e00820c */ /* 0x0c0fe40003fc6270 */
[----:B------:R-:W-:Y:S02]  /*41e0*/  @!P0 FSEL R15, R15, -INF , !P4 ;  /* 0xff8000000f0f8808 */ /* 0x000fe40006000000 */
[-C--:B------:R-:W-:Y:S01]  /*41f0*/  @!P0 ISETP.GE.AND P3, PT, R142, R141.reuse, PT ;  /* 0x0000008d8e00820c */ /* 0x080fe20003f66270 */
[----:B------:R-:W-:Y:S01]  /*4200*/  @!P0 VIADD R142, R0, 0x10 ;  /* 0x00000010008e8836 */ /* 0x000fe20000000000 */
[CC--:B------:R-:W-:Y:S02]  /*4210*/  @!P0 ISETP.GE.AND P4, PT, R143.reuse, R141.reuse, PT ;  /* 0x0000008d8f00820c */ /* 0x0c0fe40003f86270 */
[----:B------:R-:W-:Y:S02]  /*4220*/  @!P0 FSEL R14, R14, -INF , !P5 ;  /* 0xff8000000e0e8808 */ /* 0x000fe40006800000 */
[-C--:B------:R-:W-:Y:S02]  /*4230*/  @!P0 ISETP.GE.AND P5, PT, R143, R140.reuse, PT ;  /* 0x0000008c8f00820c */ /* 0x080fe40003fa6270 */
[----:B------:R-:W-:Y:S02]  /*4240*/  @!P0 FSEL R18, R18, -INF , !P3 ;  /* 0xff80000012128808 */ /* 0x000fe40005800000 */
[----:B------:R-:W-:Y:S02]  /*4250*/  @!P0 FSEL R19, R19, -INF , !P4 ;  /* 0xff80000013138808 */ /* 0x000fe40006000000 */
[-C--:B------:R-:W-:Y:S02]  /*4260*/  @!P0 ISETP.GE.AND P3, PT, R142, R141.reuse, PT ;  /* 0x0000008d8e00820c */ /* 0x080fe40003f66270 */
[----:B------:R-:W-:Y:S02]  /*4270*/  @!P0 ISETP.GE.AND P4, PT, R136, R141, PT ;  /* 0x0000008d8800820c */ /* 0x000fe40003f86270 */
[----:B------:R-:W-:Y:S02]  /*4280*/  @!P0 FSEL R16, R16, -INF , !P6 ;  /* 0xff80000010108808 */ /* 0x000fe40007000000 */
[----:B------:R-:W-:Y:S02]  /*4290*/  @!P0 FSEL R17, R17, -INF , !P5 ;  /* 0xff80000011118808 */ /* 0x000fe40006800000 */
[-C--:B------:R-:W-:Y:S02]  /*42a0*/  @!P0 ISETP.GE.AND P6, PT, R142, R140.reuse, PT ;  /* 0x0000008c8e00820c */ /* 0x080fe40003fc6270 */
[----:B------:R-:W-:Y:S02]  /*42b0*/  @!P0 ISETP.GE.AND P5, PT, R136, R140, PT ;  /* 0x0000008c8800820c */ /* 0x000fe40003fa6270 */
[----:B------:R-:W-:Y:S02]  /*42c0*/  LOP3.LUT R154, R154, UR51, R161, 0x96, !PT ;  /* 0x000000339a9a7c12 */ /* 0x000fe4000f8e96a1 */
[----:B------:R-:W-:Y:S02]  /*42d0*/  LOP3.LUT R160, R160, UR45, R159, 0x96, !PT ;  /* 0x0000002da0a07c12 */ /* 0x000fe4000f8e969f */
[----:B------:R-:W-:Y:S02]  /*42e0*/  @!P0 FSEL R22, R22, -INF , !P3 ;  /* 0xff80000016168808 */ /* 0x000fe40005800000 */
[----:B------:R-:W-:Y:S01]  /*42f0*/  @!P0 FSEL R23, R23, -INF , !P4 ;  /* 0xff80000017178808 */ /* 0x000fe20006000000 */
[----:B------:R-:W-:Y:S01]  /*4300*/  IMAD.WIDE.U32 R146, R160, -0x326172a9, RZ ;  /* 0xcd9e8d57a0927825 */ /* 0x000fe200078e00ff */
[CC--:B------:R-:W-:Y:S02]  /*4310*/  @!P0 ISETP.GE.AND P3, PT, R136.reuse, R3.reuse, PT ;  /* 0x000000038800820c */ /* 0x0c0fe40003f66270 */
[-C--:B------:R-:W-:Y:S01]  /*4320*/  @!P0 ISETP.GE.AND P4, PT, R136, R2.reuse, PT ;  /* 0x000000028800820c */ /* 0x080fe20003f86270 */
[----:B------:R-:W-:Y:S01]  /*4330*/  @!P0 VIADD R136, R0, 0x18 ;  /* 0x0000001800888836 */ /* 0x000fe20000000000 */
[----:B------:R-:W-:Y:S01]  /*4340*/  @!P0 FSEL R20, R20, -INF , !P6 ;  /* 0xff80000014148808 */ /* 0x000fe20007000000 */
[----:B------:R-:W-:Y:S01]  /*4350*/  @!P0 VIADD R0, R0, 0x19 ;  /* 0x0000001900008836 */ /* 0x000fe20000000000 */
[----:B------:R-:W-:Y:S02]  /*4360*/  @!P0 FSEL R21, R21, -INF , !P5 ;  /* 0xff80000015158808 */ /* 0x000fe40006800000 */
[CC--:B------:R-:W-:Y:S02]  /*4370*/  @!P0 ISETP.GE.AND P6, PT, R142.reuse, R3.reuse, PT ;  /* 0x000000038e00820c */ /* 0x0c0fe40003fc6270 */
[-C--:B------:R-:W-:Y:S01]  /*4380*/  @!P0 ISETP.GE.AND P5, PT, R142, R2.reuse, PT ;  /* 0x000000028e00820c */ /* 0x080fe20003fa6270 */
[----:B------:R-:W-:Y:S01]  /*4390*/  IMAD.WIDE.U32 R142, R154, -0x326172a9, RZ ;  /* 0xcd9e8d579a8e7825 */ /* 0x000fe200078e00ff */
[----:B------:R-:W-:Y:S02]  /*43a0*/  LOP3.LUT R154, R144, UR30, R153, 0x96, !PT ;  /* 0x0000001e909a7c12 */ /* 0x000fe4000f8e9699 */
[----:B------:R-:W-:Y:S02]  /*43b0*/  @!P0 FSEL R24, R24, -INF , !P6 ;  /* 0xff80000018188808 */ /* 0x000fe40007000000 */
[----:B------:R-:W-:Y:S01]  /*43c0*/  @!P0 FSEL R25, R25, -INF , !P3 ;  /* 0xff80000019198808 */ /* 0x000fe20005800000 */
[----:B------:R-:W-:Y:S01]  /*43d0*/  IMAD.WIDE.U32 R154, R154, -0x2daee0ad, RZ ;  /* 0xd2511f539a9a7825 */ /* 0x000fe200078e00ff */
[-C--:B------:R-:W-:Y:S02]  /*43e0*/  @!P0 ISETP.GE.AND P3, PT, R0, R3.reuse, PT ;  /* 0x000000030000820c */ /* 0x080fe40003f66270 */
[----:B------:R-:W-:Y:S02]  /*43f0*/  @!P0 ISETP.GE.AND P6, PT, R136, R3, PT ;  /* 0x000000038800820c */ /* 0x000fe40003fc6270 */
[----:B------:R-:W-:Y:S02]  /*4400*/  LOP3.LUT R156, R142, UR30, R147, 0x96, !PT ;  /* 0x0000001e8e9c7c12 */ /* 0x000fe4000f8e9693 */
[----:B------:R-:W-:Y:S01]  /*4410*/  LOP3.LUT R3, R162, UR50, R143, 0x96, !PT ;  /* 0x00000032a2037c12 */ /* 0x000fe2000f8e968f */
[----:B------:R-:W-:Y:S01]  /*4420*/  IMAD.WIDE.U32 R142, R164, -0x2daee0ad, RZ ;  /* 0xd2511f53a48e7825 */ /* 0x000fe200078e00ff */
[----:B------:R-:W-:Y:S02]  /*4430*/  @!P0 FSEL R26, R26, -INF , !P5 ;  /* 0xff8000001a1a8808 */ /* 0x000fe40006800000 */
[-C--:B------:R-:W-:Y:S01]  /*4440*/  @!P0 ISETP.GE.AND P5, PT, R136, R2.reuse, PT ;  /* 0x000000028800820c */ /* 0x080fe20003fa6270 */
[----:B------:R-:W-:Y:S01]  /*4450*/  IMAD.WIDE.U32 R156, R156, -0x2daee0ad, RZ ;  /* 0xd2511f539c9c7825 */ /* 0x000fe200078e00ff */
[----:B------:R-:W-:Y:S02]  /*4460*/  LOP3.LUT R142, R142, UR21, R155, 0x96, !PT ;  /* 0x000000158e8e7c12 */ /* 0x000fe4000f8e969b */
[----:B------:R-:W-:Y:S02]  /*4470*/  @!P0 FSEL R27, R27, -INF , !P4 ;  /* 0xff8000001b1b8808 */ /* 0x000fe40006000000 */
[----:B------:R-:W-:Y:S01]  /*4480*/  @!P0 ISETP.GE.AND P4, PT, R0, R2, PT ;  /* 0x000000020000820c */ /* 0x000fe20003f86270 */
[----:B------:R-:W-:Y:S01]  /*4490*/  IMAD.WIDE.U32 R132, R142, -0x326172a9, RZ ;  /* 0xcd9e8d578e847825 */ /* 0x000fe200078e00ff */
[----:B------:R-:W-:Y:S02]  /*44a0*/  @!P0 FSEL R30, R30, -INF , !P5 ;  /* 0xff8000001e1e8808 */ /* 0x000fe40006800000 */
[-C--:B------:R-:W-:Y:S01]  /*44b0*/  @!P0 ISETP.GE.AND P5, PT, R136, R141.reuse, PT ;  /* 0x0000008d8800820c */ /* 0x080fe20003fa6270 */
[----:B------:R-:W-:Y:S01]  /*44c0*/  IMAD.WIDE.U32 R2, R3, -0x2daee0ad, RZ ;  /* 0xd2511f5303027825 */ /* 0x000fe200078e00ff */
[----:B------:R-:W-:Y:S02]  /*44d0*/  LOP3.LUT R166, R166, UR23, R143, 0x96, !PT ;  /* 0x00000017a6a67c12 */ /* 0x000fe4000f8e968f */
[----:B------:R-:W-:Y:S02]  /*44e0*/  @!P0 FSEL R29, R29, -INF , !P3 ;  /* 0xff8000001d1d8808 */ /* 0x000fe40005800000 */
[----:B------:R-:W-:Y:S02]  /*44f0*/  @!P0 FSEL R31, R31, -INF , !P4 ;  /* 0xff8000001f1f8808 */ /* 0x000fe40006000000 */
[----:B------:R-:W-:Y:S02]  /*4500*/  @!P0 FSEL R28, R28, -INF , !P6 ;  /* 0xff8000001c1c8808 */ /* 0x000fe40007000000 */
[CC--:B------:R-:W-:Y:S02]  /*4510*/  @!P0 ISETP.GE.AND P3, PT, R0.reuse, R140.reuse, PT ;  /* 0x0000008c0000820c */ /* 0x0c0fe40003f66270 */
[----:B------:R-:W-:Y:S02]  /*4520*/  @!P0 ISETP.GE.AND P4, PT, R0, R141, PT ;  /* 0x0000008d0000820c */ /* 0x000fe40003f86270 */
[----:B------:R-:W-:Y:S02]  /*4530*/  @!P0 ISETP.GE.AND P6, PT, R136, R140, PT ;  /* 0x0000008c8800820c */ /* 0x000fe40003fc6270 */
[C---:B------:R-:W-:Y:S02]  /*4540*/  PRMT R140, R132.reuse, 0x7770, RZ ;  /* 0x00007770848c7816 */ /* 0x040fe400000000ff */
[C---:B------:R-:W-:Y:S02]  /*4550*/  PRMT R141, R132.reuse, 0x7771, RZ ;  /* 0x00007771848d7816 */ /* 0x040fe400000000ff */
[C---:B------:R-:W-:Y:S02]  /*4560*/  PRMT R142, R132.reuse, 0x7772, RZ ;  /* 0x00007772848e7816 */ /* 0x040fe400000000ff */
[----:B------:R-:W-:Y:S01]  /*4570*/  PRMT R143, R132, 0x7773, RZ ;  /* 0x00007773848f7816 */ /* 0x000fe200000000ff */
[----:B-----5:R-:W-:Y:S01]  /*4580*/  FMUL.FTZ R132, R252, 1.4426950216293334961 ;  /* 0x3fb8aa3bfc847820 */ /* 0x020fe20000410000 */
[----:B------:R-:W-:Y:S02]  /*4590*/  LOP3.LUT R136, R2, UR21, R157, 0x96, !PT ;  /* 0x0000001502887c12 */ /* 0x000fe4000f8e969d */
[----:B------:R-:W-:Y:S02]  /*45a0*/  @!P0 FSEL R34, R34, -INF , !P5 ;  /* 0xff80000022228808 */ /* 0x000fe40006800000 */
[----:B------:R-:W-:Y:S01]  /*45b0*/  LOP3.LUT R158, R158, UR23, R3, 0x96, !PT ;  /* 0x000000179e9e7c12 */ /* 0x000fe2000f8e9603 */
[----:B------:R-:W-:Y:S01]  /*45c0*/  IMAD.WIDE.U32 R2, R166, -0x326172a9, RZ ;  /* 0xcd9e8d57a6027825 */ /* 0x000fe200078e00ff */
[----:B------:R-:W-:Y:S02]  /*45d0*/  FSETP.NEU.FTZ.AND P5, PT, R252, -INF , PT ;  /* 0xff800000fc00780b */ /* 0x000fe40003fbd000 */
[----:B------:R-:W-:Y:S01]  /*45e0*/  @!P0 FSEL R33, R33, -INF , !P3 ;  /* 0xff80000021218808 */ /* 0x000fe20005800000 */
[----:B------:R-:W-:Y:S01]  /*45f0*/  IMAD.WIDE.U32 R134, R158, -0x326172a9, RZ ;  /* 0xcd9e8d579e867825 */ /* 0x000fe200078e00ff */
[----:B------:R-:W-:Y:S02]  /*4600*/  FSEL R132, R132, RZ, P5 ;  /* 0x000000ff84847208 */ /* 0x000fe40002800000 */
[----:B------:R-:W-:Y:S02]  /*4610*/  LOP3.LUT R152, R152, UR22, R3, 0x96, !PT ;  /* 0x0000001698987c12 */ /* 0x000fe4000f8e9603 */
[----:B------:R-:W-:Y:S01]  /*4620*/  LOP3.LUT R0, R2, UR20, R133, 0x96, !PT ;  /* 0x0000001402007c12 */ /* 0x000fe2000f8e9685 */
[----:B------:R-:W-:Y:S04]  /*4630*/  IMAD.WIDE.U32 R2, R136, -0x326172a9, RZ ;  /* 0xcd9e8d5788027825 */ /* 0x000fe800078e00ff */
[--C-:B------:R-:W-:Y:S01]  /*4640*/  FFMA.FTZ R4, R4, UR14, -R132.reuse ;  /* 0x0000000e04047c23 */ /* 0x100fe20008010884 */
[----:B------:R-:W-:Y:S01]  /*4650*/  FSETP.NEU.FTZ.AND P5, PT, R250, -INF , PT ;  /* 0xff800000fa00780b */ /* 0x000fe20003fbd000 */
[--C-:B------:R-:W-:Y:S01]  /*4660*/  FFMA.FTZ R5, R5, UR14, -R132.reuse ;  /* 0x0000000e05057c23 */ /* 0x100fe20008010884 */
[----:B------:R-:W-:Y:S01]  /*4670*/  @!P0 FSEL R32, R32, -INF , !P6 ;  /* 0xff80000020208808 */ /* 0x000fe20007000000 */
[----:B------:R-:W1:Y:S01]  /*4680*/  MUFU.EX2 R144, R4 ;  /* 0x0000000400907308 */ /* 0x000e620000000800 */
[----:B------:R-:W-:Y:S01]  /*4690*/  LOP3.LUT R133, R134, UR20, R3, 0x96, !PT ;  /* 0x0000001486857c12 */ /* 0x000fe2000f8e9603 */
[----:B------:R-:W-:Y:S01]  /*46a0*/  FMUL.FTZ R136, R250, 1.4426950216293334961 ;  /* 0x3fb8aa3bfa887820 */ /* 0x000fe20000410000 */
[C---:B------:R-:W-:Y:S07]  /*46b0*/  PRMT R137, R2.reuse, 0x7771, RZ ;  /* 0x0000777102897816 */ /* 0x040fee00000000ff */
[----:B------:R-:W2:Y:S01]  /*46c0*/  MUFU.EX2 R163, R5 ;  /* 0x0000000500a37308 */ /* 0x000ea20000000800 */
[----:B------:R-:W-:Y:S01]  /*46d0*/  PRMT R138, R2, 0x7772, RZ ;  /* 0x00007772028a7816 */ /* 0x000fe200000000ff */
[--C-:B------:R-:W-:Y:S01]  /*46e0*/  FFMA.FTZ R16, R16, UR14, -R132.reuse ;  /* 0x0000000e10107c23 */ /* 0x100fe20008010884 */
[C---:B------:R-:W-:Y:S01]  /*46f0*/  PRMT R139, R2.reuse, 0x7773, RZ ;  /* 0x00007773028b7816 */ /* 0x040fe200000000ff */
[----:B------:R-:W-:Y:S01]  /*4700*/  FFMA.FTZ R17, R17, UR14, -R132 ;  /* 0x0000000e11117c23 */ /* 0x000fe20008010884 */
[----:B------:R-:W-:Y:S05]  /*4710*/  PRMT R134, R2, 0x7770, RZ ;  /* 0x0000777002867816 */ /* 0x000fea00000000ff */
[----:B------:R-:W-:Y:S01]  /*4720*/  MUFU.EX2 R160, R16 ;  /* 0x0000001000a07308 */ /* 0x000fe20000000800 */
[----:B------:R-:W-:Y:S01]  /*4730*/  SHF.R.U32.HI R2, RZ, 0x18, R0 ;  /* 0x00000018ff027819 */ /* 0x000fe20000011600 */
[--C-:B------:R-:W-:Y:S01]  /*4740*/  FFMA.FTZ R20, R20, UR14, -R132.reuse ;  /* 0x0000000e14147c23 */ /* 0x100fe20008010884 */
[----:B------:R-:W-:Y:S07]  /*4750*/  LOP3.LUT R3, R0, 0xff, RZ, 0xc0, !PT ;  /* 0x000000ff00037812 */ /* 0x000fee00078ec0ff */
[----:B------:R-:W-:Y:S01]  /*4760*/  MUFU.EX2 R157, R17 ;  /* 0x00000011009d7308 */ /* 0x000fe20000000800 */
[----:B------:R-:W-:Y:S01]  /*4770*/  ISETP.LE.U32.AND P3, PT, R2, UR13, PT ;  /* 0x0000000d02007c0c */ /* 0x000fe2000bf63070 */
[----:B------:R-:W-:Y:S01]  /*4780*/  FFMA.FTZ R21, R21, UR14, -R132 ;  /* 0x0000000e15157c23 */ /* 0x000fe20008010884 */
[C---:B------:R-:W-:Y:S07]  /*4790*/  PRMT R2, R0.reuse, 0x7632, R2 ;  /* 0x0000763200027816 */ /* 0x040fee0000000002 */
[----:B------:R-:W-:Y:S01]  /*47a0*/  MUFU.EX2 R158, R20 ;  /* 0x00000014009e7308 */ /* 0x000fe20000000800 */
[----:B------:R-:W-:Y:S01]  /*47b0*/  ISETP.LE.U32.AND P6, PT, R3, UR13, PT ;  /* 0x0000000d03007c0c */ /* 0x000fe2000bfc3070 */
[----:B------:R-:W-:Y:S01]  /*47c0*/  FMUL.FTZ R3, R251, 1.4426950216293334961 ;  /* 0x3fb8aa3bfb037820 */ /* 0x000fe20000410000 */
[----:B------:R-:W-:Y:S01]  /*47d0*/  LOP3.LUT R0, R0, 0xffff, RZ, 0xc0, !PT ;  /* 0x0000ffff00007812 */ /* 0x000fe200078ec0ff */
[--C-:B------:R-:W-:Y:S01]  /*47e0*/  FFMA.FTZ R32, R32, UR14, -R132.reuse ;  /* 0x0000000e20207c23 */ /* 0x100fe20008010884 */
[----:B------:R-:W-:Y:S01]  /*47f0*/  @!P0 FSEL R35, R35, -INF , !P4 ;  /* 0xff80000023238808 */ /* 0x000fe20006000000 */
[----:B------:R-:W-:Y:S01]  /*4800*/  FFMA.FTZ R132, R33, UR14, -R132 ;  /* 0x0000000e21847c23 */ /* 0x000fe20008010884 */
[----:B------:R-:W-:Y:S03]  /*4810*/  FSETP.NEU.FTZ.AND P4, PT, R251, -INF , PT ;  /* 0xff800000fb00780b */ /* 0x000fe60003f9d000 */
[----:B------:R-:W-:Y:S01]  /*4820*/  MUFU.EX2 R153, R32 ;  /* 0x0000002000997308 */ /* 0x000fe20000000800 */
[----:B------:R-:W-:Y:S02]  /*4830*/  SHF.R.U32.HI R0, RZ, 0x8, R0 ;  /* 0x00000008ff007819 */ /* 0x000fe40000011600 */
[----:B------:R-:W-:Y:S01]  /*4840*/  LOP3.LUT R146, R146, UR22, R135, 0x96, !PT ;  /* 0x0000001692927c12 */ /* 0x000fe2000f8e9687 */
[----:B------:R-:W-:Y:S01]  /*4850*/  FMUL.FTZ R135, R247, 1.4426950216293334961 ;  /* 0x3fb8aa3bf7877820 */ /* 0x000fe20000410000 */
[----:B------:R-:W-:Y:S01]  /*4860*/  FSEL R3, R3, RZ, P4 ;  /* 0x000000ff03037208 */ /* 0x000fe20002000000 */
[----:B-1----:R-:W-:Y:S01]  /*4870*/  @!P6 FADD.FTZ R144, -R144, -RZ ;  /* 0x800000ff9090e221 */ /* 0x002fe20000010100 */
[----:B------:R-:W-:Y:S03]  /*4880*/  FSETP.NEU.FTZ.AND P4, PT, R247, -INF , PT ;  /* 0xff800000f700780b */ /* 0x000fe60003f9d000 */
[----:B------:R-:W-:Y:S01]  /*4890*/  MUFU.EX2 R151, R132 ;  /* 0x0000008400977308 */ /* 0x000fe20000000800 */
[----:B------:R-:W-:Y:S01]  /*48a0*/  LOP3.LUT R4, R0, 0xffff, RZ, 0xc0, !PT ;  /* 0x0000ffff00047812 */ /* 0x000fe200078ec0ff */
[--C-:B------:R-:W-:Y:S01]  /*48b0*/  FFMA.FTZ R6, R6, UR14, -R3.reuse ;  /* 0x0000000e06067c23 */ /* 0x100fe20008010803 */
[----:B------:R-:W-:Y:S01]  /*48c0*/  FSEL R0, R135, RZ, P4 ;  /* 0x000000ff87007208 */ /* 0x000fe20002000000 */
[----:B------:R-:W-:Y:S01]  /*48d0*/  FFMA.FTZ R7, R7, UR14, -R3 ;  /* 0x0000000e07077c23 */ /* 0x000fe20008010803 */
[----:B------:R-:W-:Y:S05]  /*48e0*/  ISETP.LE.U32.AND P0, PT, R134, UR13, PT ;  /* 0x0000000d86007c0c */ /* 0x000fea000bf03070 */
[----:B------:R-:W-:Y:S01]  /*48f0*/  MUFU.EX2 R172, R6 ;  /* 0x0000000600ac7308 */ /* 0x000fe20000000800 */
[----:B------:R-:W-:Y:S01]  /*4900*/  ISETP.LE.U32.AND P4, PT, R4, UR13, PT ;  /* 0x0000000d04007c0c */ /* 0x000fe2000bf83070 */
[--C-:B------:R-:W-:Y:S01]  /*4910*/  FFMA.FTZ R10, R10, UR14, -R0.reuse ;  /* 0x0000000e0a0a7c23 */ /* 0x100fe20008010800 */
[----:B------:R-:W-:Y:S07]  /*4920*/  LOP3.LUT R134, R2, 0xff, RZ, 0xc0, !PT ;  /* 0x000000ff02867812 */ /* 0x000fee00078ec0ff */
[----:B------:R-:W1:Y:S01]  /*4930*/  MUFU.EX2 R170, R7 ;  /* 0x0000000700aa7308 */ /* 0x000e620000000800 */
[----:B------:R-:W-:Y:S01]  /*4940*/  LOP3.LUT R4, R133, 0xff, RZ, 0xc0, !PT ;  /* 0x000000ff85047812 */ /* 0x000fe200078ec0ff */
[--C-:B------:R-:W-:Y:S01]  /*4950*/  FFMA.FTZ R11, R11, UR14, -R0.reuse ;  /* 0x0000000e0b0b7c23 */ /* 0x100fe20008010800 */
[----:B------:R-:W-:Y:S07]  /*4960*/  FSEL R2, R136, RZ, P5 ;  /* 0x000000ff88027208 */ /* 0x000fee0002800000 */
[----:B------:R-:W3:Y:S01]  /*4970*/  MUFU.EX2 R234, R10 ;  /* 0x0000000a00ea7308 */ /* 0x000ee20000000800 */
[----:B------:R-:W-:Y:S01]  /*4980*/  ISETP.LE.U32.AND P5, PT, R134, UR13, PT ;  /* 0x0000000d86007c0c */ /* 0x000fe2000bfa3070 */
[----:B------:R-:W-:Y:S01]  /*4990*/  FFMA.FTZ R14, R14, UR14, -R0 ;  /* 0x0000000e0e0e7c23 */ /* 0x000fe20008010800 */
[----:B------:R-:W-:Y:S01]  /*49a0*/  ISETP.LE.U32.AND P6, PT, R4, UR13, PT ;  /* 0x0000000d04007c0c */ /* 0x000fe2000bfc3070 */
[----:B------:R-:W-:Y:S01]  /*49b0*/  FFMA.FTZ R9, R9, UR14, -R2 ;  /* 0x0000000e09097c23 */ /* 0x000fe20008010802 */
[----:B------:R-:W-:Y:S01]  /*49c0*/  PRMT R4, R133, 0x7632, R4 ;  /* 0x0000763285047816 */ /* 0x000fe20000000004 */
[----:B--2---:R-:W-:Y:S01]  /*49d0*/  @!P4 FADD.FTZ R163, -R163, -RZ ;  /* 0x800000ffa3a3c221 */ /* 0x004fe20000010100 */
[----:B------:R-:W-:Y:S03]  /*49e0*/  LOP3.LUT R5, R133, 0xffff, RZ, 0xc0, !PT ;  /* 0x0000ffff85057812 */ /* 0x000fe600078ec0ff */
[----:B------:R-:W2:Y:S01]  /*49f0*/  MUFU.EX2 R174, R9 ;  /* 0x0000000900ae7308 */ /* 0x000ea20000000800 */
[----:B------:R-:W-:Y:S01]  /*4a00*/  LOP3.LUT R4, R4, 0xff, RZ, 0xc0, !PT ;  /* 0x000000ff04047812 */ /* 0x000fe200078ec0ff */
[----:B-1----:R-:W-:Y:S01]  /*4a10*/  @!P3 FADD.FTZ R170, -R170, -RZ ;  /* 0x800000ffaaaab221 */ /* 0x002fe20000010100 */
[----:B------:R-:W-:Y:S07]  /*4a20*/  SHF.R.U32.HI R5, RZ, 0x8, R5 ;  /* 0x00000008ff057819 */ /* 0x000fee0000011605 */
[----:B------:R-:W1:Y:S01]  /*4a30*/  MUFU.EX2 R175, R11 ;  /* 0x0000000b00af7308 */ /* 0x000e620000000800 */
[----:B------:R-:W-:Y:S01]  /*4a40*/  ISETP.LE.U32.AND P4, PT, R4, UR13, PT ;  /* 0x0000000d04007c0c */ /* 0x000fe2000bf83070 */
[----:B------:R-:W-:Y:S01]  /*4a50*/  @!P5 FADD.FTZ R172, -R172, -RZ ;  /* 0x800000ffacacd221 */ /* 0x000fe20000010100 */
[----:B------:R-:W-:Y:S01]  /*4a60*/  LOP3.LUT R4, R5, 0xffff, RZ, 0xc0, !PT ;  /* 0x0000ffff05047812 */ /* 0x000fe200078ec0ff */
[--C-:B------:R-:W-:Y:S01]  /*4a70*/  FFMA.FTZ R12, R12, UR14, -R2.reuse ;  /* 0x0000000e0c0c7c23 */ /* 0x100fe20008010802 */
[----:B------:R-:W-:Y:S01]  /*4a80*/  SHF.R.U32.HI R133, RZ, 0x18, R133 ;  /* 0x00000018ff857819 */ /* 0x000fe20000011685 */
[--C-:B------:R-:W-:Y:S01]  /*4a90*/  FFMA.FTZ R8, R8, UR14, -R2.reuse ;  /* 0x0000000e08087c23 */ /* 0x100fe20008010802 */
[----:B------:R-:W-:Y:S03]  /*4aa0*/  ISETP.LE.U32.AND P5, PT, R4, UR13, PT ;  /* 0x0000000d04007c0c */ /* 0x000fe6000bfa3070 */
[----:B------:R-:W4:Y:S01]  /*4ab0*/  MUFU.EX2 R171, R12 ;  /* 0x0000000c00ab7308 */ /* 0x000f220000000800 */
[----:B------:R-:W-:Y:S01]  /*4ac0*/  ISETP.LE.U32.AND P3, PT, R133, UR13, PT ;  /* 0x0000000d85007c0c */ /* 0x000fe2000bf63070 */
[--C-:B------:R-:W-:Y:S01]  /*4ad0*/  FFMA.FTZ R18, R18, UR14, -R3.reuse ;  /* 0x0000000e12127c23 */ /* 0x100fe20008010803 */
[----:B------:R-:W-:Y:S07]  /*4ae0*/  IMAD.WIDE.U32 R6, R152, -0x2daee0ad, RZ ;  /* 0xd2511f5398067825 */ /* 0x000fee00078e00ff */
[----:B------:R4:W-:Y:S01]  /*4af0*/  MUFU.EX2 R233, R8 ;  /* 0x0000000800e97308 */ /* 0x0009e20000000800 */
[----:B---3--:R-:W-:Y:S01]  /*4b00*/  @!P4 FADD.FTZ R234, -R234, -RZ ;  /* 0x800000ffeaeac221 */ /* 0x008fe20000010100 */
[----:B------:R-:W-:Y:S08]  /*4b10*/  ISETP.GT.U32.AND P4, PT, R138, UR13, PT ;  /* 0x0000000d8a007c0c */ /* 0x000ff0000bf84070 */
[----:B------:R-:W3:Y:S01]  /*4b20*/  MUFU.EX2 R173, R14 ;  /* 0x0000000e00ad7308 */ /* 0x000ee20000000800 */
[----:B------:R-:W-:Y:S01]  /*4b30*/  FFMA.FTZ R19, R19, UR14, -R3 ;  /* 0x0000000e13137c23 */ /* 0x000fe20008010803 */
[----:B------:R-:W-:Y:S01]  /*4b40*/  LOP3.LUT R7, R154, UR17, R7, 0x96, !PT ;  /* 0x000000119a077c12 */ /* 0x000fe2000f8e9607 */
[----:B------:R-:W-:Y:S04]  /*4b50*/  IMAD.WIDE.U32 R4, R146, -0x2daee0ad, RZ ;  /* 0xd2511f5392047825 */ /* 0x000fe800078e00ff */
[----:B--2---:R-:W-:Y:S01]  /*4b60*/  @!P5 FADD.FTZ R174, -R174, -RZ ;  /* 0x800000ffaeaed221 */ /* 0x004fe20000010100 */
[----:B------:R-:W-:Y:S01]  /*4b70*/  ISETP.LE.U32.AND P5, PT, R140, UR13, PT ;  /* 0x0000000d8c007c0c */ /* 0x000fe2000bfa3070 */
[----:B-1----:R-:W-:Y:S01]  /*4b80*/  @!P3 FADD.FTZ R175, -R175, -RZ ;  /* 0x800000ffafafb221 */ /* 0x002fe20000010100 */
[----:B------:R-:W-:Y:S01]  /*4b90*/  ISETP.GT.U32.AND P3, PT, R141, UR13, PT ;  /* 0x0000000d8d007c0c */ /* 0x000fe2000bf64070 */
[----:B----4-:R-:W-:Y:S01]  /*4ba0*/  @!P0 FADD.FTZ R171, -R171, -RZ ;  /* 0x800000ffabab8221 */ /* 0x010fe20000010100 */
[----:B------:R-:W1:Y:S01]  /*4bb0*/  MUFU.EX2 R166, R18 ;  /* 0x0000001200a67308 */ /* 0x000e620000000800 */
[----:B------:R-:W-:Y:S01]  /*4bc0*/  ISETP.GT.U32.AND P0, PT, R142, UR13, PT ;  /* 0x0000000d8e007c0c */ /* 0x000fe2000bf04070 */
[--C-:B------:R-:W-:Y:S01]  /*4bd0*/  FFMA.FTZ R22, R22, UR14, -R3.reuse ;  /* 0x0000000e16167c23 */ /* 0x100fe20008010803 */
[C---:B------:R-:W-:Y:S07]  /*4be0*/  PRMT R8, R6.reuse, 0x7771, RZ ;  /* 0x0000777106087816 */ /* 0x040fee00000000ff */
[----:B------:R-:W2:Y:S01]  /*4bf0*/  MUFU.EX2 R165, R19 ;  /* 0x0000001300a57308 */ /* 0x000ea20000000800 */
[----:B---3--:R-:W-:Y:S01]  /*4c00*/  @P4 FADD.FTZ R173, -R173, -RZ ;  /* 0x800000ffadad4221 */ /* 0x008fe20000010100 */
[----:B------:R-:W-:Y:S01]  /*4c10*/  PRMT R9, R6, 0x7770, RZ ;  /* 0x0000777006097816 */ /* 0x000fe200000000ff */
[--C-:B------:R-:W-:Y:S01]  /*4c20*/  FFMA.FTZ R34, R34, UR14, -R3.reuse ;  /* 0x0000000e22227c23 */ /* 0x100fe20008010803 */
[----:B------:R-:W-:Y:S01]  /*4c30*/  PRMT R11, R6, 0x7772, RZ ;  /* 0x00007772060b7816 */ /* 0x000fe200000000ff */
[----:B------:R-:W-:Y:S01]  /*4c40*/  @!P5 FADD.FTZ R160, -R160, -RZ ;  /* 0x800000ffa0a0d221 */ /* 0x000fe20000010100 */
[----:B------:R-:W-:Y:S01]  /*4c50*/  PRMT R10, R6, 0x7773, RZ ;  /* 0x00007773060a7816 */ /* 0x000fe200000000ff */
[----:B------:R-:W-:Y:S01]  /*4c60*/  @P3 FADD.FTZ R157, -R157, -RZ ;  /* 0x800000ff9d9d3221 */ /* 0x000fe20000010100 */
[----:B------:R-:W-:Y:S02]  /*4c70*/  ISETP.GT.U32.AND P4, PT, R143, UR13, PT ;  /* 0x0000000d8f007c0c */ /* 0x000fe4000bf84070 */
[----:B------:R-:W-:Y:S01]  /*4c80*/  MUFU.EX2 R154, R21 ;  /* 0x00000015009a7308 */ /* 0x000fe20000000800 */
[----:B------:R-:W-:Y:S01]  /*4c90*/  LOP3.LUT R6, R7, 0xff, RZ, 0xc0, !PT ;  /* 0x000000ff07067812 */ /* 0x000fe200078ec0ff */
[----:B-1----:R-:W-:Y:S01]  /*4ca0*/  @P0 FADD.FTZ R166, -R166, -RZ ;  /* 0x800000ffa6a60221 */ /* 0x002fe20000010100 */
[----:B------:R-:W-:Y:S01]  /*4cb0*/  ISETP.GT.U32.AND P5, PT, R8, UR13, PT ;  /* 0x0000000d08007c0c */ /* 0x000fe2000bfa4070 */
[--C-:B------:R-:W-:Y:S01]  /*4cc0*/  FFMA.FTZ R23, R23, UR14, -R3.reuse ;  /* 0x0000000e17177c23 */ /* 0x100fe20008010803 */
[----:B------:R-:W-:Y:S01]  /*4cd0*/  LOP3.LUT R8, R7, 0xffff, RZ, 0xc0, !PT ;  /* 0x0000ffff07087812 */ /* 0x000fe200078ec0ff */
[----:B------:R-:W-:Y:S01]  /*4ce0*/  FFMA.FTZ R3, R35, UR14, -R3 ;  /* 0x0000000e23037c23 */ /* 0x000fe20008010803 */
[----:B------:R-:W-:Y:S03]  /*4cf0*/  ISETP.LE.U32.AND P3, PT, R6, UR13, PT ;  /* 0x0000000d06007c0c */ /* 0x000fe6000bf63070 */
[----:B------:R-:W-:Y:S01]  /*4d00*/  MUFU.EX2 R161, R22 ;  /* 0x0000001600a17308 */ /* 0x000fe20000000800 */
[--C-:B------:R-:W-:Y:S01]  /*4d10*/  SHF.R.U32.HI R6, RZ, 0x18, R7.reuse ;  /* 0x00000018ff067819 */ /* 0x100fe20000011607 */
[----:B------:R-:W-:Y:S01]  /*4d20*/  FFMA.FTZ R13, R13, UR14, -R2 ;  /* 0x0000000e0d0d7c23 */ /* 0x000fe20008010802 */
[----:B------:R-:W-:Y:S01]  /*4d30*/  SHF.R.U32.HI R8, RZ, 0x8, R8 ;  /* 0x00000008ff087819 */ /* 0x000fe20000011608 */
[----:B--2---:R-:W-:Y:S01]  /*4d40*/  @P4 FADD.FTZ R165, -R165, -RZ ;  /* 0x800000ffa5a54221 */ /* 0x004fe20000010100 */
[----:B------:R-:W-:Y:S05]  /*4d50*/  ISETP.LE.U32.AND P0, PT, R6, UR13, PT ;  /* 0x0000000d06007c0c */ /* 0x000fea000bf03070 */
[----:B------:R-:W1:Y:S01]  /*4d60*/  MUFU.EX2 R159, R23 ;  /* 0x00000017009f7308 */ /* 0x000e620000000800 */
[----:B------:R-:W-:Y:S01]  /*4d70*/  LOP3.LUT R6, R8, 0xffff, RZ, 0xc0, !PT ;  /* 0x0000ffff08067812 */ /* 0x000fe200078ec0ff */
[----:B------:R-:W-:Y:S01]  /*4d80*/  @!P6 FADD.FTZ R233, -R233, -RZ ;  /* 0x800000ffe9e9e221 */ /* 0x000fe20000010100 */
[----:B------:R-:W-:Y:S07]  /*4d90*/  PRMT R7, R7, 0x7632, R7 ;  /* 0x0000763207077816 */ /* 0x000fee0000000007 */
[----:B------:R-:W2:Y:S01]  /*4da0*/  MUFU.EX2 R169, R13 ;  /* 0x0000000d00a97308 */ /* 0x000ea20000000800 */
[----:B------:R-:W-:Y:S01]  /*4db0*/  ISETP.LE.U32.AND P4, PT, R6, UR13, PT ;  /* 0x0000000d06007c0c */ /* 0x000fe2000bf83070 */
[----:B------:R-:W-:Y:S01]  /*4dc0*/  @!P3 FADD.FTZ R158, -R158, -RZ ;  /* 0x800000ff9e9eb221 */ /* 0x000fe20000010100 */
[----:B------:R-:W-:Y:S01]  /*4dd0*/  LOP3.LUT R7, R7, 0xff, RZ, 0xc0, !PT ;  /* 0x000000ff07077812 */ /* 0x000fe200078ec0ff */
[----:B------:R-:W-:Y:S01]  /*4de0*/  FFMA.FTZ R25, R25, UR14, -R2 ;  /* 0x0000000e19197c23 */ /* 0x000fe20008010802 */
[----:B------:R-:W-:Y:S01]  /*4df0*/  LOP3.LUT R5, R156, UR17, R5, 0x96, !PT ;  /* 0x000000119c057c12 */ /* 0x000fe2000f8e9605 */
[----:B------:R-:W-:Y:S01]  /*4e00*/  @P5 FADD.FTZ R151, -R151, -RZ ;  /* 0x800000ff97975221 */ /* 0x000fe20000010100 */
[----:B------:R-:W-:Y:S03]  /*4e10*/  ISETP.LE.U32.AND P3, PT, R7, UR13, PT ;  /* 0x0000000d07007c0c */ /* 0x000fe6000bf63070 */
[----:B------:R3:W-:Y:S01]  /*4e20*/  MUFU.EX2 R156, R3 ;  /* 0x00000003009c7308 */ /* 0x0007e20000000800 */
[----:B------:R-:W-:Y:S01]  /*4e30*/  LOP3.LUT R6, R5, 0xffff, RZ, 0xc0, !PT ;  /* 0x0000ffff05067812 */ /* 0x000fe200078ec0ff */
[----:B-1----:R-:W-:Y:S01]  /*4e40*/  @!P0 FADD.FTZ R159, -R159, -RZ ;  /* 0x800000ff9f9f8221 */ /* 0x002fe20000010100 */
[----:B------:R-:W-:Y:S01]  /*4e50*/  LOP3.LUT R7, R5, 0xff, RZ, 0xc0, !PT ;  /* 0x000000ff05077812 */ /* 0x000fe200078ec0ff */
[----:B------:R-:W-:Y:S01]  /*4e60*/  FFMA.FTZ R15, R15, UR14, -R0 ;  /* 0x0000000e0f0f7c23 */ /* 0x000fe20008010800 */
[----:B------:R-:W-:Y:S01]  /*4e70*/  SHF.R.U32.HI R6, RZ, 0x8, R6 ;  /* 0x00000008ff067819 */ /* 0x000fe20000011606 */
[----:B------:R-:W-:Y:S01]  /*4e80*/  @!P4 FADD.FTZ R154, -R154, -RZ ;  /* 0x800000ff9a9ac221 */ /* 0x000fe20000010100 */
[----:B------:R-:W-:Y:S01]  /*4e90*/  ISETP.LE.U32.AND P4, PT, R7, UR13, PT ;  /* 0x0000000d07007c0c */ /* 0x000fe2000bf83070 */
[--C-:B------:R-:W-:Y:S01]  /*4ea0*/  FFMA.FTZ R24, R24, UR14, -R2.reuse ;  /* 0x0000000e18187c23 */ /* 0x100fe20008010802 */
[----:B------:R-:W-:Y:S01]  /*4eb0*/  LOP3.LUT R6, R6, 0xffff, RZ, 0xc0, !PT ;  /* 0x0000ffff06067812 */ /* 0x000fe200078ec0ff */
[----:B------:R-:W1:Y:S01]  /*4ec0*/  MUFU.EX2 R162, R25 ;  /* 0x0000001900a27308 */ /* 0x000e620000000800 */
[----:B------:R-:W-:Y:S01]  /*4ed0*/  PRMT R7, R5, 0x7632, R7 ;  /* 0x0000763205077816 */ /* 0x000fe20000000007 */
[----:B------:R-:W-:Y:S01]  /*4ee0*/  @!P3 FADD.FTZ R161, -R161, -RZ ;  /* 0x800000ffa1a1b221 */ /* 0x000fe20000010100 */
[----:B------:R-:W-:Y:S07]  /*4ef0*/  ISETP.GT.U32.AND P6, PT, R137, UR13, PT ;  /* 0x0000000d89007c0c */ /* 0x000fee000bfc4070 */
[----:B------:R-:W-:Y:S01]  /*4f00*/  MUFU.EX2 R168, R15 ;  /* 0x0000000f00a87308 */ /* 0x000fe20000000800 */
[----:B------:R-:W-:Y:S01]  /*4f10*/  ISETP.LE.U32.AND P3, PT, R6, UR13, PT ;  /* 0x0000000d06007c0c */ /* 0x000fe2000bf63070 */
[--C-:B------:R-:W-:Y:S01]  /*4f20*/  FFMA.FTZ R28, R28, UR14, -R2.reuse ;  /* 0x0000000e1c1c7c23 */ /* 0x100fe20008010802 */
[----:B------:R-:W-:Y:S07]  /*4f30*/  LOP3.LUT R6, R7, 0xff, RZ, 0xc0, !PT ;  /* 0x000000ff07067812 */ /* 0x000fee00078ec0ff */
[----:B------:R-:W4:Y:S01]  /*4f40*/  MUFU.EX2 R164, R24 ;  /* 0x0000001800a47308 */ /* 0x000f220000000800 */
[----:B---3--:R-:W-:Y:S01]  /*4f50*/  PRMT R3, R4, 0x7772, RZ ;  /* 0x0000777204037816 */ /* 0x008fe200000000ff */
[----:B------:R-:W-:Y:S01]  /*4f60*/  FFMA.FTZ R2, R29, UR14, -R2 ;  /* 0x0000000e1d027c23 */ /* 0x000fe20008010802 */
[----:B------:R-:W-:Y:S07]  /*4f70*/  ISETP.LE.U32.AND P0, PT, R6, UR13, PT ;  /* 0x0000000d06007c0c */ /* 0x000fee000bf03070 */
[----:B------:R-:W3:Y:S01]  /*4f80*/  MUFU.EX2 R155, R34 ;  /* 0x00000022009b7308 */ /* 0x000ee20000000800 */
[----:B------:R-:W-:Y:S01]  /*4f90*/  PRMT R7, R4, 0x7771, RZ ;  /* 0x0000777104077816 */ /* 0x000fe200000000ff */
[--C-:B------:R-:W-:Y:S01]  /*4fa0*/  FFMA.FTZ R30, R30, UR14, -R0.reuse ;  /* 0x0000000e1e1e7c23 */ /* 0x100fe20008010800 */
[C---:B------:R-:W-:Y:S01]  /*4fb0*/  PRMT R8, R4.reuse, 0x7770, RZ ;  /* 0x0000777004087816 */ /* 0x040fe200000000ff */
[----:B--2---:R-:W-:Y:S01]  /*4fc0*/  @P6 FADD.FTZ R169, -R169, -RZ ;  /* 0x800000ffa9a96221 */ /* 0x004fe20000010100 */
[----:B------:R-:W-:Y:S01]  /*4fd0*/  PRMT R6, R4, 0x7773, RZ ;  /* 0x0000777304067816 */ /* 0x000fe200000000ff */
[----:B-1----:R-:W-:Y:S01]  /*4fe0*/  @!P3 FADD.FTZ R162, -R162, -RZ ;  /* 0x800000ffa2a2b221 */ /* 0x002fe20000010100 */
[----:B------:R-:W-:Y:S03]  /*4ff0*/  ISETP.GT.U32.AND P5, PT, R3, UR13, PT ;  /* 0x0000000d03007c0c */ /* 0x000fe6000bfa4070 */
[----:B------:R1:W-:Y:S01]  /*5000*/  MUFU.EX2 R147, R2 ;  /* 0x0000000200937308 */ /* 0x0003e20000000800 */
[----:B------:R-:W-:Y:S01]  /*5010*/  F2FP.RELU.BF16.F32.PACK_AB R4, R163, R144 ;  /* 0x00000090a304723e */ /* 0x000fe200000018ff */
[----:B----4-:R-:W-:Y:S01]  /*5020*/  @!P4 FADD.FTZ R164, -R164, -RZ ;  /* 0x800000ffa4a4c221 */ /* 0x010fe20000010100 */
[----:B------:R-:W-:Y:S01]  /*5030*/  F2FP.RELU.BF16.F32.PACK_AB R3, R170, R172 ;  /* 0x000000acaa03723e */ /* 0x000fe200000018ff */
[--C-:B------:R-:W-:Y:S01]  /*5040*/  FFMA.FTZ R26, R26, UR14, -R0.reuse ;  /* 0x0000000e1a1a7c23 */ /* 0x100fe20008010800 */
[----:B------:R-:W-:Y:S01]  /*5050*/  ISETP.GT.U32.AND P6, PT, R139, UR13, PT ;  /* 0x0000000d8b007c0c */ /* 0x000fe2000bfc4070 */
[----:B------:R2:W-:Y:S01]  /*5060*/  STS [R150+0x13000], R4 ;  /* 0x0130000496007388 */ /* 0x0005e20000000800 */
[----:B------:R-:W-:Y:S01]  /*5070*/  ISETP.GT.U32.AND P3, PT, R10, UR13, PT ;  /* 0x0000000d0a007c0c */ /* 0x000fe2000bf64070 */
[--C-:B------:R-:W-:Y:S01]  /*5080*/  FFMA.FTZ R27, R27, UR14, -R0.reuse ;  /* 0x0000000e1b1b7c23 */ /* 0x100fe20008010800 */
[----:B------:R-:W-:Y:S01]  /*5090*/  ISETP.GT.U32.AND P4, PT, R11, UR13, PT ;  /* 0x0000000d0b007c0c */ /* 0x000fe2000bf84070 */
[----:B------:R4:W-:Y:S01]  /*50a0*/  STS [R150+0x13400], R3 ;  /* 0x0134000396007388 */ /* 0x0009e20000000800 */
[----:B------:R-:W-:Y:S01]  /*50b0*/  SHF.R.U32.HI R5, RZ, 0x18, R5 ;  /* 0x00000018ff057819 */ /* 0x000fe20000011605 */
[----:B------:R-:W-:Y:S01]  /*50c0*/  FFMA.FTZ R0, R31, UR14, -R0 ;  /* 0x0000000e1f007c23 */ /* 0x000fe20008010800 */
[----:B------:R-:W-:Y:S01]  /*50d0*/  SEL R145, R145, 0xfffffff0, !P1 ;  /* 0xfffffff091917807 */ /* 0x000fe20004800000 */
[----:B------:R-:W2:Y:S01]  /*50e0*/  MUFU.EX2 R167, R26 ;  /* 0x0000001a00a77308 */ /* 0x000ea20000000800 */
[----:B------:R-:W-:Y:S02]  /*50f0*/  IMAD.U32 R140, RZ, RZ, UR10 ;  /* 0x0000000aff8c7e24 */ /* 0x000fe4000f8e00ff */
[----:B------:R-:W-:Y:S02]  /*5100*/  IMAD.U32 R141, RZ, RZ, UR11 ;  /* 0x0000000bff8d7e24 */ /* 0x000fe4000f8e00ff */
[----:B------:R-:W-:Y:S01]  /*5110*/  @P6 FADD.FTZ R168, -R168, -RZ ;  /* 0x800000ffa8a86221 */ /* 0x000fe20000010100 */
[----:B------:R-:W-:Y:S01]  /*5120*/  ISETP.LE.U32.AND P6, PT, R9, UR13, PT ;  /* 0x0000000d09007c0c */ /* 0x000fe2000bfc3070 */
[----:B------:R-:W-:Y:S01]  /*5130*/  @P3 FADD.FTZ R156, -R156, -RZ ;  /* 0x800000ff9c9c3221 */ /* 0x000fe20000010100 */
[----:B------:R-:W-:Y:S01]  /*5140*/  ISETP.LE.U32.AND P3, PT, R5, UR13, PT ;  /* 0x0000000d05007c0c */ /* 0x000fe2000bf63070 */
[----:B---3--:R-:W-:Y:S01]  /*5150*/  @P4 FADD.FTZ R155, -R155, -RZ ;  /* 0x800000ff9b9b4221 */ /* 0x008fe20000010100 */
[----:B------:R-:W-:Y:S01]  /*5160*/  F2FP.RELU.BF16.F32.PACK_AB R5, R157, R160 ;  /* 0x000000a09d05723e */ /* 0x000fe200000018ff */
[----:B-1----:R-:W-:Y:S01]  /*5170*/  IMAD.IADD R2, R145, 0x1, R148 ;  /* 0x0000000191027824 */ /* 0x002fe200078e0294 */
[----:B------:R-:W-:Y:S01]  /*5180*/  ISETP.GT.U32.AND P4, PT, R6, UR13, PT ;  /* 0x0000000d06007c0c */ /* 0x000fe2000bf84070 */
[----:B------:R-:W1:Y:S01]  /*5190*/  MUFU.EX2 R152, R27 ;  /* 0x0000001b00987308 */ /* 0x000e620000000800 */
[----:B------:R-:W-:Y:S01]  /*51a0*/  F2FP.RELU.BF16.F32.PACK_AB R6, R175, R234 ;  /* 0x000000eaaf06723e */ /* 0x000fe200000018ff */
[----:B--2---:R-:W-:Y:S01]  /*51b0*/  @!P0 FADD.FTZ R167, -R167, -RZ ;  /* 0x800000ffa7a78221 */ /* 0x004fe20000010100 */
[----:B------:R-:W-:Y:S07]  /*51c0*/  ISETP.LE.U32.AND P0, PT, R8, UR13, PT ;  /* 0x0000000d08007c0c */ /* 0x000fee000bf03070 */
[----:B------:R-:W2:Y:S01]  /*51d0*/  MUFU.EX2 R149, R28 ;  /* 0x0000001c00957308 */ /* 0x000ea20000000800 */
[----:B------:R-:W-:Y:S01]  /*51e0*/  F2FP.RELU.BF16.F32.PACK_AB R4, R165, R166 ;  /* 0x000000a6a504723e */ /* 0x000fe200000018ff */
[----:B------:R-:W-:Y:S01]  /*51f0*/  @!P6 FADD.FTZ R153, -R153, -RZ ;  /* 0x800000ff9999e221 */ /* 0x000fe20000010100 */
[----:B------:R-:W-:Y:S07]  /*5200*/  ISETP.GT.U32.AND P6, PT, R7, UR13, PT ;  /* 0x0000000d07007c0c */ /* 0x000fee000bfc4070 */
[----:B------:R-:W3:Y:S01]  /*5210*/  MUFU.EX2 R146, R30 ;  /* 0x0000001e00927308 */ /* 0x000ee20000000800 */
[----:B----4-:R-:W-:Y:S01]  /*5220*/  IMAD.IADD R3, R145, 0x1, R150 ;  /* 0x0000000191037824 */ /* 0x010fe200078e0296 */
[----:B------:R-:W-:Y:S08]  /*5230*/  F2FP.RELU.BF16.F32.PACK_AB R7, R174, R233 ;  /* 0x000000e9ae07723e */ /* 0x000ff000000018ff */
[----:B------:R4:W4:Y:S01]  /*5240*/  MUFU.EX2 R145, R0 ;  /* 0x0000000000917308 */ /* 0x0009220000000800 */
[----:B------:R4:W-:Y:S01]  /*5250*/  STS [R3+0x13000], R5 ;  /* 0x0130000503007388 */ /* 0x0009e20000000800 */
[----:B-1----:R-:W-:Y:S01]  /*5260*/  @!P3 FADD.FTZ R152, -R152, -RZ ;  /* 0x800000ff9898b221 */ /* 0x002fe20000010100 */
[----:B------:R-:W-:Y:S02]  /*5270*/  FSETP.GE.FTZ.AND P3, PT, R160, RZ, PT ;  /* 0x000000ffa000720b */ /* 0x000fe40003f76000 */
[----:B------:R1:W-:Y:S01]  /*5280*/  STS [R3+0x13400], R4 ;  /* 0x0134000403007388 */ /* 0x0003e20000000800 */
[----:B--2---:R-:W-:Y:S01]  /*5290*/  @!P0 FADD.FTZ R149, -R149, -RZ ;  /* 0x800000ff95958221 */ /* 0x004fe20000010100 */
[----:B------:R-:W-:Y:S01]  /*52a0*/  @P6 FADD.FTZ R147, -R147, -RZ ;  /* 0x800000ff93936221 */ /* 0x000fe20000010100 */
[----:B------:R-:W-:Y:S01]  /*52b0*/  LEA R142, P0, R244, R140, 0x2 ;  /* 0x0000008cf48e7211 */ /* 0x000fe200078010ff */
[----:B------:R2:W-:Y:S01]  /*52c0*/  STS [R150+0x14000], R7 ;  /* 0x0140000796007388 */ /* 0x0005e20000000800 */
[----:B---3--:R-:W-:Y:S02]  /*52d0*/  @P5 FADD.FTZ R146, -R146, -RZ ;  /* 0x800000ff92925221 */ /* 0x008fe40000010100 */
[----:B------:R-:W-:Y:S01]  /*52e0*/  LEA.HI.X R143, R244, R141, RZ, 0x2, P0 ;  /* 0x0000008df48f7211 */ /* 0x000fe200000f14ff */
[----:B------:R3:W-:Y:S01]  /*52f0*/  STS [R150+0x14400], R6 ;  /* 0x0144000696007388 */ /* 0x0007e20000000800 */
[----:B----4-:R-:W-:Y:S01]  /*5300*/  F2FP.RELU.BF16.F32.PACK_AB R0, R151, R153 ;  /* 0x000000999700723e */ /* 0x010fe200000018ff */
[----:B------:R-:W-:Y:S01]  /*5310*/  @P4 FADD.FTZ R145, -R145, -RZ ;  /* 0x800000ff91914221 */ /* 0x000fe20000010100 */
[----:B------:R-:W-:Y:S01]  /*5320*/  FSETP.GE.FTZ.AND P0, PT, R144, RZ, PT ;  /* 0x000000ff9000720b */ /* 0x000fe20003f16000 */
[----:B------:R-:W4:Y:S01]  /*5330*/  LDG.E R141, desc[UR38][R142.64] ;  /* 0x000000268e8d7981 */ /* 0x000f22000c1e1900 */
[----:B------:R-:W-:Y:S03]  /*5340*/  FSETP.GE.FTZ.AND P4, PT, R163, RZ, PT ;  /* 0x000000ffa300720b */ /* 0x000fe60003f96000 */
[----:B------:R-:W4:Y:S01]  /*5350*/  LDG.E R140, desc[UR38][R142.64+0x20] ;  /* 0x000020268e8c7981 */ /* 0x000f22000c1e1900 */
[----:B------:R-:W-:Y:S02]  /*5360*/  F2FP.RELU.BF16.F32.PACK_AB R5, R154, R158 ;  /* 0x0000009e9a05723e */ /* 0x000fe400000018ff */
[----:B-1----:R-:W-:Y:S02]  /*5370*/  F2FP.RELU.BF16.F32.PACK_AB R4, R159, R161 ;  /* 0x000000a19f04723e */ /* 0x002fe400000018ff */
[----:B--2---:R-:W-:Y:S02]  /*5380*/  F2FP.RELU.BF16.F32.PACK_AB R7, R169, R171 ;  /* 0x000000aba907723e */ /* 0x004fe400000018ff */
[----:B---3--:R-:W-:Y:S03]  /*5390*/  F2FP.RELU.BF16.F32.PACK_AB R6, R168, R173 ;  /* 0x000000ada806723e */ /* 0x008fe600000018ff */
[----:B------:R-:W-:Y:S04]  /*53a0*/  STS [R3+0x14000], R7 ;  /* 0x0140000703007388 */ /* 0x000fe80000000800 */
[----:B------:R1:W-:Y:S04]  /*53b0*/  STS [R3+0x14400], R6 ;  /* 0x0144000603007388 */ /* 0x0003e80000000800 */
[----:B------:R2:W-:Y:S04]  /*53c0*/  STS [R148], R5 ;  /* 0x0000000594007388 */ /* 0x0005e80000000800 */
[----:B------:R3:W-:Y:S04]  /*53d0*/  STS [R148+0x400], R4 ;  /* 0x0004000494007388 */ /* 0x0007e80000000800 */
[----:B------:R3:W-:Y:S01]  /*53e0*/  STS [R2], R0 ;  /* 0x0000000002007388 */ /* 0x0007e20000000800 */
[----:B-1----:R-:W-:Y:S02]  /*53f0*/  F2FP.RELU.BF16.F32.PACK_AB R6, R162, R164 ;  /* 0x000000a4a206723e */ /* 0x002fe400000018ff */
[----:B------:R-:W-:Y:S02]  /*5400*/  F2FP.RELU.BF16.F32.PACK_AB R3, R145, R146 ;  /* 0x000000929103723e */ /* 0x000fe400000018ff */
[----:B--2---:R-:W-:Y:S02]  /*5410*/  F2FP.RELU.BF16.F32.PACK_AB R5, R152, R167 ;  /* 0x000000a79805723e */ /* 0x004fe400000018ff */
[----:B---3--:R-:W-:Y:S02]  /*5420*/  F2FP.RELU.BF16.F32.PACK_AB R4, R147, R149 ;  /* 0x000000959304723e */ /* 0x008fe400000018ff */
[----:B------:R-:W-:Y:S05]  /*5430*/  F2FP.RELU.BF16.F32.PACK_AB R0, R156, R155 ;  /* 0x0000009b9c00723e */ /* 0x000fea00000018ff */
[----:B------:R1:W-:Y:S04]  /*5440*/  STS [R2+0x400], R0 ;  /* 0x0004000002007388 */ /* 0x0003e80000000800 */
[----:B------:R-:W-:Y:S04]  /*5450*/  STS [R148+0x1000], R6 ;  /* 0x0010000694007388 */ /* 0x000fe80000000800 */
[----:B------:R2:W-:Y:S04]  /*5460*/  STS [R148+0x1400], R5 ;  /* 0x0014000594007388 */ /* 0x0005e80000000800 */
[----:B------:R-:W-:Y:S04]  /*5470*/  STS [R2+0x1000], R4 ;  /* 0x0010000402007388 */ /* 0x000fe80000000800 */
[----:B------:R3:W-:Y:S01]  /*5480*/  STS [R2+0x1400], R3 ;  /* 0x0014000302007388 */ /* 0x0007e20000000800 */
[----:B-1----:R-:W-:Y:S05]  /*5490*/  LEA R0, R230, UR4, 0x1 ;  /* 0x00000004e6007c11 */ /* 0x002fea000f8e08ff */
[----:B------:R-:W1:Y:S01]  /*54a0*/  LDSM.16.M88.4 R32, [R0+0x6000] ;  /* 0x006000000020783b */ /* 0x000e620000000200 */
[----:B--2---:R-:W-:Y:S07]  /*54b0*/  IMAD.SHL.U32 R148, R231, 0x40, RZ ;  /* 0x00000040e7947824 */ /* 0x004fee00078e00ff */
[----:B------:R-:W2:Y:S01]  /*54c0*/  LDSM.16.M88.4 R28, [R0+0x6800] ;  /* 0x00680000001c783b */ /* 0x000ea20000000200 */
[C---:B---3--:R-:W-:Y:S02]  /*54d0*/  VIADD R3, R0.reuse, 0x6000 ;  /* 0x0000600000037836 */ /* 0x048fe40000000000 */
[----:B------:R-:W-:Y:S02]  /*54e0*/  VIADD R2, R0, 0x6020 ;  /* 0x0000602000027836 */ /* 0x000fe40000000000 */
[----:B------:R-:W-:Y:S01]  /*54f0*/  @P1 VIADD R2, R3, 0xffffffe0 ;  /* 0xffffffe003021836 */ /* 0x000fe20000000000 */
[----:B------:R-:W-:Y:S04]  /*5500*/  LOP3.LUT R3, R232, 0x30, RZ, 0xc0, !PT ;  /* 0x00000030e8037812 */ /* 0x000fe800078ec0ff */
[----:B------:R-:W3:Y:S01]  /*5510*/  LDSM.16.M88.4 R132, [R2] ;  /* 0x000000000284783b */ /* 0x000ee20000000200 */
[----:B------:R-:W-:Y:S04]  /*5520*/  LOP3.LUT R3, R3, 0x8, R231, 0xf8, !PT ;  /* 0x0000000803037812 */ /* 0x000fe800078ef8e7 */
[----:B------:R-:W-:Y:S03]  /*5530*/  LOP3.LUT R3, R3, 0x1c0, R148, 0xf8, !PT ;  /* 0x000001c003037812 */ /* 0x000fe600078ef894 */
[----:B------:R-:W3:Y:S01]  /*5540*/  LDSM.16.M88.4 R136, [R2+0x800] ;  /* 0x000800000288783b */ /* 0x000ee20000000200 */
[-C--:B-1----:R-:W-:Y:S08]  /*5550*/  HMMA.16816.F32.BF16 R4, R32, R176.reuse, RZ ;  /* 0x000000b02004723c */ /* 0x082ff000000418ff */
[C---:B--2---:R-:W-:Y:S08]  /*5560*/  HMMA.16816.F32.BF16 R8, R28.reuse, R176, RZ ;  /* 0x000000b01c08723c */ /* 0x044ff000000418ff */
[-C--:B------:R-:W-:Y:S08]  /*5570*/  HMMA.16816.F32.BF16 R12, R28, R178.reuse, RZ ;  /* 0x000000b21c0c723c */ /* 0x080ff000000418ff */
[C---:B------:R-:W-:Y:S08]  /*5580*/  HMMA.16816.F32.BF16 R16, R32.reuse, R178, RZ ;  /* 0x000000b22010723c */ /* 0x040ff000000418ff */
[-C--:B------:R-:W-:Y:S08]  /*5590*/  HMMA.16816.F32.BF16 R20, R32, R180.reuse, RZ ;  /* 0x000000b42014723c */ /* 0x080ff000000418ff */
[C---:B------:R-:W-:Y:S08]  /*55a0*/  HMMA.16816.F32.BF16 R24, R28.reuse, R180, RZ ;  /* 0x000000b41c18723c */ /* 0x040ff000000418ff */
[-C--:B------:R-:W-:Y:S08]  /*55b0*/  HMMA.16816.F32.BF16 R28, R28, R182.reuse, RZ ;  /* 0x000000b61c1c723c */ /* 0x080ff000000418ff */
[----:B------:R-:W-:Y:S08]  /*55c0*/  HMMA.16816.F32.BF16 R32, R32, R182, RZ ;  /* 0x000000b62020723c */ /* 0x000ff000000418ff */
[-C--:B---3--:R-:W-:Y:S08]  /*55d0*/  HMMA.16816.F32.BF16 R4, R132, R184.reuse, R4 ;  /* 0x000000b88404723c */ /* 0x088ff00000041804 */
[C---:B------:R-:W-:Y:S08]  /*55e0*/  HMMA.16816.F32.BF16 R8, R136.reuse, R184, R8 ;  /* 0x000000b88808723c */ /* 0x040ff00000041808 */
        /* <DEDUP_REMOVED lines=37> */
[----:B------:R2:W3:Y:S08]  /*5840*/  LDSM.16.M88.4 R136, [R2+0x2800] ;  /* 0x002800000288783b */ /* 0x0004f00000000200 */
[----:B--2---:R2:W5:Y:S01]  /*5850*/  LDG.E R2, desc[UR38][R142.64+0x80] ;  /* 0x000080268e027981 */ /* 0x004562000c1e1900 */
[-C--:B-1----:R-:W-:Y:S08]  /*5860*/  HMMA.16816.F32.BF16 R4, R132, R216.reuse, R4 ;  /* 0x000000d88404723c */ /* 0x082ff00000041804 */
[C---:B---3--:R-:W-:Y:S08]  /*5870*/  HMMA.16816.F32.BF16 R8, R136.reuse, R216, R8 ;  /* 0x000000d88808723c */ /* 0x048ff00000041808 */
[-C--:B------:R-:W-:Y:S03]  /*5880*/  HMMA.16816.F32.BF16 R12, R136, R218.reuse, R12 ;  /* 0x000000da880c723c */ /* 0x080fe6000004180c */
[C---:B----4-:R-:W-:Y:S01]  /*5890*/  FADD.FTZ R0, -R141.reuse, R4 ;  /* 0x000000048d007221 */ /* 0x050fe20000010100 */
[----:B------:R-:W-:Y:S01]  /*58a0*/  FADD.FTZ R5, -R141, R5 ;  /* 0x000000058d057221 */ /* 0x000fe20000010100 */
[----:B------:R2:W5:Y:S01]  /*58b0*/  LDG.E R4, desc[UR38][R142.64+0xa0] ;  /* 0x0000a0268e047981 */ /* 0x000562000c1e1900 */
[C---:B------:R-:W-:Y:S01]  /*58c0*/  FADD.FTZ R6, -R140.reuse, R6 ;  /* 0x000000068c067221 */ /* 0x040fe20000010100 */
[----:B------:R-:W-:Y:S01]  /*58d0*/  FADD.FTZ R7, -R140, R7 ;  /* 0x000000078c077221 */ /* 0x000fe20000010100 */
[-C--:B------:R-:W-:Y:S01]  /*58e0*/  FSEL R0, R0, R141.reuse, P0 ;  /* 0x0000008d00007208 */ /* 0x080fe20000000000 */
[C---:B------:R-:W-:Y:S04]  /*58f0*/  HMMA.16816.F32.BF16 R16, R132.reuse, R218, R16 ;  /* 0x000000da8410723c */ /* 0x040fe80000041810 */
[----:B------:R-:W-:Y:S01]  /*5900*/  FSETP.GE.FTZ.AND P0, PT, R157, RZ, PT ;  /* 0x000000ff9d00720b */ /* 0x000fe20003f16000 */
[----:B------:R-:W-:Y:S01]  /*5910*/  FMUL.FTZ R144, R144, R0 ;  /* 0x0000000090907220 */ /* 0x000fe20000410000 */
[----:B------:R-:W-:Y:S02]  /*5920*/  FSEL R5, R5, R141, P4 ;  /* 0x0000008d05057208 */ /* 0x000fe40002000000 */
[----:B------:R-:W-:Y:S01]  /*5930*/  FSETP.GE.FTZ.AND P4, PT, R158, RZ, PT ;  /* 0x000000ff9e00720b */ /* 0x000fe20003f96000 */
[-C--:B------:R-:W-:Y:S03]  /*5940*/  HMMA.16816.F32.BF16 R20, R132, R220.reuse, R20 ;  /* 0x000000dc8414723c */ /* 0x080fe60000041814 */
[----:B------:R-:W-:Y:S01]  /*5950*/  FMUL.FTZ R5, R163, R5 ;  /* 0x00000005a3057220 */ /* 0x000fe20000410000 */
[----:B------:R-:W-:Y:S04]  /*5960*/  IMAD.SHL.U32 R163, R231, 0x8, RZ ;  /* 0x00000008e7a37824 */ /* 0x000fe800078e00ff */
[----:B------:R-:W-:Y:S01]  /*5970*/  F2FP.BF16.F32.PACK_AB R5, R5, R144 ;  /* 0x000000900505723e */ /* 0x000fe200000010ff */
[C---:B------:R-:W-:Y:S04]  /*5980*/  HMMA.16816.F32.BF16 R24, R136.reuse, R220, R24 ;  /* 0x000000dc8818723c */ /* 0x040fe80000041818 */
[----:B------:R-:W-:Y:S01]  /*5990*/  LOP3.LUT R3, R3, 0x38, R163, 0x78, !PT ;  /* 0x0000003803037812 */ /* 0x000fe200078e78a3 */
[C---:B------:R-:W-:Y:S01]  /*59a0*/  FADD.FTZ R16, -R141.reuse, R16 ;  /* 0x000000108d107221 */ /* 0x040fe20000010100 */
[C---:B------:R-:W-:Y:S02]  /*59b0*/  FADD.FTZ R0, -R141.reuse, R17 ;  /* 0x000000118d007221 */ /* 0x040fe40000010100 */
[-C--:B------:R-:W-:Y:S03]  /*59c0*/  HMMA.16816.F32.BF16 R28, R136, R222.reuse, R28 ;  /* 0x000000de881c723c */ /* 0x080fe6000004181c */
[-C--:B------:R-:W-:Y:S01]  /*59d0*/  FSEL R16, R16, R141.reuse, P3 ;  /* 0x0000008d10107208 */ /* 0x080fe20001800000 */
[C---:B------:R-:W-:Y:S01]  /*59e0*/  FADD.FTZ R20, -R141.reuse, R20 ;  /* 0x000000148d147221 */ /* 0x040fe20000010100 */
[-C--:B------:R-:W-:Y:S01]  /*59f0*/  FSEL R0, R0, R141.reuse, P0 ;  /* 0x0000008d00007208 */ /* 0x080fe20000000000 */
[----:B------:R-:W-:Y:S01]  /*5a00*/  FADD.FTZ R21, -R141, R21 ;  /* 0x000000158d157221 */ /* 0x000fe20000010100 */
[----:B------:R-:W-:Y:S01]  /*5a10*/  FSETP.GE.FTZ.AND P0, PT, R151, RZ, PT ;  /* 0x000000ff9700720b */ /* 0x000fe20003f16000 */
[----:B------:R-:W-:Y:S04]  /*5a20*/  HMMA.16816.F32.BF16 R32, R132, R222, R32 ;  /* 0x000000de8420723c */ /* 0x000fe80000041820 */
[----:B------:R-:W-:Y:S01]  /*5a30*/  FSETP.GE.FTZ.AND P3, PT, R154, RZ, PT ;  /* 0x000000ff9a00720b */ /* 0x000fe20003f76000 */
[----:B------:R-:W-:Y:S01]  /*5a40*/  FMUL.FTZ R160, R160, R16 ;  /* 0x00000010a0a07220 */ /* 0x000fe20000410000 */
[-C--:B------:R-:W-:Y:S01]  /*5a50*/  FSEL R20, R20, R141.reuse, P4 ;  /* 0x0000008d14147208 */ /* 0x080fe20002000000 */
[----:B------:R-:W-:Y:S01]  /*5a60*/  FMUL.FTZ R16, R157, R0 ;  /* 0x000000009d107220 */ /* 0x000fe20000410000 */
[----:B------:R-:W-:Y:S02]  /*5a70*/  LOP3.LUT R0, R148, 0x400, RZ, 0xc0, !PT ;  /* 0x0000040094007812 */ /* 0x000fe400078ec0ff */
[----:B------:R-:W-:Y:S01]  /*5a80*/  FSEL R21, R21, R141, P3 ;  /* 0x0000008d15157208 */ /* 0x000fe20001800000 */
[----:B------:R-:W-:Y:S01]  /*5a90*/  FMUL.FTZ R20, R158, R20 ;  /* 0x000000149e147220 */ /* 0x000fe20000410000 */
[----:B------:R-:W-:Y:S01]  /*5aa0*/  FSETP.GE.FTZ.AND P3, PT, R153, RZ, PT ;  /* 0x000000ff9900720b */ /* 0x000fe20003f76000 */
[----:B------:R-:W-:Y:S01]  /*5ab0*/  IMAD R3, R3, 0x2, R0 ;  /* 0x0000000203037824 */ /* 0x000fe200078e0200 */
[----:B------:R-:W-:Y:S01]  /*5ac0*/  F2FP.BF16.F32.PACK_AB R16, R16, R160 ;  /* 0x000000a01010723e */ /* 0x000fe200000010ff */
[----:B------:R-:W-:Y:S04]  /*5ad0*/  FMUL.FTZ R21, R154, R21 ;  /* 0x000000159a157220 */ /* 0x000fe80000410000 */
[----:B------:R-:W-:Y:S01]  /*5ae0*/  FADD.FTZ R32, -R141, R32 ;  /* 0x000000208d207221 */ /* 0x000fe20000010100 */
[----:B------:R-:W-:Y:S04]  /*5af0*/  F2FP.BF16.F32.PACK_AB R21, R21, R20 ;  /* 0x000000141515723e */ /* 0x000fe800000010ff */
[----:B------:R-:W-:Y:S01]  /*5b00*/  FSEL R0, R32, R141, P3 ;  /* 0x0000008d20007208 */ /* 0x000fe20001800000 */
[----:B------:R-:W-:Y:S01]  /*5b10*/  @P0 FADD.FTZ R141, -R141, R33 ;  /* 0x000000218d8d0221 */ /* 0x000fe20000010100 */
[----:B------:R-:W-:Y:S02]  /*5b20*/  FSETP.GE.FTZ.AND P3, PT, R172, RZ, PT ;  /* 0x000000ffac00720b */ /* 0x000fe40003f76000 */
[----:B------:R-:W-:Y:S01]  /*5b30*/  FSETP.GE.FTZ.AND P0, PT, R170, RZ, PT ;  /* 0x000000ffaa00720b */ /* 0x000fe20003f16000 */
[----:B------:R-:W-:Y:S01]  /*5b40*/  FMUL.FTZ R153, R153, R0 ;  /* 0x0000000099997220 */ /* 0x000fe20000410000 */
[-C--:B------:R-:W-:Y:S01]  /*5b50*/  FSEL R32, R6, R140.reuse, P3 ;  /* 0x0000008c06207208 */ /* 0x080fe20001800000 */
[----:B------:R-:W-:Y:S01]  /*5b60*/  FMUL.FTZ R20, R151, R141 ;  /* 0x0000008d97147220 */ /* 0x000fe20000410000 */
[----:B------:R-:W-:Y:S01]  /*5b70*/  FSEL R17, R7, R140, P0 ;  /* 0x0000008c07117208 */ /* 0x000fe20000000000 */
[----:B--2---:R-:W-:Y:S08]  /*5b80*/  BRA.U !UP0, `(.L_x_218) ;  /* 0x00000001089c7547 */ /* 0x004ff0000b800000 */
        /* <DEDUP_REMOVED lines=39> */
.L_x_218:
[----:B------:R-:W2:Y:S01]  /*5e00*/  LDL R6, [R1+0x4] ;  /* 0x0000040001067983 */ /* 0x000ea20000100800 */
[----:B------:R-:W-:Y:S01]  /*5e10*/  FADD.FTZ R18, -R140, R18 ;  /* 0x000000128c127221 */ /* 0x000fe20000010100 */
[----:B------:R-:W-:Y:S01]  /*5e20*/  FSETP.GE.FTZ.AND P0, PT, R166, RZ, PT ;  /* 0x000000ffa600720b */ /* 0x000fe20003f16000 */
[----:B------:R-:W-:Y:S01]  /*5e30*/  FADD.FTZ R0, -R140, R22 ;  /* 0x000000168c007221 */ /* 0x000fe20000010100 */
[----:B------:R3:W-:Y:S01]  /*5e40*/  STS [R150+0xf000], R5 ;  /* 0x00f0000596007388 */ /* 0x0007e20000000800 */
[----:B------:R-:W-:Y:S01]  /*5e50*/  FSETP.GE.FTZ.AND P4, PT, R165, RZ, PT ;  /* 0x000000ffa500720b */ /* 0x000fe20003f96000 */
[----:B------:R-:W-:Y:S01]  /*5e60*/  FMUL.FTZ R32, R172, R32 ;  /* 0x00000020ac207220 */ /* 0x000fe20000410000 */
[----:B------:R-:W-:Y:S01]  /*5e70*/  FSEL R18, R18, R140, P0 ;  /* 0x0000008c12127208 */ /* 0x000fe20000000000 */
[----:B------:R-:W-:Y:S01]  /*5e80*/  FMUL.FTZ R7, R170, R17 ;  /* 0x00000011aa077220 */ /* 0x000fe20000410000 */
[----:B------:R-:W-:Y:S01]  /*5e90*/  FSETP.GE.FTZ.AND P3, PT, R161, RZ, PT ;  /* 0x000000ffa100720b */ /* 0x000fe20003f76000 */
[----:B------:R-:W-:Y:S02]  /*5ea0*/  IMAD.MOV.U32 R33, RZ, RZ, 0x10 ;  /* 0x00000010ff217424 */ /* 0x000fe400078e00ff */
[----:B------:R-:W-:Y:S01]  /*5eb0*/  FADD.FTZ R17, -R140, R23 ;  /* 0x000000178c117221 */ /* 0x000fe20000010100 */
[----:B------:R-:W-:Y:S01]  /*5ec0*/  FMUL.FTZ R18, R166, R18 ;  /* 0x00000012a6127220 */ /* 0x000fe20000410000 */
[----:B------:R-:W-:Y:S01]  /*5ed0*/  FSEL R0, R0, R140, P3 ;  /* 0x0000008c00007208 */ /* 0x000fe20001800000 */
[----:B------:R-:W-:Y:S01]  /*5ee0*/  FADD.FTZ R34, -R140, R34 ;  /* 0x000000228c227221 */ /* 0x000fe20000010100 */
[----:B------:R-:W-:Y:S01]  /*5ef0*/  F2FP.BF16.F32.PACK_AB R7, R7, R32 ;  /* 0x000000200707723e */ /* 0x000fe200000010ff */
[----:B-----5:R-:W-:Y:S01]  /*5f00*/  FADD.FTZ R8, -R2, R8 ;  /* 0x0000000802087221 */ /* 0x020fe20000010100 */
[----:B------:R-:W-:Y:S01]  /*5f10*/  SEL R33, R33, 0xfffffff0, !P1 ;  /* 0xfffffff021217807 */ /* 0x000fe20004800000 */
[----:B------:R-:W-:Y:S01]  /*5f20*/  FMUL.FTZ R161, R161, R0 ;  /* 0x00000000a1a17220 */ /* 0x000fe20000410000 */
[----:B------:R-:W-:Y:S01]  /*5f30*/  FSETP.GE.FTZ.AND P3, PT, R156, RZ, PT ;  /* 0x000000ff9c00720b */ /* 0x000fe20003f76000 */
[----:B------:R4:W-:Y:S01]  /*5f40*/  STS [R150+0xf400], R7 ;  /* 0x00f4000796007388 */ /* 0x0009e20000000800 */
[----:B------:R-:W-:Y:S01]  /*5f50*/  FSETP.GE.FTZ.AND P0, PT, R159, RZ, PT ;  /* 0x000000ff9f00720b */ /* 0x000fe20003f16000 */
[C---:B------:R-:W-:Y:S01]  /*5f60*/  FADD.FTZ R9, -R2.reuse, R9 ;  /* 0x0000000902097221 */ /* 0x040fe20000010100 */
[C---:B------:R-:W-:Y:S01]  /*5f70*/  FADD.FTZ R12, -R2.reuse, R12 ;  /* 0x0000000c020c7221 */ /* 0x040fe20000010100 */
[C---:B------:R-:W-:Y:S01]  /*5f80*/  FADD.FTZ R13, -R2.reuse, R13 ;  /* 0x0000000d020d7221 */ /* 0x040fe20000010100 */
[-C--:B------:R-:W-:Y:S01]  /*5f90*/  FSEL R17, R17, R140.reuse, P0 ;  /* 0x0000008c11117208 */ /* 0x080fe20000000000 */
[C---:B------:R-:W-:Y:S01]  /*5fa0*/  FADD.FTZ R25, -R2.reuse, R25 ;  /* 0x0000001902197221 */ /* 0x040fe20000010100 */
[----:B------:R-:W-:Y:S01]  /*5fb0*/  FSETP.GE.FTZ.AND P0, PT, R155, RZ, PT ;  /* 0x000000ff9b00720b */ /* 0x000fe20003f16000 */
[----:B------:R-:W-:Y:S01]  /*5fc0*/  FADD.FTZ R24, -R2, R24 ;  /* 0x0000001802187221 */ /* 0x000fe20000010100 */
[----:B---3--:R-:W-:Y:S01]  /*5fd0*/  FADD.FTZ R5, -R140, R19 ;  /* 0x000000138c057221 */ /* 0x008fe20000010100 */
[----:B------:R-:W-:Y:S01]  /*5fe0*/  FSETP.GE.FTZ.AND P6, PT, R169, RZ, PT ;  /* 0x000000ffa900720b */ /* 0x000fe20003fd6000 */
[----:B------:R-:W-:Y:S01]  /*5ff0*/  FADD.FTZ R11, -R4, R11 ;  /* 0x0000000b040b7221 */ /* 0x000fe20000010100 */
[-C--:B------:R-:W-:Y:S01]  /*6000*/  FSEL R34, R34, R140.reuse, P0 ;  /* 0x0000008c22227208 */ /* 0x080fe20000000000 */
[----:B------:R-:W-:Y:S01]  /*6010*/  FADD.FTZ R14, -R4, R14 ;  /* 0x0000000e040e7221 */ /* 0x000fe20000010100 */
[----:B------:R-:W-:Y:S01]  /*6020*/  FSEL R5, R5, R140, P4 ;  /* 0x0000008c05057208 */ /* 0x000fe20002000000 */
[----:B------:R-:W-:Y:S01]  /*6030*/  @P3 FADD.FTZ R140, -R140, R35 ;  /* 0x000000238c8c3221 */ /* 0x000fe20000010100 */
[----:B------:R-:W-:Y:S01]  /*6040*/  FSETP.GE.FTZ.AND P0, PT, R174, RZ, PT ;  /* 0x000000ffae00720b */ /* 0x000fe20003f16000 */
[----:B------:R-:W-:Y:S01]  /*6050*/  FADD.FTZ R26, -R4, R26 ;  /* 0x0000001a041a7221 */ /* 0x000fe20000010100 */
[----:B------:R-:W-:Y:S01]  /*6060*/  FSETP.GE.FTZ.AND P3, PT, R233, RZ, PT ;  /* 0x000000ffe900720b */ /* 0x000fe20003f76000 */
[----:B------:R-:W-:Y:S01]  /*6070*/  FMUL.FTZ R5, R165, R5 ;  /* 0x00000005a5057220 */ /* 0x000fe20000410000 */
[----:B------:R-:W-:Y:S01]  /*6080*/  FSETP.GE.FTZ.AND P5, PT, R164, RZ, PT ;  /* 0x000000ffa400720b */ /* 0x000fe20003fb6000 */
[----:B------:R-:W-:Y:S01]  /*6090*/  FADD.FTZ R30, -R4, R30 ;  /* 0x0000001e041e7221 */ /* 0x000fe20000010100 */
[----:B------:R-:W-:Y:S01]  /*60a0*/  FSEL R8, R8, R2, P3 ;  /* 0x0000000208087208 */ /* 0x000fe20001800000 */
[----:B------:R-:W-:Y:S01]  /*60b0*/  FMUL.FTZ R17, R159, R17 ;  /* 0x000000119f117220 */ /* 0x000fe20000410000 */
[----:B------:R-:W-:Y:S01]  /*60c0*/  F2FP.BF16.F32.PACK_AB R0, R5, R18 ;  /* 0x000000120500723e */ /* 0x000fe200000010ff */
[----:B------:R-:W-:Y:S01]  /*60d0*/  FMUL.FTZ R34, R155, R34 ;  /* 0x000000229b227220 */ /* 0x000fe20000410000 */
[----:B----4-:R-:W-:Y:S01]  /*60e0*/  FSEL R7, R9, R2, P0 ;  /* 0x0000000209077208 */ /* 0x010fe20000000000 */
[----:B------:R-:W-:Y:S01]  /*60f0*/  FMUL.FTZ R8, R233, R8 ;  /* 0x00000008e9087220 */ /* 0x000fe20000410000 */
[----:B------:R-:W-:Y:S01]  /*6100*/  FSETP.GE.FTZ.AND P0, PT, R147, RZ, PT ;  /* 0x000000ff9300720b */ /* 0x000fe20003f16000 */
[----:B------:R-:W-:Y:S01]  /*6110*/  FMUL.FTZ R140, R156, R140 ;  /* 0x0000008c9c8c7220 */ /* 0x000fe20000410000 */
[----:B------:R-:W-:Y:S01]  /*6120*/  FSETP.GE.FTZ.AND P3, PT, R171, RZ, PT ;  /* 0x000000ffab00720b */ /* 0x000fe20003f76000 */
[----:B------:R-:W-:Y:S01]  /*6130*/  FMUL.FTZ R174, R174, R7 ;  /* 0x00000007aeae7220 */ /* 0x000fe20000410000 */
[----:B------:R-:W-:Y:S01]  /*6140*/  FADD.FTZ R7, -R2, R28 ;  /* 0x0000001c02077221 */ /* 0x000fe20000010100 */
[----:B------:R-:W-:Y:S01]  /*6150*/  FSETP.GE.FTZ.AND P4, PT, R162, RZ, PT ;  /* 0x000000ffa200720b */ /* 0x000fe20003f96000 */
[----:B------:R-:W-:Y:S01]  /*6160*/  IMAD.SHL.U32 R165, R231, 0x4, RZ ;  /* 0x00000004e7a57824 */ /* 0x000fe200078e00ff */
[----:B------:R-:W-:Y:S01]  /*6170*/  FSEL R24, R24, R2, P5 ;  /* 0x0000000218187208 */ /* 0x000fe20002800000 */
[----:B------:R-:W-:Y:S01]  /*6180*/  IMAD R170, R246, UR9, RZ ;  /* 0x00000009f6aa7c24 */ /* 0x000fe2000f8e02ff */
[----:B------:R-:W-:Y:S02]  /*6190*/  FSETP.GE.FTZ.AND P5, PT, R167, RZ, PT ;  /* 0x000000ffa700720b */ /* 0x000fe40003fb6000 */
[----:B------:R-:W-:Y:S01]  /*61a0*/  F2FP.BF16.F32.PACK_AB R17, R17, R161 ;  /* 0x000000a11111723e */ /* 0x000fe200000010ff */
[----:B------:R-:W-:Y:S01]  /*61b0*/  FMUL.FTZ R164, R164, R24 ;  /* 0x00000018a4a47220 */ /* 0x000fe20000410000 */
[----:B------:R-:W-:Y:S02]  /*61c0*/  FSEL R26, R26, R4, P5 ;  /* 0x000000041a1a7208 */ /* 0x000fe40002800000 */
[----:B------:R-:W-:Y:S03]  /*61d0*/  F2FP.BF16.F32.PACK_AB R20, R20, R153 ;  /* 0x000000991414723e */ /* 0x000fe600000010ff */
[----:B------:R-:W-:Y:S01]  /*61e0*/  FMUL.FTZ R26, R167, R26 ;  /* 0x0000001aa71a7220 */ /* 0x000fe20000410000 */
[----:B--2---:R-:W-:Y:S05]  /*61f0*/  LEA R6, R6, UR40, 0x1 ;  /* 0x0000002806067c11 */ /* 0x004fea000f8e08ff */
[C---:B------:R-:W-:Y:S02]  /*6200*/  VIADD R5, R6.reuse, 0x20 ;  /* 0x0000002006057836 */ /* 0x040fe40000000000 */
[----:B------:R-:W-:Y:S02]  /*6210*/  @P2 VIADD R5, R6, 0xffffffe0 ;  /* 0xffffffe006052836 */ /* 0x000fe40000000000 */
[----:B------:R-:W-:Y:S05]  /*6220*/  IMAD.IADD R6, R33, 0x1, R6 ;  /* 0x0000000121067824 */ /* 0x000fea00078e0206 */
[----:B------:R2:W-:Y:S04]  /*6230*/  STS [R6+-0x3c00], R0 ;  /* 0xffc4000006007388 */ /* 0x0005e80000000800 */
[----:B------:R-:W-:Y:S01]  /*6240*/  STS [R6+-0x4000], R16 ;  /* 0xffc0001006007388 */ /* 0x000fe20000000800 */
[-C--:B--2---:R-:W-:Y:S02]  /*6250*/  FSEL R0, R12, R2.reuse, P3 ;  /* 0x000000020c007208 */ /* 0x084fe40001800000 */
[----:B------:R-:W-:Y:S02]  /*6260*/  FSETP.GE.FTZ.AND P3, PT, R149, RZ, PT ;  /* 0x000000ff9500720b */ /* 0x000fe40003f76000 */
[----:B------:R-:W-:Y:S01]  /*6270*/  FSEL R12, R13, R2, P6 ;  /* 0x000000020d0c7208 */ /* 0x000fe20003000000 */
[----:B------:R-:W-:Y:S01]  /*6280*/  FMUL.FTZ R171, R171, R0 ;  /* 0x00000000abab7220 */ /* 0x000fe20000410000 */
[----:B------:R-:W-:Y:S02]  /*6290*/  F2FP.BF16.F32.PACK_AB R0, R174, R8 ;  /* 0x00000008ae00723e */ /* 0x000fe400000010ff */
[----:B------:R-:W-:Y:S01]  /*62a0*/  FSEL R13, R25, R2, P4 ;  /* 0x00000002190d7208 */ /* 0x000fe20002000000 */
[----:B------:R-:W-:Y:S01]  /*62b0*/  FMUL.FTZ R12, R169, R12 ;  /* 0x0000000ca90c7220 */ /* 0x000fe20000410000 */
[----:B------:R-:W-:Y:S01]  /*62c0*/  FSEL R7, R7, R2, P3 ;  /* 0x0000000207077208 */ /* 0x000fe20001800000 */
[----:B------:R-:W-:Y:S01]  /*62d0*/  @P0 FADD.FTZ R2, -R2, R29 ;  /* 0x0000001d02020221 */ /* 0x000fe20000010100 */
[----:B------:R2:W-:Y:S01]  /*62e0*/  STS [R150+0x10000], R0 ;  /* 0x0100000096007388 */ /* 0x0005e20000000800 */
[----:B------:R-:W-:Y:S01]  /*62f0*/  FSETP.GE.FTZ.AND P4, PT, R234, RZ, PT ;  /* 0x000000ffea00720b */ /* 0x000fe20003f96000 */
[----:B------:R-:W-:Y:S01]  /*6300*/  FMUL.FTZ R13, R162, R13 ;  /* 0x0000000da20d7220 */ /* 0x000fe20000410000 */
[----:B------:R-:W-:Y:S01]  /*6310*/  FMUL.FTZ R9, R147, R2 ;  /* 0x0000000293097220 */ /* 0x000fe20000410000 */
[----:B------:R-:W-:Y:S01]  /*6320*/  FADD.FTZ R2, -R4, R10 ;  /* 0x0000000a04027221 */ /* 0x000fe20000010100 */
[----:B------:R-:W-:Y:S01]  /*6330*/  FSETP.GE.FTZ.AND P3, PT, R175, RZ, PT ;  /* 0x000000ffaf00720b */ /* 0x000fe20003f76000 */
[----:B------:R-:W-:Y:S01]  /*6340*/  FMUL.FTZ R7, R149, R7 ;  /* 0x0000000795077220 */ /* 0x000fe20000410000 */
[----:B------:R-:W-:Y:S01]  /*6350*/  FSETP.GE.FTZ.AND P0, PT, R173, RZ, PT ;  /* 0x000000ffad00720b */ /* 0x000fe20003f16000 */
[----:B------:R-:W-:Y:S01]  /*6360*/  IMAD.SHL.U32 R149, R231, 0x20, RZ ;  /* 0x00000020e7957824 */ /* 0x000fe200078e00ff */
[-C--:B------:R-:W-:Y:S02]  /*6370*/  FSEL R2, R2, R4.reuse, P4 ;  /* 0x0000000402027208 */ /* 0x080fe40002000000 */
[-C--:B------:R-:W-:Y:S02]  /*6380*/  FSEL R11, R11, R4.reuse, P3 ;  /* 0x000000040b0b7208 */ /* 0x080fe40001800000 */
[----:B------:R-:W-:Y:S01]  /*6390*/  FSEL R14, R14, R4, P0 ;  /* 0x000000040e0e7208 */ /* 0x000fe20000000000 */
[----:B------:R-:W-:Y:S01]  /*63a0*/  FMUL.FTZ R234, R234, R2 ;  /* 0x00000002eaea7220 */ /* 0x000fe20000410000 */
[----:B------:R-:W-:Y:S01]  /*63b0*/  FSETP.GE.FTZ.AND P0, PT, R145, RZ, PT ;  /* 0x000000ff9100720b */ /* 0x000fe20003f16000 */
[----:B------:R-:W-:Y:S01]  /*63c0*/  FMUL.FTZ R2, R175, R11 ;  /* 0x0000000baf027220 */ /* 0x000fe20000410000 */
[----:B------:R-:W-:Y:S01]  /*63d0*/  FSETP.GE.FTZ.AND P3, PT, R168, RZ, PT ;  /* 0x000000ffa800720b */ /* 0x000fe20003f76000 */
[----:B------:R-:W-:Y:S01]  /*63e0*/  FMUL.FTZ R14, R173, R14 ;  /* 0x0000000ead0e7220 */ /* 0x000fe20000410000 */
[----:B------:R-:W-:Y:S01]  /*63f0*/  F2FP.BF16.F32.PACK_AB R9, R9, R7 ;  /* 0x000000070909723e */ /* 0x000fe200000010ff */
[----:B------:R-:W-:Y:S01]  /*6400*/  FADD.FTZ R7, -R4, R27 ;  /* 0x0000001b04077221 */ /* 0x000fe20000010100 */
[----:B------:R-:W-:Y:S02]  /*6410*/  F2FP.BF16.F32.PACK_AB R2, R2, R234 ;  /* 0x000000ea0202723e */ /* 0x000fe400000010ff */
[----:B------:R-:W-:Y:S01]  /*6420*/  FSETP.GE.FTZ.AND P4, PT, R152, RZ, PT ;  /* 0x000000ff9800720b */ /* 0x000fe20003f96000 */
[----:B--2---:R-:W-:Y:S02]  /*6430*/  FADD.FTZ R0, -R4, R15 ;  /* 0x0000000f04007221 */ /* 0x004fe40000010100 */
[----:B------:R2:W-:Y:S01]  /*6440*/  STS [R150+0x10400], R2 ;  /* 0x0104000296007388 */ /* 0x0005e20000000800 */
[-C--:B------:R-:W-:Y:S02]  /*6450*/  FSEL R7, R7, R4.reuse, P4 ;  /* 0x0000000407077208 */ /* 0x080fe40002000000 */
[----:B------:R-:W-:Y:S02]  /*6460*/  F2FP.BF16.F32.PACK_AB R12, R12, R171 ;  /* 0x000000ab0c0c723e */ /* 0x000fe400000010ff */
[----:B------:R-:W-:Y:S01]  /*6470*/  FSEL R0, R0, R4, P3 ;  /* 0x0000000400007208 */ /* 0x000fe20001800000 */
[----:B------:R-:W-:Y:S01]  /*6480*/  FMUL.FTZ R7, R152, R7 ;  /* 0x0000000798077220 */ /* 0x000fe20000410000 */
[----:B------:R-:W-:Y:S01]  /*6490*/  FSETP.GE.FTZ.AND P3, PT, R146, RZ, PT ;  /* 0x000000ff9200720b */ /* 0x000fe20003f76000 */
[----:B------:R-:W-:Y:S01]  /*64a0*/  STS [R6+-0x3000], R12 ;  /* 0xffd0000c06007388 */ /* 0x000fe20000000800 */
[----:B------:R-:W-:Y:S01]  /*64b0*/  F2FP.BF16.F32.PACK_AB R16, R140, R34 ;  /* 0x000000228c10723e */ /* 0x000fe200000010ff */
[----:B------:R-:W-:Y:S01]  /*64c0*/  FMUL.FTZ R168, R168, R0 ;  /* 0x00000000a8a87220 */ /* 0x000fe20000410000 */
[----:B------:R-:W-:Y:S01]  /*64d0*/  FSEL R30, R30, R4, P3 ;  /* 0x000000041e1e7208 */ /* 0x000fe20001800000 */
[----:B------:R-:W-:Y:S01]  /*64e0*/  @P0 FADD.FTZ R4, -R4, R31 ;  /* 0x0000001f04040221 */ /* 0x000fe20000010100 */
[----:B------:R-:W-:Y:S02]  /*64f0*/  F2FP.BF16.F32.PACK_AB R13, R13, R164 ;  /* 0x000000a40d0d723e */ /* 0x000fe400000010ff */
[----:B------:R-:W-:Y:S01]  /*6500*/  F2FP.BF16.F32.PACK_AB R7, R7, R26 ;  /* 0x0000001a0707723e */ /* 0x000fe200000010ff */
[----:B------:R-:W-:Y:S01]  /*6510*/  FMUL.FTZ R8, R145, R4 ;  /* 0x0000000491087220 */ /* 0x000fe20000410000 */
[----:B------:R-:W-:Y:S01]  /*6520*/  F2FP.BF16.F32.PACK_AB R4, R168, R14 ;  /* 0x0000000ea804723e */ /* 0x000fe200000010ff */
[----:B------:R-:W-:Y:S01]  /*6530*/  FMUL.FTZ R30, R146, R30 ;  /* 0x0000001e921e7220 */ /* 0x000fe20000410000 */
[----:B------:R-:W-:Y:S03]  /*6540*/  SHF.R.U32.HI R0, RZ, 0x4, R231 ;  /* 0x00000004ff007819 */ /* 0x000fe600000116e7 */
[----:B------:R-:W-:Y:S01]  /*6550*/  STS [R6+-0x2c00], R4 ;  /* 0xffd4000406007388 */ /* 0x000fe20000000800 */
[----:B------:R-:W-:Y:S01]  /*6560*/  F2FP.BF16.F32.PACK_AB R8, R8, R30 ;  /* 0x0000001e0808723e */ /* 0x000fe200000010ff */
[----:B--2---:R-:W-:Y:S02]  /*6570*/  IMAD.IADD R2, R33, 0x1, R5 ;  /* 0x0000000121027824 */ /* 0x004fe400078e0205 */
[----:B------:R-:W-:Y:S01]  /*6580*/  STS [R5+-0x4000], R21 ;  /* 0xffc0001505007388 */ /* 0x000fe20000000800 */
[----:B------:R-:W-:Y:S03]  /*6590*/  LOP3.LUT R164, R0, 0x8, RZ, 0xc0, !PT ;  /* 0x0000000800a47812 */ /* 0x000fe600078ec0ff */
[----:B------:R-:W-:Y:S01]  /*65a0*/  STS [R5+-0x3c00], R17 ;  /* 0xffc4001105007388 */ /* 0x000fe20000000800 */
[----:B------:R-:W-:Y:S03]  /*65b0*/  LOP3.LUT R0, R164, 0x10, R231, 0xf8, !PT ;  /* 0x00000010a4007812 */ /* 0x000fe600078ef8e7 */
[----:B------:R-:W-:Y:S01]  /*65c0*/  STS [R2+-0x4000], R20 ;  /* 0xffc0001402007388 */ /* 0x000fe20000000800 */
[----:B------:R-:W-:Y:S03]  /*65d0*/  LOP3.LUT R0, R0, 0xc0, R149, 0xf8, !PT ;  /* 0x000000c000007812 */ /* 0x000fe600078ef895 */
[----:B------:R-:W-:Y:S01]  /*65e0*/  STS [R2+-0x3c00], R16 ;  /* 0xffc4001002007388 */ /* 0x000fe20000000800 */
[----:B------:R-:W-:Y:S03]  /*65f0*/  LOP3.LUT R0, R0, 0x18, R165, 0x78, !PT ;  /* 0x0000001800007812 */ /* 0x000fe600078e78a5 */
[----:B------:R-:W-:Y:S01]  /*6600*/  STS [R5+-0x3000], R13 ;  /* 0xffd0000d05007388 */ /* 0x000fe20000000800 */
[----:B------:R-:W-:Y:S03]  /*6610*/  LOP3.LUT R0, R0, 0x120, R149, 0xf8, !PT ;  /* 0x0000012000007812 */ /* 0x000fe600078ef895 */
[----:B------:R-:W-:Y:S01]  /*6620*/  STS [R5+-0x2c00], R7 ;  /* 0xffd4000705007388 */ /* 0x000fe20000000800 */
[----:B------:R-:W-:Y:S03]  /*6630*/  LEA R0, R0, UR4, 0x1 ;  /* 0x0000000400007c11 */ /* 0x000fe6000f8e08ff */
[----:B------:R-:W-:Y:S04]  /*6640*/  STS [R2+-0x3000], R9 ;  /* 0xffd0000902007388 */ /* 0x000fe80000000800 */
[----:B------:R2:W-:Y:S01]  /*6650*/  STS [R2+-0x2c00], R8 ;  /* 0xffd4000802007388 */ /* 0x0005e20000000800 */
[----:B------:R-:W-:Y:S01]  /*6660*/  BAR.SYNC.DEFER_BLOCKING 0x0 ;  /* 0x0000000000007b1d */ /* 0x000fe20000010000 */
[----:B--2---:R-:W-:Y:S05]  /*6670*/  IMAD.U32 R2, R170, -0x40, RZ ;  /* 0xffffffc0aa027824 */ /* 0x004fea00078e00ff */
[----:B------:R-:W-:Y:S08]  /*6680*/  LDSM.16.MT88.4 R4, [R3+UR4+0x13000] ;  /* 0x013000040304783b */ /* 0x000ff00008004200 */
[----:B------:R-:W2:Y:S08]  /*6690*/  LDSM.16.MT88.4 R8, [R0+0x6000] ;  /* 0x006000000008783b */ /* 0x000eb00000004200 */
[----:B------:R-:W3:Y:S08]  /*66a0*/  LDSM.16.MT88.4 R12, [R3+UR4+0x15000] ;  /* 0x01500004030c783b */ /* 0x000ef00008004200 */
[----:B------:R-:W4:Y:S08]  /*66b0*/  LDSM.16.MT88.4 R16, [R0+0x7000] ;  /* 0x007000000010783b */ /* 0x000f300000004200 */
[----:B------:R-:W1:Y:S08]  /*66c0*/  LDSM.16.MT88.4 R20, [R0+0x8000] ;  /* 0x008000000014783b */ /* 0x000e700000004200 */
[----:B------:R-:W-:Y:S01]  /*66d0*/  LDSM.16.MT88.4 R24, [R3+UR4+0x13800] ;  /* 0x013800040318783b */ /* 0x000fe20008004200 */
[-C--:B--2---:R-:W-:Y:S07]  /*66e0*/  HMMA.16816.F32.BF16 R36, R4, R8.reuse, R36 ;  /* 0x000000080424723c */ /* 0x084fee0000041824 */
[----:B------:R-:W2:Y:S01]  /*66f0*/  LDSM.16.MT88.4 R28, [R0+0x6400] ;  /* 0x00640000001c783b */ /* 0x000ea20000004200 */
[C---:B---3--:R-:W-:Y:S07]  /*6700*/  HMMA.16816.F32.BF16 R40, R12.reuse, R8, R40 ;  /* 0x000000080c28723c */ /* 0x048fee0000041828 */
[----:B------:R-:W3:Y:S01]  /*6710*/  LDSM.16.MT88.4 R32, [R3+UR4+0x15800] ;  /* 0x015800040320783b */ /* 0x000ee20008004200 */
[-C--:B------:R-:W-:Y:S07]  /*6720*/  HMMA.16816.F32.BF16 R44, R12, R10.reuse, R44 ;  /* 0x0000000a0c2c723c */ /* 0x080fee000004182c */
[----:B------:R-:W3:Y:S01]  /*6730*/  LDSM.16.MT88.4 R132, [R0+0x7400] ;  /* 0x007400000084783b */ /* 0x000ee20000004200 */
[C---:B------:R-:W-:Y:S07]  /*6740*/  HMMA.16816.F32.BF16 R48, R4.reuse, R10, R48 ;  /* 0x0000000a0430723c */ /* 0x040fee0000041830 */
[----:B------:R-:W3:Y:S01]  /*6750*/  LDSM.16.MT88.4 R8, [R0+0x8400] ;  /* 0x008400000008783b */ /* 0x000ee20000004200 */
[-C--:B----4-:R-:W-:Y:S07]  /*6760*/  HMMA.16816.F32.BF16 R52, R4, R16.reuse, R52 ;  /* 0x000000100434723c */ /* 0x090fee0000041834 */
[----:B------:R-:W-:Y:S01]  /*6770*/  LDSM.16.MT88.4 R136, [R0+0x6c00] ;  /* 0x006c00000088783b */ /* 0x000fe20000004200 */
[C---:B------:R-:W-:Y:S07]  /*6780*/  HMMA.16816.F32.BF16 R56, R12.reuse, R16, R56 ;  /* 0x000000100c38723c */ /* 0x040fee0000041838 */
[----:B------:R-:W-:Y:S01]  /*6790*/  LDSM.16.MT88.4 R140, [R3+UR4+0x16800] ;  /* 0x01680004038c783b */ /* 0x000fe20008004200 */
[-C--:B------:R-:W-:Y:S07]  /*67a0*/  HMMA.16816.F32.BF16 R60, R12, R18.reuse, R60 ;  /* 0x000000120c3c723c */ /* 0x080fee000004183c */
[----:B------:R-:W-:Y:S01]  /*67b0*/  LDSM.16.MT88.4 R144, [R0+0x7c00] ;  /* 0x007c00000090783b */ /* 0x000fe20000004200 */
[C---:B------:R-:W-:Y:S07]  /*67c0*/  HMMA.16816.F32.BF16 R64, R4.reuse, R18, R64 ;  /* 0x000000120440723c */ /* 0x040fee0000041840 */
[----:B------:R-:W-:Y:S01]  /*67d0*/  LDSM.16.MT88.4 R16, [R3+UR4+0x16000] ;  /* 0x016000040310783b */ /* 0x000fe20008004200 */
[-C--:B-1----:R-:W-:Y:S08]  /*67e0*/  HMMA.16816.F32.BF16 R68, R4, R20.reuse, R68 ;  /* 0x000000140444723c */ /* 0x082ff00000041844 */
[C---:B------:R-:W-:Y:S08]  /*67f0*/  HMMA.16816.F32.BF16 R72, R12.reuse, R20, R72 ;  /* 0x000000140c48723c */ /* 0x040ff00000041848 */
[-C--:B------:R-:W-:Y:S01]  /*6800*/  HMMA.16816.F32.BF16 R76, R12, R22.reuse, R76 ;  /* 0x000000160c4c723c */ /* 0x080fe2000004184c */
[----:B------:R-:W-:Y:S07]  /*6810*/  LDSM.16.MT88.4 R12, [R0+0x6800] ;  /* 0x00680000000c783b */ /* 0x000fee0000004200 */
[----:B------:R-:W-:Y:S01]  /*6820*/  HMMA.16816.F32.BF16 R80, R4, R22, R80 ;  /* 0x000000160450723c */ /* 0x000fe20000041850 */
[----:B------:R-:W1:Y:S07]  /*6830*/  LDSM.16.MT88.4 R4, [R3+UR4+0x14000] ;  /* 0x014000040304783b */ /* 0x000e6e0008004200 */
[-C--:B--2---:R-:W-:Y:S01]  /*6840*/  HMMA.16816.F32.BF16 R36, R24, R28.reuse, R36 ;  /* 0x0000001c1824723c */ /* 0x084fe20000041824 */
[----:B------:R-:W2:Y:S07]  /*6850*/  LDSM.16.MT88.4 R20, [R0+0x7800] ;  /* 0x007800000014783b */ /* 0x000eae0000004200 */
[C---:B---3--:R-:W-:Y:S08]  /*6860*/  HMMA.16816.F32.BF16 R40, R32.reuse, R28, R40 ;  /* 0x0000001c2028723c */ /* 0x048ff00000041828 */
        /* <DEDUP_REMOVED lines=8> */
[-C--:B------:R-:W-:Y:S08]  /*68f0*/  HMMA.16816.F32.BF16 R68, R24, R8.reuse, R68 ;  /* 0x000000081844723c */ /* 0x080ff00000041844 */
[C---:B------:R-:W-:Y:S08]  /*6900*/  HMMA.16816.F32.BF16 R72, R32.reuse, R8, R72 ;  /* 0x000000082048723c */ /* 0x040ff00000041848 */
[-C--:B------:R-:W-:Y:S01]  /*6910*/  HMMA.16816.F32.BF16 R76, R32, R10.reuse, R76 ;  /* 0x0000000a204c723c */ /* 0x080fe2000004184c */
[----:B------:R-:W4:Y:S07]  /*6920*/  LDSM.16.MT88.4 R32, [R0+0x8c00] ;  /* 0x008c00000020783b */ /* 0x000f2e0000004200 */
[----:B------:R-:W-:Y:S01]  /*6930*/  HMMA.16816.F32.BF16 R80, R24, R10, R80 ;  /* 0x0000000a1850723c */ /* 0x000fe20000041850 */
[----:B------:R-:W-:Y:S07]  /*6940*/  BAR.SYNC.DEFER_BLOCKING 0x0 ;  /* 0x0000000000007b1d */ /* 0x000fee0000010000 */
[-C--:B-1----:R-:W-:Y:S08]  /*6950*/  HMMA.16816.F32.BF16 R36, R4, R12.reuse, R36 ;  /* 0x0000000c0424723c */ /* 0x082ff00000041824 */
[C---:B------:R-:W-:Y:S08]  /*6960*/  HMMA.16816.F32.BF16 R40, R16.reuse, R12, R40 ;  /* 0x0000000c1028723c */ /* 0x040ff00000041828 */
[-C--:B------:R-:W-:Y:S08]  /*6970*/  HMMA.16816.F32.BF16 R44, R16, R14.reuse, R44 ;  /* 0x0000000e102c723c */ /* 0x080ff0000004182c */
[C---:B------:R-:W-:Y:S08]  /*6980*/  HMMA.16816.F32.BF16 R48, R4.reuse, R14, R48 ;  /* 0x0000000e0430723c */ /* 0x040ff00000041830 */
[-C--:B--2---:R-:W-:Y:S08]  /*6990*/  HMMA.16816.F32.BF16 R52, R4, R20.reuse, R52 ;  /* 0x000000140434723c */ /* 0x084ff00000041834 */
[C---:B------:R-:W-:Y:S08]  /*69a0*/  HMMA.16816.F32.BF16 R56, R16.reuse, R20, R56 ;  /* 0x000000141038723c */ /* 0x040ff00000041838 */
[-C--:B------:R-:W-:Y:S08]  /*69b0*/  HMMA.16816.F32.BF16 R60, R16, R22.reuse, R60 ;  /* 0x00000016103c723c */ /* 0x080ff0000004183c */
[C---:B------:R-:W-:Y:S08]  /*69c0*/  HMMA.16816.F32.BF16 R64, R4.reuse, R22, R64 ;  /* 0x000000160440723c */ /* 0x040ff00000041840 */
[-C--:B---3--:R-:W-:Y:S08]  /*69d0*/  HMMA.16816.F32.BF16 R68, R4, R28.reuse, R68 ;  /* 0x0000001c0444723c */ /* 0x088ff00000041844 */
[C---:B------:R-:W-:Y:S08]  /*69e0*/  HMMA.16816.F32.BF16 R72, R16.reuse, R28, R72 ;  /* 0x0000001c1048723c */ /* 0x040ff00000041848 */
[-C--:B------:R-:W-:Y:S08]  /*69f0*/  HMMA.16816.F32.BF16 R76, R16, R30.reuse, R76 ;  /* 0x0000001e104c723c */ /* 0x080ff0000004184c */
[----:B------:R-:W-:Y:S04]  /*6a00*/  HMMA.16816.F32.BF16 R80, R4, R30, R80 ;  /* 0x0000001e0450723c */ /* 0x000fe80000041850 */
[C---:B------:R-:W-:Y:S04]  /*6a10*/  LEA R5, P0, R2.reuse, R236, 0x2 ;  /* 0x000000ec02057211 */ /* 0x040fe800078010ff */
[-C--:B----4-:R-:W-:Y:S05]  /*6a20*/  HMMA.16816.F32.BF16 R36, R132, R136.reuse, R36 ;  /* 0x000000888424723c */ /* 0x090fea0000041824 */
[----:B------:R-:W-:Y:S01]  /*6a30*/  LEA.HI.X.SX32 R4, R2, R237, 0x2, P0 ;  /* 0x000000ed02047211 */ /* 0x000fe200000f16ff */
[----:B------:R-:W-:Y:S01]  /*6a40*/  IMAD.MOV.U32 R236, RZ, RZ, R5 ;  /* 0x000000ffffec7224 */ /* 0x000fe200078e0005 */
[----:B------:R-:W-:Y:S01]  /*6a50*/  LOP3.LUT R2, R148, 0x1c0, RZ, 0xc0, !PT ;  /* 0x000001c094027812 */ /* 0x000fe200078ec0ff */
[C---:B------:R-:W-:Y:S04]  /*6a60*/  HMMA.16816.F32.BF16 R40, R140.reuse, R136, R40 ;  /* 0x000000888c28723c */ /* 0x040fe80000041828 */
[----:B------:R-:W-:Y:S04]  /*6a70*/  IMAD.MOV.U32 R237, RZ, RZ, R4 ;  /* 0x000000ffffed7224 */ /* 0x000fe800078e0004 */
        /* <DEDUP_REMOVED lines=45> */
.L_x_219:
        /* <DEDUP_REMOVED lines=23> */
[----:B------:R-:W-:Y:S01]  /*6ec0*/  @UP0 UIADD3.X UR11, UPT, UPT, UR11, -0x1, URZ, UP1, !UPT ;  /* 0xffffffff0b0b0890 */ /* 0x000fe20008ffe4ff */
[----:B------:R-:W-:Y:S01]  /*6ed0*/  VIADD R160, R2, 0xf040 ;  /* 0x0000f04002a07836 */ /* 0x000fe20000000000 */
[----:B------:R-:W2:Y:S01]  /*6ee0*/  LDSM.16.M88.4 R32, [R161+0xf000] ;  /* 0x00f00000a120783b */ /* 0x000ea20000000200 */
[----:B------:R-:W-:Y:S01]  /*6ef0*/  @P1 VIADD R160, R12, 0xffffffc0 ;  /* 0xffffffc00ca01836 */ /* 0x000fe20000000000 */
[----:B------:R-:W-:Y:S01]  /*6f00*/  UISETP.NE.U32.AND UP1, UPT, UR12, 0x1, UPT ;  /* 0x000000010c00788c */ /* 0x000fe2000bf25070 */
[----:B------:R-:W-:Y:S01]  /*6f10*/  VIADD R245, R245, 0xfffffffc ;  /* 0xfffffffcf5f57836 */ /* 0x000fe20000000000 */
[----:B------:R-:W3:Y:S01]  /*6f20*/  LDSM.16.MT88.4 R140, [R0+0xd400] ;  /* 0x00d40000008c783b */ /* 0x000ee20000004200 */
[----:B------:R-:W-:Y:S03]  /*6f30*/  IMAD.IADD R162, R228, 0x1, R160 ;  /* 0x00000001e4a27824 */ /* 0x000fe600078e02a0 */
[----:B------:R-:W-:Y:S01]  /*6f40*/  LDSM.16.MT88.4 R148, [R0+0x9800] ;  /* 0x009800000094783b */ /* 0x000fe20000004200 */
[----:B------:R-:W-:Y:S03]  /*6f50*/  PLOP3.LUT P3, PT, PT, PT, UP1, 0x80, 0x8 ;  /* 0x000000000008781c */ /* 0x000fe60003f6f018 */
[----:B------:R-:W4:Y:S04]  /*6f60*/  LDSM.16.M88.4 R144, [R160] ;  /* 0x00000000a090783b */ /* 0x000f280000000200 */
[----:B------:R-:W-:Y:S04]  /*6f70*/  LDSM.16.MT88.4 R156, [R0+0x9c00] ;  /* 0x009c0000009c783b */ /* 0x000fe80000004200 */
[----:B------:R-:W-:Y:S01]  /*6f80*/  LDSM.16.M88.4 R152, [R162] ;  /* 0x00000000a298783b */ /* 0x000fe20000000200 */
        /* <DEDUP_REMOVED lines=9> */
[----:B------:R-:W2:Y:S07]  /*7020*/  LDSM.16.MT88.4 R132, [R0+0xd800] ;  /* 0x00d800000084783b */ /* 0x000eae0000004200 */
[C---:B------:R-:W-:Y:S08]  /*7030*/  HMMA.16816.F32.BF16 R12, R32.reuse, R136, R12 ;  /* 0x00000088200c723c */ /* 0x040ff0000004180c */
[C---:B------:R-:W-:Y:S01]  /*7040*/  HMMA.16816.F32.BF16 R16, R32.reuse, R138, R16 ;  /* 0x0000008a2010723c */ /* 0x040fe20000041810 */
[----:B------:R-:W-:Y:S07]  /*7050*/  LDSM.16.MT88.4 R136, [R0+0xdc00] ;  /* 0x00dc00000088783b */ /* 0x000fee0000004200 */
[C---:B---3--:R-:W-:Y:S08]  /*7060*/  HMMA.16816.F32.BF16 R20, R32.reuse, R140, R20 ;  /* 0x0000008c2014723c */ /* 0x048ff00000041814 */
[----:B------:R-:W-:Y:S01]  /*7070*/  HMMA.16816.F32.BF16 R24, R32, R142, R24 ;  /* 0x0000008e2018723c */ /* 0x000fe20000041818 */
[----:B------:R-:W3:Y:S04]  /*7080*/  LDSM.16.MT88.4 R32, [R0+0xbc00] ;  /* 0x00bc00000020783b */ /* 0x000ee80000004200 */
[----:B------:R2:W-:Y:S03]  /*7090*/  LDSM.16.M88.4 R140, [R2+0x11000] ;  /* 0x01100000028c783b */ /* 0x0005e60000000200 */
[C---:B----4-:R-:W-:Y:S08]  /*70a0*/  HMMA.16816.F32.BF16 R4, R144.reuse, R148, R4 ;  /* 0x000000949004723c */ /* 0x050ff00000041804 */
[C---:B------:R-:W-:Y:S01]  /*70b0*/  HMMA.16816.F32.BF16 R8, R144.reuse, R150, R8 ;  /* 0x000000969008723c */ /* 0x040fe20000041808 */
[----:B------:R-:W4:Y:S07]  /*70c0*/  LDSM.16.MT88.4 R148, [R0+0xa000] ;  /* 0x00a000000094783b */ /* 0x000f2e0000004200 */
[C---:B-1----:R-:W-:Y:S01]  /*70d0*/  HMMA.16816.F32.BF16 R12, R144.reuse, R28, R12 ;  /* 0x0000001c900c723c */ /* 0x042fe2000004180c */
[----:B--2---:R-:W-:Y:S07]  /*70e0*/  IMAD.U32 R2, RZ, RZ, UR56 ;  /* 0x00000038ff027e24 */ /* 0x004fee000f8e00ff */
[C---:B------:R-:W-:Y:S01]  /*70f0*/  HMMA.16816.F32.BF16 R16, R144.reuse, R30, R16 ;  /* 0x0000001e9010723c */ /* 0x040fe20000041810 */
[----:B------:R-:W1:Y:S02]  /*7100*/  LDSM.16.MT88.4 R28, [R0+0xc000] ;  /* 0x00c00000001c783b */ /* 0x000e640000004200 */
[----:B------:R-:W-:Y:S02]  /*7110*/  LEA.HI.X.SX32 R167, R2, R237, 0x2, P0 ;  /* 0x000000ed02a77211 */ /* 0x000fe400000f16ff */
[----:B------:R-:W-:Y:S03]  /*7120*/  @P4 SHF.R.U32.HI R2, RZ, 0x2, R231 ;  /* 0x00000002ff024819 */ /* 0x000fe600000116e7 */
[C---:B------:R-:W-:Y:S08]  /*7130*/  HMMA.16816.F32.BF16 R20, R144.reuse, R132, R20 ;  /* 0x000000849014723c */ /* 0x040ff00000041814 */
[----:B------:R-:W-:Y:S01]  /*7140*/  HMMA.16816.F32.BF16 R24, R144, R134, R24 ;  /* 0x000000869018723c */ /* 0x000fe20000041818 */
[----:B------:R-:W2:Y:S04]  /*7150*/  LDSM.16.MT88.4 R132, [R0+0xe000] ;  /* 0x00e000000084783b */ /* 0x000ea80000004200 */
[----:B------:R-:W-:Y:S03]  /*7160*/  LDSM.16.M88.4 R144, [R161+0x11000] ;  /* 0x01100000a190783b */ /* 0x000fe60000000200 */
[C---:B------:R-:W-:Y:S08]  /*7170*/  HMMA.16816.F32.BF16 R4, R152.reuse, R156, R4 ;  /* 0x0000009c9804723c */ /* 0x040ff00000041804 */
[C---:B------:R-:W-:Y:S01]  /*7180*/  HMMA.16816.F32.BF16 R8, R152.reuse, R158, R8 ;  /* 0x0000009e9808723c */ /* 0x040fe20000041808 */
[----:B------:R-:W2:Y:S07]  /*7190*/  LDSM.16.MT88.4 R156, [R0+0xa400] ;  /* 0x00a40000009c783b */ /* 0x000eae0000004200 */
[C---:B---3--:R-:W-:Y:S08]  /*71a0*/  HMMA.16816.F32.BF16 R12, R152.reuse, R32, R12 ;  /* 0x00000020980c723c */ /* 0x048ff0000004180c */
[C---:B------:R-:W-:Y:S01]  /*71b0*/  HMMA.16816.F32.BF16 R16, R152.reuse, R34, R16 ;  /* 0x000000229810723c */ /* 0x040fe20000041810 */
[----:B------:R-:W3:Y:S07]  /*71c0*/  LDSM.16.MT88.4 R32, [R0+0xc400] ;  /* 0x00c400000020783b */ /* 0x000eee0000004200 */
[C---:B------:R-:W-:Y:S08]  /*71d0*/  HMMA.16816.F32.BF16 R20, R152.reuse, R136, R20 ;  /* 0x000000889814723c */ /* 0x040ff00000041814 */
[----:B------:R-:W-:Y:S01]  /*71e0*/  HMMA.16816.F32.BF16 R24, R152, R138, R24 ;  /* 0x0000008a9818723c */ /* 0x000fe20000041818 */
[----:B------:R-:W-:Y:S07]  /*71f0*/  LDSM.16.MT88.4 R136, [R0+0xa800] ;  /* 0x00a800000088783b */ /* 0x000fee0000004200 */
[C---:B----4-:R-:W-:Y:S08]  /*7200*/  HMMA.16816.F32.BF16 R4, R140.reuse, R148, R4 ;  /* 0x000000948c04723c */ /* 0x050ff00000041804 */
[C---:B------:R-:W-:Y:S08]  /*7210*/  HMMA.16816.F32.BF16 R8, R140.reuse, R150, R8 ;  /* 0x000000968c08723c */ /* 0x040ff00000041808 */
[C---:B-1----:R-:W-:Y:S08]  /*7220*/  HMMA.16816.F32.BF16 R12, R140.reuse, R28, R12 ;  /* 0x0000001c8c0c723c */ /* 0x042ff0000004180c */
[C---:B------:R-:W-:Y:S01]  /*7230*/  HMMA.16816.F32.BF16 R16, R140.reuse, R30, R16 ;  /* 0x0000001e8c10723c */ /* 0x040fe20000041810 */
[----:B------:R-:W1:Y:S07]  /*7240*/  LDSM.16.MT88.4 R28, [R0+0xe400] ;  /* 0x00e40000001c783b */ /* 0x000e6e0000004200 */
[C---:B--2---:R-:W-:Y:S08]  /*7250*/  HMMA.16816.F32.BF16 R20, R140.reuse, R132, R20 ;  /* 0x000000848c14723c */ /* 0x044ff00000041814 */
[----:B------:R-:W-:Y:S01]  /*7260*/  HMMA.16816.F32.BF16 R24, R140, R134, R24 ;  /* 0x000000868c18723c */ /* 0x000fe20000041818 */
[----:B------:R-:W2:Y:S04]  /*7270*/  LDSM.16.M88.4 R132, [R160+0x2000] ;  /* 0x00200000a084783b */ /* 0x000ea80000000200 */
[----:B------:R-:W-:Y:S03]  /*7280*/  LDSM.16.MT88.4 R140, [R0+0xac00] ;  /* 0x00ac0000008c783b */ /* 0x000fe60000004200 */
[C---:B------:R-:W-:Y:S08]  /*7290*/  HMMA.16816.F32.BF16 R4, R144.reuse, R156, R4 ;  /* 0x0000009c9004723c */ /* 0x040ff00000041804 */
[C---:B------:R-:W-:Y:S03]  /*72a0*/  HMMA.16816.F32.BF16 R8, R144.reuse, R158, R8 ;  /* 0x0000009e9008723c */ /* 0x040fe60000041808 */
[C---:B------:R-:W-:Y:S04]  /*72b0*/  LEA R158, P0, R170.reuse, R166, 0x5 ;  /* 0x000000a6aa9e7211 */ /* 0x040fe800078028ff */
[C---:B------:R-:W-:Y:S01]  /*72c0*/  LEA.HI.X.SX32 R159, R170.reuse, R167, 0x5, P0 ;  /* 0x000000a7aa9f7211 */ /* 0x040fe200000f2eff */
[C---:B---3--:R-:W-:Y:S03]  /*72d0*/  HMMA.16816.F32.BF16 R12, R144.reuse, R32, R12 ;  /* 0x00000020900c723c */ /* 0x048fe6000004180c */
[C---:B------:R-:W-:Y:S04]  /*72e0*/  LEA R156, P0, R170.reuse, R158, 0x5 ;  /* 0x0000009eaa9c7211 */ /* 0x040fe800078028ff */
[C---:B------:R-:W-:Y:S01]  /*72f0*/  LEA.HI.X.SX32 R157, R170.reuse, R159, 0x5, P0 ;  /* 0x0000009faa9d7211 */ /* 0x040fe200000f2eff */
        /* <DEDUP_REMOVED lines=8> */
[----:B------:R-:W1:Y:S02]  /*7380*/  LDSM.16.MT88.4 R28, [R0+0xe800] ;  /* 0x00e80000001c783b */ /* 0x000e640000004200 */
[C---:B------:R-:W-:Y:S04]  /*7390*/  LEA R150, P0, R170.reuse, R152, 0x5 ;  /* 0x00000098aa967211 */ /* 0x040fe800078028ff */
[C---:B------:R-:W-:Y:S01]  /*73a0*/  LEA.HI.X.SX32 R151, R170.reuse, R153, 0x5, P0 ;  /* 0x00000099aa977211 */ /* 0x040fe200000f2eff */
[C---:B--2---:R-:W-:Y:S05]  /*73b0*/  HMMA.16816.F32.BF16 R4, R132.reuse, R136, R4 ;  /* 0x000000888404723c */ /* 0x044fea0000041804 */
[C---:B------:R-:W-:Y:S03]  /*73c0*/  LEA R160, P0, R170.reuse, R150, 0x5 ;  /* 0x00000096aaa07211 */ /* 0x040fe600078028ff */
[C---:B------:R-:W-:Y:S01]  /*73d0*/  HMMA.16816.F32.BF16 R8, R132.reuse, R138, R8 ;  /* 0x0000008a8408723c */ /* 0x040fe20000041808 */
[----:B------:R-:W2:Y:S02]  /*73e0*/  LDSM.16.M88.4 R136, [R162+0x2000] ;  /* 0x00200000a288783b */ /* 0x000ea40000000200 */
[C---:B------:R-:W-:Y:S03]  /*73f0*/  LEA.HI.X.SX32 R161, R170.reuse, R151, 0x5, P0 ;  /* 0x00000097aaa17211 */ /* 0x040fe600000f2eff */
[C---:B------:R-:W-:Y:S02]  /*7400*/  IMAD.WIDE R168, R170.reuse, -0xc0, R160 ;  /* 0xffffff40aaa87825 */ /* 0x040fe400078e02a0 */
[C---:B---3--:R-:W-:Y:S03]  /*7410*/  HMMA.16816.F32.BF16 R12, R132.reuse, R32, R12 ;  /* 0x00000020840c723c */ /* 0x048fe6000004180c */
[C---:B------:R-:W-:Y:S05]  /*7420*/  LEA R148, P0, R170.reuse, R168, 0x5 ;  /* 0x000000a8aa947211 */ /* 0x040fea00078028ff */
[C---:B------:R-:W-:Y:S01]  /*7430*/  HMMA.16816.F32.BF16 R16, R132.reuse, R34, R16 ;  /* 0x000000228410723c */ /* 0x040fe20000041810 */
[----:B------:R-:W3:Y:S02]  /*7440*/  LDSM.16.MT88.4 R32, [R0+0xcc00] ;  /* 0x00cc00000020783b */ /* 0x000ee40000004200 */
[C---:B------:R-:W-:Y:S02]  /*7450*/  LEA.HI.X.SX32 R149, R170.reuse, R169, 0x5, P0 ;  /* 0x000000a9aa957211 */ /* 0x040fe400000f2eff */
[C---:B------:R-:W-:Y:S03]  /*7460*/  LEA R146, P0, R170.reuse, R148, 0x5 ;  /* 0x00000094aa927211 */ /* 0x040fe600078028ff */
[C---:B-1----:R-:W-:Y:S03]  /*7470*/  HMMA.16816.F32.BF16 R20, R132.reuse, R28, R20 ;  /* 0x0000001c8414723c */ /* 0x042fe60000041814 */
[C---:B------:R-:W-:Y:S02]  /*7480*/  LEA.HI.X.SX32 R147, R170.reuse, R149, 0x5, P0 ;  /* 0x00000095aa937211 */ /* 0x040fe400000f2eff */
[C---:B------:R-:W-:Y:S03]  /*7490*/  LEA R144, P0, R170.reuse, R146, 0x5 ;  /* 0x00000092aa907211 */ /* 0x040fe600078028ff */
[----:B------:R-:W-:Y:S01]  /*74a0*/  HMMA.16816.F32.BF16 R24, R132, R30, R24 ;  /* 0x0000001e8418723c */ /* 0x000fe20000041818 */
[----:B------:R1:W4:Y:S02]  /*74b0*/  LDSM.16.MT88.4 R28, [R0+0xec00] ;  /* 0x00ec0000001c783b */ /* 0x0003240000004200 */
[C---:B------:R-:W-:Y:S02]  /*74c0*/  LEA.HI.X.SX32 R145, R170.reuse, R147, 0x5, P0 ;  /* 0x00000093aa917211 */ /* 0x040fe400000f2eff */
[C---:B------:R-:W-:Y:S03]  /*74d0*/  LEA R134, P0, R170.reuse, R144, 0x5 ;  /* 0x00000090aa867211 */ /* 0x040fe600078028ff */
[C---:B--2---:R-:W-:Y:S05]  /*74e0*/  HMMA.16816.F32.BF16 R4, R136.reuse, R140, R4 ;  /* 0x0000008c8804723c */ /* 0x044fea0000041804 */
[C---:B------:R-:W-:Y:S02]  /*74f0*/  LEA.HI.X.SX32 R135, R170.reuse, R145, 0x5, P0 ;  /* 0x00000091aa877211 */ /* 0x040fe400000f2eff */
[C---:B------:R-:W-:Y:S01]  /*7500*/  LEA R132, P0, R170.reuse, R134, 0x5 ;  /* 0x00000086aa847211 */ /* 0x040fe200078028ff */
[C---:B------:R-:W-:Y:S03]  /*7510*/  HMMA.16816.F32.BF16 R8, R136.reuse, R142, R8 ;  /* 0x0000008e8808723c */ /* 0x040fe60000041808 */
[C---:B------:R-:W-:Y:S02]  /*7520*/  LEA.HI.X.SX32 R133, R170.reuse, R135, 0x5, P0 ;  /* 0x00000087aa857211 */ /* 0x040fe400000f2eff */
[----:B------:R-:W-:Y:S02]  /*7530*/  LEA R140, P0, R170, R132, 0x5 ;  /* 0x00000084aa8c7211 */ /* 0x000fe400078028ff */
[----:B-1----:R-:W-:Y:S01]  /*7540*/  @P4 LOP3.LUT R0, R232, 0x10, RZ, 0xc0, !PT ;  /* 0x00000010e8004812 */ /* 0x002fe200078ec0ff */
[C---:B---3--:R-:W-:Y:S03]  /*7550*/  HMMA.16816.F32.BF16 R12, R136.reuse, R32, R12 ;  /* 0x00000020880c723c */ /* 0x048fe6000004180c */
[----:B------:R-:W-:Y:S02]  /*7560*/  LEA.HI.X.SX32 R141, R170, R133, 0x5, P0 ;  /* 0x00000085aa8d7211 */ /* 0x000fe400000f2eff */
[----:B------:R-:W-:Y:S01]  /*7570*/  @P4 LOP3.LUT R244, R0, 0x7, R2, 0xf8, !PT ;  /* 0x0000000700f44812 */ /* 0x000fe200078ef802 */
[----:B------:R-:W-:Y:S02]  /*7580*/  VIADD R0, R224, 0xffffd000 ;  /* 0xffffd000e0007836 */ /* 0x000fe40000000000 */
[C---:B------:R-:W-:Y:S03]  /*7590*/  HMMA.16816.F32.BF16 R16, R136.reuse, R34, R16 ;  /* 0x000000228810723c */ /* 0x040fe60000041810 */
[----:B------:R-:W-:Y:S04]  /*75a0*/  IMAD.WIDE R142, R170, -0xc0, R140 ;  /* 0xffffff40aa8e7825 */ /* 0x000fe800078e028c */
[----:B------:R-:W-:Y:S01]  /*75b0*/  @P3 VIADD R0, R224, 0x3000 ;  /* 0x00003000e0003836 */ /* 0x000fe20000000000 */
[C---:B----4-:R-:W-:Y:S03]  /*75c0*/  HMMA.16816.F32.BF16 R20, R136.reuse, R28, R20 ;  /* 0x0000001c8814723c */ /* 0x050fe60000041814 */
[----:B------:R-:W-:Y:S01]  /*75d0*/  @P4 IMAD.WIDE.U32 R28, R244, R171, UR18 ;  /* 0x00000012f41c4e25 */ /* 0x000fe2000f8e00ab */
[C---:B------:R-:W-:Y:S01]  /*75e0*/  LEA R34, P0, R170.reuse, R142, 0x5 ;  /* 0x0000008eaa227211 */ /* 0x040fe200078028ff */
[----:B------:R-:W-:Y:S01]  /*75f0*/  @UP0 UMOV UR18, UR61 ;  /* 0x0000003d00120c82 */ /* 0x000fe20008000000 */
[----:B------:R-:W-:Y:S01]  /*7600*/  @UP0 UMOV UR19, UR60 ;  /* 0x0000003c00130c82 */ /* 0x000fe20008000000 */
[----:B------:R-:W-:Y:S01]  /*7610*/  UISETP.GT.AND UP0, UPT, UR42, UR53, UPT ;  /* 0x000000352a00728c */ /* 0x000fe2000bf04270 */
[----:B------:R-:W-:Y:S01]  /*7620*/  HMMA.16816.F32.BF16 R24, R136, R30, R24 ;  /* 0x0000001e8818723c */ /* 0x000fe20000041818 */
[----:B------:R-:W5:Y:S02]  /*7630*/  @P4 LDG.E R252, desc[UR38][R28.64+-0x100] ;  /* 0xffff00261cfc4981 */ /* 0x000f64000c1e1900 */
[C---:B------:R-:W-:Y:S02]  /*7640*/  LEA.HI.X.SX32 R35, R170.reuse, R143, 0x5, P0 ;  /* 0x0000008faa237211 */ /* 0x040fe400000f2eff */
[----:B------:R-:W5:Y:S01]  /*7650*/  @P4 LDG.E R251, desc[UR38][R28.64+-0xe0] ;  /* 0xffff20261cfb4981 */ /* 0x000f62000c1e1900 */
[C---:B------:R-:W-:Y:S03]  /*7660*/  LEA R32, P0, R170.reuse, R34, 0x5 ;  /* 0x00000022aa207211 */ /* 0x040fe600078028ff */
[----:B------:R-:W5:Y:S01]  /*7670*/  @P4 LDG.E R250, desc[UR38][R28.64+-0x80] ;  /* 0xffff80261cfa4981 */ /* 0x000f62000c1e1900 */
[C---:B------:R-:W-:Y:S02]  /*7680*/  LEA.HI.X.SX32 R33, R170.reuse, R35, 0x5, P0 ;  /* 0x00000023aa217211 */ /* 0x040fe400000f2eff */
[C---:B------:R-:W-:Y:S01]  /*7690*/  LEA R30, P0, R170.reuse, R32, 0x5 ;  /* 0x00000020aa1e7211 */ /* 0x040fe200078028ff */
[----:B------:R1:W5:Y:S03]  /*76a0*/  @P4 LDG.E R247, desc[UR38][R28.64+-0x60] ;  /* 0xffffa0261cf74981 */ /* 0x000366000c1e1900 */
[C---:B------:R-:W-:Y:S01]  /*76b0*/  LEA.HI.X.SX32 R31, R170.reuse, R33, 0x5, P0 ;  /* 0x00000021aa1f7211 */ /* 0x040fe200000f2eff */
        /* <DEDUP_REMOVED lines=101> */
[----:B------:R-:W1:Y:S01]  /*7d10*/  LDCU UR9, c[0x0][0x4fc] ;  /* 0x00009f80ff0977ac */ /* 0x000e620008000800 */
[----:B------:R-:W2:Y:S01]  /*7d20*/  LDCU UR8, c[0x0][0x500] ;  /* 0x0000a000ff0877ac */ /* 0x000ea20008000800 */
[----:B------:R-:W-:Y:S01]  /*7d30*/  UISETP.NE.AND UP0, UPT, UR46, -0x1, UPT ;  /* 0xffffffff2e00788c */ /* 0x000fe2000bf05270 */
[----:B------:R-:W-:Y:S01]  /*7d40*/  UMOV UR30, UR24 ;  /* 0x00000018001e7c82 */ /* 0x000fe20008000000 */
[----:B------:R-:W-:Y:S01]  /*7d50*/  UISETP.NE.AND UP1, UPT, UR46, -0x1, UPT ;  /* 0xffffffff2e00788c */ /* 0x000fe2000bf25270 */
[----:B-1----:R-:W-:Y:S01]  /*7d60*/  FMUL.FTZ R0, R44, UR9 ;  /* 0x000000092c007c20 */ /* 0x002fe20008410000 */
[----:B------:R-:W-:Y:S01]  /*7d70*/  FMUL.FTZ R20, R45, UR9 ;  /* 0x000000092d147c20 */ /* 0x000fe20008410000 */
[----:B------:R-:W-:Y:S01]  /*7d80*/  FMUL.FTZ R2, R42, UR9 ;  /* 0x000000092a027c20 */ /* 0x000fe20008410000 */
[----:B------:R-:W-:Y:S01]  /*7d90*/  FMUL.FTZ R23, R43, UR9 ;  /* 0x000000092b177c20 */ /* 0x000fe20008410000 */
[----:B------:R-:W-:Y:S01]  /*7da0*/  SHF.L.U32 R45, R231, 0x1, RZ ;  /* 0x00000001e72d7819 */ /* 0x000fe200000006ff */
[----:B------:R-:W-:Y:S01]  /*7db0*/  FMUL.FTZ R25, R39, UR9 ;  /* 0x0000000927197c20 */ /* 0x000fe20008410000 */
[----:B------:R-:W-:Y:S01]  /*7dc0*/  F2FP.BF16.F32.PACK_AB R20, R20, R0 ;  /* 0x000000001414723e */ /* 0x000fe200000010ff */
[----:B------:R-:W-:Y:S01]  /*7dd0*/  FMUL.FTZ R132, R40, UR9 ;  /* 0x0000000928847c20 */ /* 0x000fe20008410000 */
[----:B------:R-:W-:Y:S01]  /*7de0*/  SHF.L.U32 R0, R231, 0x4, RZ ;  /* 0x00000004e7007819 */ /* 0x000fe200000006ff */
[----:B--2---:R-:W-:Y:S01]  /*7df0*/  FMUL.FTZ R84, R84, UR8 ;  /* 0x0000000854547c20 */ /* 0x004fe20008410000 */
[----:B------:R-:W-:Y:S01]  /*7e00*/  F2FP.BF16.F32.PACK_AB R23, R23, R2 ;  /* 0x000000021717723e */ /* 0x000fe200000010ff */
[----:B------:R-:W-:Y:S01]  /*7e10*/  FMUL.FTZ R44, R85, UR8 ;  /* 0x00000008552c7c20 */ /* 0x000fe20008410000 */
[----:B------:R-:W-:Y:S01]  /*7e20*/  LOP3.LUT R0, R0, 0x600, RZ, 0xc0, !PT ;  /* 0x0000060000007812 */ /* 0x000fe200078ec0ff */
[----:B------:R-:W-:Y:S01]  /*7e30*/  FMUL.FTZ R86, R86, UR8 ;  /* 0x0000000856567c20 */ /* 0x000fe20008410000 */
[----:B------:R-:W-:Y:S01]  /*7e40*/  LOP3.LUT R2, R163, 0xc0, RZ, 0xc0, !PT ;  /* 0x000000c0a3027812 */ /* 0x000fe200078ec0ff */
[----:B------:R-:W-:Y:S01]  /*7e50*/  FMUL.FTZ R43, R87, UR8 ;  /* 0x00000008572b7c20 */ /* 0x000fe20008410000 */
[----:B------:R-:W-:Y:S01]  /*7e60*/  LOP3.LUT R0, R0, 0x6, R45, 0xf8, !PT ;  /* 0x0000000600007812 */ /* 0x000fe200078ef82d */
[----:B------:R-:W-:Y:S01]  /*7e70*/  FMUL.FTZ R24, R41, UR9 ;  /* 0x0000000929187c20 */ /* 0x000fe20008410000 */
[----:B------:R-:W-:Y:S01]  /*7e80*/  LOP3.LUT R2, R2, 0x18, R231, 0xf8, !PT ;  /* 0x0000001802027812 */ /* 0x000fe200078ef8e7 */
[----:B------:R-:W-:Y:S01]  /*7e90*/  FMUL.FTZ R96, R96, UR8 ;  /* 0x0000000860607c20 */ /* 0x000fe20008410000 */
[----:B------:R-:W-:Y:S01]  /*7ea0*/  LOP3.LUT R0, R0, 0x20, R163, 0xf8, !PT ;  /* 0x0000002000007812 */ /* 0x000fe200078ef8a3 */
[----:B------:R-:W-:Y:S01]  /*7eb0*/  FMUL.FTZ R40, R97, UR8 ;  /* 0x0000000861287c20 */ /* 0x000fe20008410000 */
[----:B------:R-:W-:Y:S01]  /*7ec0*/  FMUL.FTZ R98, R98, UR8 ;  /* 0x0000000862627c20 */ /* 0x000fe20008410000 */
[----:B------:R-:W-:Y:S01]  /*7ed0*/  FMUL.FTZ R39, R99, UR8 ;  /* 0x0000000863277c20 */ /* 0x000fe20008410000 */
[----:B------:R-:W-:Y:S01]  /*7ee0*/  LOP3.LUT R0, R0, R2, R164, 0xf6, !PT ;  /* 0x0000000200007212 */ /* 0x000fe200078ef6a4 */
        /* <DEDUP_REMOVED lines=72> */
[----:B------:R-:W-:Y:S01]  /*8370*/  F2FP.BF16.F32.PACK_AB R28, R28, R116 ;  /* 0x000000741c1c723e */ /* 0x000fe200000010ff */
[----:B------:R-:W-:Y:S01]  /*8380*/  FMUL.FTZ R46, R46, UR9 ;  /* 0x000000092e2e7c20 */ /* 0x000fe20008410000 */
[----:B------:R1:W-:Y:S01]  /*8390*/  STS [R0+0xa200], R41 ;  /* 0x00a2002900007388 */ /* 0x0003e20000000800 */
[----:B------:R-:W-:Y:S01]  /*83a0*/  F2FP.BF16.F32.PACK_AB R27, R27, R118 ;  /* 0x000000761b1b723e */ /* 0x000fe200000010ff */
        /* <DEDUP_REMOVED lines=39> */
[----:B------:R-:W-:Y:S01]  /*8620*/  FMUL.FTZ R10, R69, UR9 ;  /* 0x00000009450a7c20 */ /* 0x000fe20008410000 */
[----:B------:R-:W-:Y:S01]  /*8630*/  FMUL.FTZ R70, R70, UR9 ;  /* 0x0000000946467c20 */ /* 0x000fe20008410000 */
[----:B------:R-:W-:Y:S01]  /*8640*/  FMUL.FTZ R9, R71, UR9 ;  /* 0x0000000947097c20 */ /* 0x000fe20008410000 */
        /* <DEDUP_REMOVED lines=26> */
[----:B------:R-:W2:Y:S01]  /*87f0*/  @UP0 LDCU.64 UR10, c[0x0][0x5c0] ;  /* 0x0000b800ff0a07ac */ /* 0x000ea20008000a00 */
        /* <DEDUP_REMOVED lines=15> */
[----:B------:R-:W-:Y:S01]  /*88f0*/  F2FP.BF16.F32.PACK_AB R3, R3, R78 ;  /* 0x0000004e0303723e */ /* 0x000fe200000010ff */
[----:B--2---:R-:W-:-:S02]  /*8900*/  @UP0 UIMAD.WIDE.U32 UR18, UR16, UR10, URZ ;  /* 0x0000000a101202a5 */ /* 0x004fc4000f8e00ff */
[----:B------:R1:W-:Y:S01]  /*8910*/  STS [R0+0x10000], R24 ;  /* 0x0100001800007388 */ /* 0x0003e20000000800 */
[----:B------:R-:W-:-:S03]  /*8920*/  @UP0 UIMAD UR16, UR16, UR11, URZ ;  /* 0x0000000b101002a4 */ /* 0x000fc6000f8e02ff */
[----:B------:R1:W-:Y:S01]  /*8930*/  STS [R0+0x10200], R23 ;  /* 0x0102001700007388 */ /* 0x0003e20000000800 */
[----:B------:R-:W-:-:S03]  /*8940*/  @UP0 UIADD3 UR16, UPT, UPT, UR19, UR16, URZ ;  /* 0x0000001013100290 */ /* 0x000fc6000fffe0ff */
        /* <DEDUP_REMOVED lines=29> */
.L_x_221:
        /* <DEDUP_REMOVED lines=12> */
.L_x_222:
[----:B------:R-:W2:Y:S01]  /*8be0*/  LDCU.64 UR8, c[0x0][0x5c8] ;  /* 0x0000b900ff0877ac */ /* 0x000ea20008000a00 */
[----:B------:R-:W-:-:S04]  /*8bf0*/  UIADD3 UR12, UPT, UPT, UR44, UR46, URZ ;  /* 0x0000002e2c0c7290 */ /* 0x000fc8000fffe0ff */
[----:B--2---:R-:W-:Y:S02]  /*8c00*/  UIMAD.WIDE.U32 UR20, UR12, UR8, URZ ;  /* 0x000000080c1472a5 */ /* 0x004fe4000f8e00ff */
[----:B------:R-:W-:-:S04]  /*8c10*/  UIMAD UR12, UR12, UR9, URZ ;  /* 0x000000090c0c72a4 */ /* 0x000fc8000f8e02ff */
[----:B------:R-:W-:-:S06]  /*8c20*/  UIADD3 UR12, UPT, UPT, UR21, UR12, URZ ;  /* 0x0000000c150c7290 */ /* 0x000fcc000fffe0ff */
[----:B-1----:R-:W-:-:S07]  /*8c30*/  MOV R23, UR12 ;  /* 0x0000000c00177c02 */ /* 0x002fce0008000f00 */
.L_x_223:
        /* <DEDUP_REMOVED lines=59> */
.L_x_225:
[----:B------:R-:W-:Y:S05]  /*8ff0*/  BSYNC.RECONVERGENT B0 ;  /* 0x0000000000007941 */ /* 0x000fea0003800200 */
.L_x_224:
        /* <DEDUP_REMOVED lines=19> */
.L_x_227:
[----:B------:R-:W-:Y:S05]  /*9130*/  BSYNC.RECONVERGENT B0 ;  /* 0x0000000000007941 */ /* 0x000fea0003800200 */
.L_x_226:
        /* <DEDUP_REMOVED lines=25> */
.L_x_229:
[----:B------:R-:W-:Y:S05]  /*92d0*/  BSYNC.RECONVERGENT B0 ;  /* 0x0000000000007941 */ /* 0x000fea0003800200 */
.L_x_228:
        /* <DEDUP_REMOVED lines=17> */
.L_x_195:
[----:B------:R-:W-:Y:S05]  /*93f0*/  BSYNC.RECONVERGENT B1 ;  /* 0x0000000000017941 */ /* 0x000fea0003800200 */
.L_x_173:
        /* <DEDUP_REMOVED lines=11> */
.L_x_231:
        /* <DEDUP_REMOVED lines=13> */
.L_x_880:


//--------------------- .text._ZN5flash44flash_bwd_dq_dk_dv_loop_seqk_parallel_kernelI23Flash_bwd_kernel_traitsILi96ELi64ELi128ELi8ELi2ELi4ELi4ELb1ELb0EN7cutlass10bfloat16_tE19Flash_kernel_traitsILi96ELi64ELi128ELi8ES3_EELb0ELb1ELb0ELb0ELb0ELb0ELb1EEEvNS_16Flash_bwd_paramsE --------------------------
	.section	.text._ZN5flash44flash_bwd_dq_dk_dv_loop_seqk_parallel_kernelI23Flash_bwd_kernel_traitsILi96ELi64ELi128ELi8ELi2ELi4ELi4ELb1ELb0EN7cutlass10bfloat16_tE19Flash_kernel_traitsILi96ELi64ELi128ELi8ES3_EELb0ELb1ELb0ELb0ELb0ELb0ELb1EEEvNS_16Flash_bwd_paramsE,"ax",@progbits
	.align	128
        .global         _ZN5flash44flash_bwd_dq_dk_dv_loop_seqk_parallel_kernelI23Flash_bwd_kernel_traitsILi96ELi64ELi128ELi8ELi2ELi4ELi4ELb1ELb0EN7cutlass10bfloat16_tE19Flash_kernel_traitsILi96ELi64ELi128ELi8ES3_EELb0ELb1ELb0ELb0ELb0ELb0ELb1EEEvNS_16Flash_bwd_paramsE
        .type           _ZN5flash44flash_bwd_dq_dk_dv_loop_seqk_parallel_kernelI23Flash_bwd_kernel_traitsILi96ELi64ELi128ELi8ELi2ELi4ELi4ELb1ELb0EN7cutlass10bfloat16_tE19Flash_kernel_traitsILi96ELi64ELi128ELi8ES3_EELb0ELb1ELb0ELb0ELb0ELb0ELb1EEEvNS_16Flash_bwd_paramsE,@function
        .size           _ZN5flash44flash_bwd_dq_dk_dv_loop_seqk_parallel_kernelI23Flash_bwd_kernel_traitsILi96ELi64ELi128ELi8ELi2ELi4ELi4ELb1ELb0EN7cutlass10bfloat16_tE19Flash_kernel_traitsILi96ELi64ELi128ELi8ES3_EELb0ELb1ELb0ELb0ELb0ELb0ELb1EEEvNS_16Flash_bwd_paramsE,(.L_x_881 - _ZN5flash44flash_bwd_dq_dk_dv_loop_seqk_parallel_kernelI23Flash_bwd_kernel_traitsILi96ELi64ELi128ELi8ELi2ELi4ELi4ELb1ELb0EN7cutlass10bfloat16_tE19Flash_kernel_traitsILi96ELi64ELi128ELi8ES3_EELb0ELb1ELb0ELb0ELb0ELb0ELb1EEEvNS_16Flash_bwd_paramsE)
        .other          _ZN5flash44flash_bwd_dq_dk_dv_loop_seqk_parallel_kernelI23Flash_bwd_kernel_traitsILi96ELi64ELi128ELi8ELi2ELi4ELi4ELb1ELb0EN7cutlass10bfloat16_tE19Flash_kernel_traitsILi96ELi64ELi128ELi8ES3_EELb0ELb1ELb0ELb0ELb0ELb0ELb1EEEvNS_16Flash_bwd_paramsE,@"STO_CUDA_ENTRY STV_DEFAULT"
_ZN5flash44flash_bwd_dq_dk_dv_loop_seqk_parallel_kernelI23Flash_bwd_kernel_traitsILi96ELi64ELi128ELi8ELi2ELi4ELi4ELb1ELb0EN7cutlass10bfloat16_tE19Flash_kernel_traitsILi96ELi64ELi128ELi8ES3_EELb0ELb1ELb0ELb0ELb0ELb0ELb1EEEvNS_16Flash_bwd_paramsE:
.text._ZN5flash44flash_bwd_dq_dk_dv_loop_seqk_parallel_kernelI23Flash_bwd_kernel_traitsILi96ELi64ELi128ELi8ELi2ELi4ELi4ELb1ELb0EN7cutlass10bfloat16_tE19Flash_kernel_traitsILi96ELi64ELi128ELi8ES3_EELb0ELb1ELb0ELb0ELb0ELb0ELb1EEEvNS_16Flash_bwd_paramsE:
        /* <DEDUP_REMOVED lines=17> */
[----:B------:R-:W5:Y:S01]  /*0110*/  LDCU.64 UR12, c[0x0][0x470] ;  /* 0x00008e00ff0c77ac */ /* 0x000f620008000a00 */
[----:B------:R-:W4:Y:S06]  /*0120*/  LDCU UR10, c[0x0][0x438] ;  /* 0x00008700ff0a77ac */ /* 0x000f2c0008000800 */
[----:B------:R-:W-:Y:S01]  /*0130*/  S2UR UR25, SR_CTAID.Z ;  /* 0x00000000001979c3 */ /* 0x000fe20000002700 */
[----:B-1----:R-:W-:-:S02]  /*0140*/  ULEA UR42, UP0, UR45, UR42, 0x2 ;  /* 0x0000002a2d2a7291 */ /* 0x002fc4000f8010ff */
[----:B--2---:R-:W-:Y:S02]  /*0150*/  UISETP.NE.U32.AND UP1, UPT, UR6, URZ, UPT ;  /* 0x000000ff0600728c */ /* 0x004fe4000bf25070 */
[----:B------:R-:W-:Y:S02]  /*0160*/  ULEA.HI.X UR43, UR45, UR43, URZ, 0x2, UP0 ;  /* 0x0000002b2d2b7291 */ /* 0x000fe400080f14ff */
[----:B------:R-:W-:Y:S01]  /*0170*/  UISETP.NE.U32.AND UP0, UPT, UR6, URZ, UPT ;  /* 0x000000ff0600728c */ /* 0x000fe2000bf05070 */
[----:B------:R-:W1:Y:S01]  /*0180*/  S2UR UR6, SR_CgaCtaId ;  /* 0x00000000000679c3 */ /* 0x000e620000008800 */
[----:B---3--:R-:W-:Y:S02]  /*0190*/  UISETP.EQ.U32.AND UP2, UPT, UR4, URZ, UPT ;  /* 0x000000ff0400728c */ /* 0x008fe4000bf42070 */
[----:B------:R-:W-:Y:S02]  /*01a0*/  UISETP.NE.U32.AND UP6, UPT, UR4, URZ, UPT ;  /* 0x000000ff0400728c */ /* 0x000fe4000bfc5070 */
[----:B------:R-:W-:-:S02]  /*01b0*/  UISETP.NE.AND.EX UP5, UPT, UR7, URZ, UPT, UP1 ;  /* 0x000000ff0700728c */ /* 0x000fc4000bfa5310 */
[----:B------:R-:W-:Y:S01]  /*01c0*/  UISETP.NE.AND.EX UP4, UPT, UR7, URZ, UPT, UP0 ;  /* 0x000000ff0700728c */ /* 0x000fe2000bf85300 */
[----:B------:R-:W2:Y:S01]  /*01d0*/  S2UR UR4, SR_CgaCtaId ;  /* 0x00000000000479c3 */ /* 0x000ea20000008800 */
[----:B----4-:R-:W-:Y:S02]  /*01e0*/  UISETP.NE.AND UP3, UPT, UR8, URZ, UPT ;  /* 0x000000ff0800728c */ /* 0x010fe4000bf65270 */
[----:B------:R-:W-:Y:S02]  /*01f0*/  UISETP.NE.AND.EX UP6, UPT, UR5, URZ, UPT, UP6 ;  /* 0x000000ff0500728c */ /* 0x000fe4000bfc5360 */
[----:B------:R-:W-:Y:S01]  /*0200*/  UISETP.EQ.OR.EX UP0, UPT, UR5, URZ, !UP3, UP2 ;  /* 0x000000ff0500728c */ /* 0x000fe2000df02720 */
[----:B------:R-:W-:Y:S02]  /*0210*/  UMOV UR8, 0x400 ;  /* 0x0000040000087882 */ /* 0x000fe40000000000 */
[----:B------:R-:W3:Y:S01]  /*0220*/  S2UR UR7, SR_CTAID.Y ;  /* 0x00000000000779c3 */ /* 0x000ee20000002600 */
[----:B------:R-:W-:-:S02]  /*0230*/  UP2UR UR30, UPR, URZ, 0x1 ;  /* 0x00000001ff1e7883 */ /* 0x000fc40008000000 */
[----:B-----5:R-:W-:Y:S01]  /*0240*/  UISETP.NE.U32.AND UP0, UPT, UR12, URZ, UPT ;  /* 0x000000ff0c00728c */ /* 0x020fe2000bf05070 */
[----:B------:R-:W-:Y:S01]  /*0250*/  UMOV UR5, 0x400 ;  /* 0x0000040000057882 */ /* 0x000fe20000000000 */
[----:B------:R-:W-:Y:S01]  /*0260*/  UP2UR UR29, UPR, URZ, 0x8 ;  /* 0x00000008ff1d7883 */ /* 0x000fe20008000000 */
[----:B------:R-:W4:Y:S01]  /*0270*/  LDCU.64 UR38, c[0x0][0x358] ;  /* 0x00006b00ff2677ac */ /* 0x000f220008000a00 */
[----:B------:R-:W3:Y:S01]  /*0280*/  LDCU.64 UR32, c[0x0][0x460] ;  /* 0x00008c00ff2077ac */ /* 0x000ee20008000a00 */
[----:B------:R-:W3:Y:S01]  /*0290*/  LDCU UR24, c[0x0][0x438] ;  /* 0x00008700ff1877ac */ /* 0x000ee20008000800 */
[----:B------:R-:W3:Y:S01]  /*02a0*/  @!UP4 LDCU UR27, c[0x0][0x434] ;  /* 0x00008680ff1bc7ac */ /* 0x000ee20008000800 */
[----:B-1----:R-:W-:Y:S02]  /*02b0*/  ULEA UR6, UR6, UR8, 0x18 ;  /* 0x0000000806067291 */ /* 0x002fe4000f8ec0ff */
[----:B--2---:R-:W-:Y:S02]  /*02c0*/  ULEA UR4, UR4, UR5, 0x18 ;  /* 0x0000000504047291 */ /* 0x004fe4000f8ec0ff */
[----:B------:R-:W-:Y:S01]  /*02d0*/  UISETP.NE.AND.EX UP3, UPT, UR13, URZ, UPT, UP0 ;  /* 0x000000ff0d00728c */ /* 0x000fe2000bf65300 */
[----:B------:R-:W-:Y:S01]  /*02e0*/  UMOV UR34, 0xffffd000 ;  /* 0xffffd00000227882 */ /* 0x000fe20000000000 */
[----:B------:R-:W-:Y:S01]  /*02f0*/  UMOV UR35, URZ ;  /* 0x000000ff00237c82 */ /* 0x000fe20008000000 */
[----:B------:R-:W-:-:S08]  /*0300*/  UMOV UR36, URZ ;  /* 0x000000ff00247c82 */ /* 0x000fd00008000000 */
.L_x_290:
[----:B------:R-:W1:Y:S01]  /*0310*/  LDCU.64 UR8, c[0x0][0x478] ;  /* 0x00008f00ff0877ac */ /* 0x000e620008000a00 */
        /* <DEDUP_REMOVED lines=8> */
[----:B---3--:R-:W-:Y:S02]  /*03a0*/  UIMAD.WIDE.U32 UR14, UR45, 0x4, UR32 ;  /* 0x000000042d0e78a5 */ /* 0x008fe4000f8e0020 */
[----:B-1----:R-:W-:Y:S02]  /*03b0*/  UISETP.NE.U32.AND UP0, UPT, UR8, URZ, UPT ;  /* 0x000000ff0800728c */ /* 0x002fe4000bf05070 */
[----:B--2-4-:R-:W2:Y:S02]  /*03c0*/  @P1 LDG.E R6, desc[UR38][R4.64] ;  /* 0x0000002604061981 */ /* 0x014ea4000c1e1900 */
[----:B------:R-:W-:-:S06]  /*03d0*/  UISETP.NE.AND.EX UP0, UPT, UR9, URZ, UPT, UP0 ;  /* 0x000000ff0900728c */ /* 0x000fcc000bf05300 */
[----:B------:R-:W-:-:S05]  /*03e0*/  PLOP3.LUT P0, PT, PT, PT, UP0, 0x80, 0x8 ;  /* 0x000000000008781c */ /* 0x000fca0003f0f008 */
[----:B------:R-:W-:Y:S01]  /*03f0*/  @UP0 ULEA UR16, UP1, UR45, UR8, 0x2 ;  /* 0x000000082d100291 */ /* 0x000fe2000f8210ff */
[----:B------:R-:W-:Y:S01]  /*0400*/  PLOP3.LUT P3, PT, PT, PT, UP2, 0x80, 0x8 ;  /* 0x000000000008781c */ /* 0x000fe20003f6f028 */
[----:B------:R-:W1:Y:S02]  /*0410*/  @!UP0 LDCU UR5, c[0x0][0x43c] ;  /* 0x00008780ff0587ac */ /* 0x000e640008000800 */
[----:B------:R-:W-:Y:S02]  /*0420*/  @UP0 ULEA.HI.X UR17, UR45, UR9, URZ, 0x2, UP1 ;  /* 0x000000092d110291 */ /* 0x000fe400088f14ff */
[----:B------:R-:W-:Y:S01]  /*0430*/  IMAD.U32 R2, RZ, RZ, UR16 ;  /* 0x00000010ff027e24 */ /* 0x000fe2000f8e00ff */
[----:B------:R-:W3:Y:S03]  /*0440*/  @!UP0 LDCU.64 UR8, c[0x0][0x488] ;  /* 0x00009100ff0887ac */ /* 0x000ee60008000a00 */
[----:B------:R-:W-:-:S05]  /*0450*/  IMAD.U32 R3, RZ, RZ, UR17 ;  /* 0x00000011ff037e24 */ /* 0x000fca000f8e00ff */
[----:B------:R4:W5:Y:S01]  /*0460*/  @P0 LDG.E R4, desc[UR38][R2.64] ;  /* 0x0000002602040981 */ /* 0x000962000c1e1900 */
[----:B------:R-:W-:Y:S01]  /*0470*/  UMOV UR40, URZ ;  /* 0x000000ff00287c82 */ /* 0x000fe20008000000 */
[----:B---3--:R-:W-:-:S04]  /*0480*/  @!UP0 UISETP.NE.U32.AND UP1, UPT, UR8, URZ, UPT ;  /* 0x000000ff0800828c */ /* 0x008fc8000bf25070 */
[----:B------:R-:W-:Y:S01]  /*0490*/  @!UP0 UISETP.NE.AND.EX UP1, UPT, UR9, URZ, UPT, UP1 ;  /* 0x000000ff0900828c */ /* 0x000fe2000bf25310 */
[----:B------:R-:W-:-:S03]  /*04a0*/  UMOV UR44, 0xffffffff ;  /* 0xffffffff002c7882 */ /* 0x000fc60000000000 */
[----:B-1----:R-:W-:Y:S01]  /*04b0*/  @!UP0 USEL UR8, UR5, URZ, UP1 ;  /* 0x000000ff05088287 */ /* 0x002fe20008800000 */
[----:B----4-:R-:W-:Y:S02]  /*04c0*/  IMAD.U32 R2, RZ, RZ, UR14 ;  /* 0x0000000eff027e24 */ /* 0x010fe4000f8e00ff */
[----:B------:R-:W-:-:S05]  /*04d0*/  IMAD.U32 R3, RZ, RZ, UR15 ;  /* 0x0000000fff037e24 */ /* 0x000fca000f8e00ff */
[----:B------:R-:W3:Y:S04]  /*04e0*/  @P4 LDG.E R5, desc[UR38][R2.64] ;  /* 0x0000002602054981 */ /* 0x000ee8000c1e1900 */
[----:B------:R1:W4:Y:S02]  /*04f0*/  @P2 LDG.E R0, desc[UR38][R2.64+0x4] ;  /* 0x0000042602002981 */ /* 0x000324000c1e1900 */
[----:B-1----:R-:W-:Y:S02]  /*0500*/  IMAD.U32 R2, RZ, RZ, UR42 ;  /* 0x0000002aff027e24 */ /* 0x002fe4000f8e00ff */
[----:B------:R-:W-:-:S05]  /*0510*/  IMAD.U32 R3, RZ, RZ, UR43 ;  /* 0x0000002bff037e24 */ /* 0x000fca000f8e00ff */
[----:B------:R-:W4:Y:S01]  /*0520*/  @!P3 LDG.E R2, desc[UR38][R2.64] ;  /* 0x000000260202b981 */ /* 0x000f22000c1e1900 */
[----:B------:R-:W-:Y:S01]  /*0530*/  UMOV UR14, 0xffffffff ;  /* 0xffffffff000e7882 */ /* 0x000fe20000000000 */
[----:B------:R-:W-:Y:S01]  /*0540*/  USHF.L.U32 UR31, UR41, 0x7, URZ ;  /* 0x00000007291f7899 */ /* 0x000fe200080006ff */
[----:B--2---:R-:W-:Y:S02]  /*0550*/  @P1 R2UR UR40, R6 ;  /* 0x00000000062812ca */ /* 0x004fe400000e0000 */
[----:B-----5:R-:W-:-:S13]  /*0560*/  @P0 R2UR UR37, R4 ;  /* 0x00000000042502ca */ /* 0x020fda00000e0000 */
[----:B------:R-:W-:Y:S01]  /*0570*/  @UP0 UIADD3 UR37, UPT, UPT, UR37, -UR40, URZ ;  /* 0x8000002825250290 */ /* 0x000fe2000fffe0ff */
[----:B---3--:R-:W-:Y:S02]  /*0580*/  @P4 R2UR UR14, R5 ;  /* 0x00000000050e42ca */ /* 0x008fe400000e0000 */
[----:B----4-:R-:W-:Y:S02]  /*0590*/  @P2 R2UR UR5, R0 ;  /* 0x00000000000522ca */ /* 0x010fe400000e0000 */
        /* <DEDUP_REMOVED lines=11> */
.L_x_232:
        /* <DEDUP_REMOVED lines=28> */
[----:B------:R-:W-:-:S04]  /*0810*/  UIADD3 UR11, UPT, UPT, UR11, UR5, URZ ;  /* 0x000000050b0b7290 */ /* 0x000fc8000fffe0ff */
[----:B--2---:R-:W-:-:S04]  /*0820*/  UIMAD.WIDE.U32 UR50, UR45, UR8, UR10 ;  /* 0x000000082d3272a5 */ /* 0x004fc8000f8e000a */
[----:B------:R-:W-:-:S06]  /*0830*/  UIMAD UR9, UR45, UR9, UR51 ;  /* 0x000000092d0972a4 */ /* 0x000fcc000f8e0233 */
[----:B------:R-:W-:Y:S01]  /*0840*/  MOV R18, UR9 ;  /* 0x0000000900127c02 */ /* 0x000fe20008000f00 */
[----:B------:R-:W-:Y:S06]  /*0850*/  BRA `(.L_x_235) ;  /* 0x0000000000187947 */ /* 0x000fec0003800000 */
.L_x_234:
[----:B------:R-:W1:Y:S01]  /*0860*/  LDCU.64 UR18, c[0x0][0x3b8] ;  /* 0x00007700ff1277ac */ /* 0x000e620008000a00 */
[----:B------:R-:W-:-:S04]  /*0870*/  UIADD3 UR5, UPT, UPT, UR40, UR44, URZ ;  /* 0x0000002c28057290 */ /* 0x000fc8000fffe0ff */
[----:B-1----:R-:W-:Y:S02]  /*0880*/  UIMAD.WIDE.U32 UR50, UR5, UR18, URZ ;  /* 0x00000012053272a5 */ /* 0x002fe4000f8e00ff */
[----:B------:R-:W-:-:S04]  /*0890*/  UIMAD UR5, UR5, UR19, URZ ;  /* 0x00000013050572a4 */ /* 0x000fc8000f8e02ff */
[----:B------:R-:W-:-:S06]  /*08a0*/  UIADD3 UR5, UPT, UPT, UR51, UR5, URZ ;  /* 0x0000000533057290 */ /* 0x000fcc000fffe0ff */
[----:B------:R-:W-:-:S07]  /*08b0*/  MOV R18, UR5 ;  /* 0x0000000500127c02 */ /* 0x000fce0008000f00 */
.L_x_235:
        /* <DEDUP_REMOVED lines=44> */
.L_x_236:
[----:B------:R-:W1:Y:S01]  /*0b80*/  LDCU.64 UR16, c[0x0][0x3c0] ;  /* 0x00007800ff1077ac */ /* 0x000e620008000a00 */
[----:B------:R-:W-:-:S04]  /*0b90*/  UIADD3 UR8, UPT, UPT, UR40, UR44, URZ ;  /* 0x0000002c28087290 */ /* 0x000fc8000fffe0ff */
[----:B-1----:R-:W-:Y:S02]  /*0ba0*/  UIMAD.WIDE.U32 UR10, UR8, UR16, URZ ;  /* 0x00000010080a72a5 */ /* 0x002fe4000f8e00ff */
[----:B------:R-:W-:-:S04]  /*0bb0*/  UIMAD UR8, UR8, UR17, URZ ;  /* 0x00000011080872a4 */ /* 0x000fc8000f8e02ff */
[----:B------:R-:W-:Y:S01]  /*0bc0*/  UIADD3 UR8, UPT, UPT, UR11, UR8, URZ ;  /* 0x000000080b087290 */ /* 0x000fe2000fffe0ff */
[----:B------:R-:W-:-:S05]  /*0bd0*/  UMOV UR54, UR10 ;  /* 0x0000000a00367c82 */ /* 0x000fca0008000000 */
[----:B------:R-:W-:-:S07]  /*0be0*/  MOV R16, UR8 ;  /* 0x0000000800107c02 */ /* 0x000fce0008000f00 */
.L_x_237:
        /* <DEDUP_REMOVED lines=28> */
.L_x_238:
[----:B------:R-:W-:Y:S02]  /*0db0*/  UIMAD.WIDE.U32 UR10, UR58, UR14, URZ ;  /* 0x0000000e3a0a72a5 */ /* 0x000fe4000f8e00ff */
[----:B------:R-:W-:-:S04]  /*0dc0*/  UIMAD UR8, UR59, UR14, URZ ;  /* 0x0000000e3b0872a4 */ /* 0x000fc8000f8e02ff */
[----:B------:R-:W-:-:S12]  /*0dd0*/  UIADD3 UR8, UPT, UPT, UR11, UR8, URZ ;  /* 0x000000080b087290 */ /* 0x000fd8000fffe0ff */
.L_x_239:
        /* <DEDUP_REMOVED lines=20> */
.L_x_240:
[----:B------:R-:W1:Y:S01]  /*0f20*/  LDCU UR59, c[0x0][0x434] ;  /* 0x00008680ff3b77ac */ /* 0x000e620008000800 */
[----:B------:R-:W-:-:S04]  /*0f30*/  UIMAD UR9, UR45, UR62, UR28 ;  /* 0x0000003e2d0972a4 */ /* 0x000fc8000f8e021c */
[----:B-1----:R-:W-:Y:S02]  /*0f40*/  UIMAD UR59, UR9, UR59, URZ ;  /* 0x0000003b093b72a4 */ /* 0x002fe4000f8e02ff */
.L_x_241:
        /* <DEDUP_REMOVED lines=11> */
.L_x_242:
[----:B------:R-:W1:Y:S01]  /*1000*/  LDCU UR58, c[0x0][0x444] ;  /* 0x00008880ff3a77ac */ /* 0x000e620008000800 */
[----:B------:R-:W-:-:S04]  /*1010*/  UIMAD UR9, UR45, UR62, UR28 ;  /* 0x0000003e2d0972a4 */ /* 0x000fc8000f8e021c */
[----:B-1----:R-:W-:-:S12]  /*1020*/  UIMAD UR58, UR9, UR58, URZ ;  /* 0x0000003a093a72a4 */ /* 0x002fd8000f8e02ff */
.L_x_243:
        /* <DEDUP_REMOVED lines=23> */
[----:B------:R-:W-:Y:S01]  /*11a0*/  LOP3.LUT R8, R21, 0x18, RZ, 0xc0, !PT ;  /* 0x0000001815087812 */ /* 0x000fe200078ec0ff */
[----:B------:R-:W-:Y:S01]  /*11b0*/  IMAD.U32 R0, RZ, RZ, UR64 ;  /* 0x00000040ff007e24 */ /* 0x000fe2000f8e00ff */
[----:B------:R-:W-:Y:S01]  /*11c0*/  SHF.R.U32.HI R19, RZ, 0x2, R230 ;  /* 0x00000002ff137819 */ /* 0x000fe200000116e6 */
[----:B------:R-:W-:Y:S01]  /*11d0*/  USHF.R.S32.HI UR49, URZ, 0x6, UR8 ;  /* 0x00000006ff317899 */ /* 0x000fe20008011408 */
[----:B------:R-:W-:Y:S01]  /*11e0*/  IADD3 R2, P0, PT, R8, UR66, RZ ;  /* 0x0000004208027c10 */ /* 0x000fe2000ff1e0ff */
[----:B------:R-:W-:Y:S01]  /*11f0*/  IMAD.WIDE.U32 R4, R4, UR22, R8 ;  /* 0x0000001604047c25 */ /* 0x000fe2000f8e0008 */
[----:B------:R-:W-:Y:S01]  /*1200*/  IADD3 R20, PT, PT, R19, 0x40, RZ ;  /* 0x0000004013147810 */ /* 0x000fe20007ffe0ff */
        /* <DEDUP_REMOVED lines=8> */
[----:B------:R-:W4:Y:S01]  /*1290*/  LDCU.64 UR62, c[0x0][0x5e8] ;  /* 0x0000bd00ff3e77ac */ /* 0x000f220008000a00 */
[----:B------:R-:W-:Y:S01]  /*12a0*/  USEL UR49, URZ, UR49, !UP0 ;  /* 0x00000031ff317287 */ /* 0x000fe2000c000000 */
[----:B------:R-:W5:Y:S01]  /*12b0*/  LDCU.64 UR60, c[0x0][0x420] ;  /* 0x00008400ff3c77ac */ /* 0x000f620008000a00 */
[----:B-1----:R-:W-:Y:S01]  /*12c0*/  MOV R7, UR8 ;  /* 0x0000000800077c02 */ /* 0x002fe20008000f00 */
[----:B------:R-:W-:-:S04]  /*12d0*/  UIMAD UR55, UR55, UR8, URZ ;  /* 0x00000008373772a4 */ /* 0x000fc8000f8e02ff */
[----:B------:R-:W-:Y:S01]  /*12e0*/  IMAD.WIDE.U32 R2, R7, UR22, R2 ;  /* 0x0000001607027c25 */ /* 0x000fe2000f8e0002 */
[----:B------:R-:W-:Y:S02]  /*12f0*/  UISETP.GT.AND UP0, UPT, UR47, UR49, UPT ;  /* 0x000000312f00728c */ /* 0x000fe4000bf04270 */
[----:B------:R-:W-:Y:S01]  /*1300*/  UIMAD UR22, UR22, UR9, UR55 ;  /* 0x00000009161672a4 */ /* 0x000fe2000f8e0237 */
[----:B------:R-:W-:Y:S01]  /*1310*/  IMAD.WIDE.U32 R6, R6, UR28, R4 ;  /* 0x0000001c06067c25 */ /* 0x000fe2000f8e0004 */
[----:B------:R-:W-:Y:S01]  /*1320*/  SHF.R.U32.HI R5, RZ, 0x5, R230 ;  /* 0x00000005ff057819 */ /* 0x000fe200000116e6 */
[----:B------:R-:W-:Y:S01]  /*1330*/  USHF.L.U32 UR55, UR52, 0x6, URZ ;  /* 0x0000000634377899 */ /* 0x000fe200080006ff */
[----:B------:R-:W-:Y:S01]  /*1340*/  MOV R4, UR10 ;  /* 0x0000000a00047c02 */ /* 0x000fe20008000f00 */
[----:B------:R-:W-:Y:S01]  /*1350*/  IMAD R7, R0, UR28, R7 ;  /* 0x0000001c00077c24 */ /* 0x000fe2000f8e0207 */
[----:B----4-:R-:W-:Y:S01]  /*1360*/  UIMAD.WIDE UR62, UR58, 0x4, UR62 ;  /* 0x000000043a3e78a5 */ /* 0x010fe2000f8e023e */
[----:B------:R-:W-:-:S02]  /*1370*/  VIADD R3, R3, UR22 ;  /* 0x0000001603037c36 */ /* 0x000fc40008000000 */
[----:B------:R-:W-:Y:S01]  /*1380*/  IMAD R11, R5, UR52, R11 ;  /* 0x00000034050b7c24 */ /* 0x000fe2000f8e020b */
[----:B-----5:R-:W-:Y:S01]  /*1390*/  UIMAD.WIDE UR60, UR59, 0x4, UR60 ;  /* 0x000000043b3c78a5 */ /* 0x020fe2000f8e023c */
[----:B------:R-:W-:Y:S01]  /*13a0*/  IMAD.WIDE.U32 R4, R4, UR28, R2 ;  /* 0x0000001c04047c25 */ /* 0x000fe2000f8e0002 */
[----:B------:R-:W1:Y:S03]  /*13b0*/  LDCU.64 UR22, c[0x0][0x380] ;  /* 0x00007000ff1677ac */ /* 0x000e660008000a00 */
[----:B--2---:R-:W-:-:S04]  /*13c0*/  IMAD.WIDE.U32 R2, R14, UR26, RZ ;  /* 0x0000001a0e027c25 */ /* 0x004fc8000f8e00ff */
[----:B------:R-:W-:Y:S01]  /*13d0*/  IMAD.U32 R0, RZ, RZ, UR11 ;  /* 0x0000000bff007e24 */ /* 0x000fe2000f8e00ff */
[----:B------:R-:W-:Y:S01]  /*13e0*/  SEL R10, R2, RZ, P3 ;  /* 0x000000ff020a7207 */ /* 0x000fe20001800000 */
[----:B------:R-:W2:Y:S01]  /*13f0*/  LDCU.64 UR10, c[0x0][0x570] ;  /* 0x0000ae00ff0a77ac */ /* 0x000ea20008000a00 */
[----:B------:R-:W-:Y:S02]  /*1400*/  IMAD R2, R15, UR26, R3 ;  /* 0x0000001a0f027c24 */ /* 0x000fe4000f8e0203 */
[----:B------:R-:W-:Y:S01]  /*1410*/  IMAD R3, R0, UR28, R5 ;  /* 0x0000001c00037c24 */ /* 0x000fe2000f8e0205 */
[----:B------:R-:W-:Y:S01]  /*1420*/  IADD3 R12, P1, P0, R11, UR57, R10 ;  /* 0x000000390b0c7c10 */ /* 0x000fe2000f83e00a */
[----:B------:R-:W-:Y:S01]  /*1430*/  IMAD.U32 R10, RZ, RZ, UR55 ;  /* 0x00000037ff0a7e24 */ /* 0x000fe2000f8e00ff */
[----:B------:R-:W-:Y:S01]  /*1440*/  SEL R0, R2, RZ, P3 ;  /* 0x000000ff02007207 */ /* 0x000fe20001800000 */
[----:B------:R-:W-:Y:S01]  /*1450*/  IMAD.MOV.U32 R2, RZ, RZ, R4 ;  /* 0x000000ffff027224 */ /* 0x000fe200078e0004 */
[----:B------:R-:W-:-:S03]  /*1460*/  SHF.R.S32.HI R5, RZ, 0x1f, R11 ;  /* 0x0000001fff057819 */ /* 0x000fc6000001140b */
[----:B------:R-:W-:Y:S01]  /*1470*/  IMAD.WIDE.U32 R2, R19, UR8, R2 ;  /* 0x0000000813027c25 */ /* 0x000fe2000f8e0002 */
[----:B------:R-:W-:Y:S02]  /*1480*/  IADD3.X R11, PT, PT, R5, UR56, R0, P1, P0 ;  /* 0x00000038050b7c10 */ /* 0x000fe40008fe0400 */
[----:B------:R-:W-:Y:S01]  /*1490*/  IADD3 R0, P0, PT, R12, UR55, RZ ;  /* 0x000000370c007c10 */ /* 0x000fe2000ff1e0ff */
[C---:B------:R-:W-:Y:S01]  /*14a0*/  IMAD.WIDE.U32 R4, R19.reuse, UR14, R6 ;  /* 0x0000000e13047c25 */ /* 0x040fe2000f8e0006 */
[----:B---3--:R-:W-:Y:S02]  /*14b0*/  LEA R24, P1, R2, UR20, 0x1 ;  /* 0x0000001402187c11 */ /* 0x008fe4000f8208ff */
[----:B------:R-:W-:Y:S01]  /*14c0*/  LEA.HI.X.SX32 R7, R10, R11, 0x1, P0 ;  /* 0x0000000b0a077211 */ /* 0x000fe200000f0eff */
[C---:B------:R-:W-:Y:S01]  /*14d0*/  IMAD R6, R19.reuse, UR9, R3 ;  /* 0x0000000913067c24 */ /* 0x040fe2000f8e0203 */
[----:B-1----:R-:W-:Y:S01]  /*14e0*/  LEA R22, P2, R4, UR22, 0x1 ;  /* 0x0000001604167c11 */ /* 0x002fe2000f8408ff */
[----:B------:R-:W-:Y:S01]  /*14f0*/  IMAD R3, R19, UR15, R5 ;  /* 0x0000000f13037c24 */ /* 0x000fe2000f8e0205 */
[----:B--2---:R-:W-:Y:S01]  /*1500*/  LEA R26, P0, R0, UR10, 0x2 ;  /* 0x0000000a001a7c11 */ /* 0x004fe2000f8010ff */
[----:B------:R-:W-:Y:S01]  /*1510*/  UMOV UR10, UR62 ;  /* 0x0000003e000a7c82 */ /* 0x000fe20008000000 */
[----:B------:R-:W-:-:S02]  /*1520*/  LEA.HI.X R25, R2, UR21, R6, 0x1, P1 ;  /* 0x0000001502197c11 */ /* 0x000fc400088f0c06 */
[----:B------:R-:W-:Y:S02]  /*1530*/  LEA.HI.X R23, R4, UR23, R3, 0x1, P2 ;  /* 0x0000001704177c11 */ /* 0x000fe400090f0c03 */
[----:B------:R-:W-:Y:S01]  /*1540*/  LEA.HI.X R27, R0, UR11, R7, 0x2, P0 ;  /* 0x0000000b001b7c11 */ /* 0x000fe200080f1407 */
[----:B------:R-:W-:Y:S01]  /*1550*/  UMOV UR11, UR63 ;  /* 0x0000003f000b7c82 */ /* 0x000fe20008000000 */
[----:B------:R-:W-:Y:S01]  /*1560*/  IADD3 R14, P0, PT, R19, 0x40, RZ ;  /* 0x00000040130e7810 */ /* 0x000fe20007f1e0ff */
[----:B------:R1:W-:Y:S01]  /*1570*/  STL.64 [R1+0x28], R22 ;  /* 0x0000281601007387 */ /* 0x0003e20000100a00 */
[C---:B------:R-:W-:Y:S02]  /*1580*/  LOP3.LUT R12, R8.reuse, 0x40, RZ, 0xfc, !PT ;  /* 0x00000040080c7812 */ /* 0x040fe400078efcff */
[----:B------:R-:W-:Y:S01]  /*1590*/  LOP3.LUT R11, R8, 0x20, RZ, 0xfc, !PT ;  /* 0x00000020080b7812 */ /* 0x000fe200078efcff */
[----:B------:R1:W-:Y:S01]  /*15a0*/  STL.64 [R1+0x20], R24 ;  /* 0x0000201801007387 */ /* 0x0003e20000100a00 */
[----:B------:R-:W-:-:S03]  /*15b0*/  IMAD.X R15, RZ, RZ, RZ, P0 ;  /* 0x000000ffff0f7224 */ /* 0x000fc600000e06ff */
[----:B------:R1:W-:Y:S01]  /*15c0*/  STL.64 [R1+0x10], R26 ;  /* 0x0000101a01007387 */ /* 0x0003e20000100a00 */
[----:B------:R-:W-:Y:S05]  /*15d0*/  BRA.U UP0, `(.L_x_244) ;  /* 0x0000000900147547 */ /* 0x000fea000b800000 */
        /* <DEDUP_REMOVED lines=10> */
[----:B------:R-:W-:-:S06]  /*1680*/  UIMAD UR9, UR45, UR9, UR19 ;  /* 0x000000092d0972a4 */ /* 0x000fcc000f8e0213 */
[----:B------:R-:W-:Y:S01]  /*1690*/  MOV R0, UR9 ;  /* 0x0000000900007c02 */ /* 0x000fe20008000f00 */
[----:B------:R-:W-:Y:S05]  /*16a0*/  BRA `(.L_x_246) ;  /* 0x0000000000187947 */ /* 0x000fea0003800000 */
.L_x_245:
[----:B------:R-:W2:Y:S01]  /*16b0*/  LDCU.64 UR14, c[0x0][0x5c0] ;  /* 0x0000b800ff0e77ac */ /* 0x000ea20008000a00 */
[----:B------:R-:W-:-:S04]  /*16c0*/  UIADD3 UR8, UPT, UPT, UR40, UR44, URZ ;  /* 0x0000002c28087290 */ /* 0x000fc8000fffe0ff */
[----:B--2---:R-:W-:Y:S02]  /*16d0*/  UIMAD.WIDE.U32 UR18, UR8, UR14, URZ ;  /* 0x0000000e081272a5 */ /* 0x004fe4000f8e00ff */
[----:B------:R-:W-:-:S04]  /*16e0*/  UIMAD UR8, UR8, UR15, URZ ;  /* 0x0000000f080872a4 */ /* 0x000fc8000f8e02ff */
[----:B------:R-:W-:-:S06]  /*16f0*/  UIADD3 UR8, UPT, UPT, UR19, UR8, URZ ;  /* 0x0000000813087290 */ /* 0x000fcc000fffe0ff */
[----:B------:R-:W-:Y:S02]  /*1700*/  MOV R0, UR8 ;  /* 0x0000000800007c02 */ /* 0x000fe40008000f00 */
.L_x_246:
        /* <DEDUP_REMOVED lines=12> */
[----:B------:R-:W-:Y:S06]  /*17d0*/  BRA `(.L_x_248) ;  /* 0x0000000000187947 */ /* 0x000fec0003800000 */
.L_x_247:
[----:B------:R-:W2:Y:S01]  /*17e0*/  LDCU.64 UR10, c[0x0][0x5c8] ;  /* 0x0000b900ff0a77ac */ /* 0x000ea20008000a00 */
[----:B------:R-:W-:-:S04]  /*17f0*/  UIADD3 UR40, UPT, UPT, UR40, UR44, URZ ;  /* 0x0000002c28287290 */ /* 0x000fc8000fffe0ff */
[----:B--2---:R-:W-:Y:S02]  /*1800*/  UIMAD.WIDE.U32 UR16, UR40, UR10, URZ ;  /* 0x0000000a281072a5 */ /* 0x004fe4000f8e00ff */
[----:B------:R-:W-:-:S04]  /*1810*/  UIMAD UR40, UR40, UR11, URZ ;  /* 0x0000000b282872a4 */ /* 0x000fc8000f8e02ff */
[----:B------:R-:W-:-:S06]  /*1820*/  UIADD3 UR40, UPT, UPT, UR17, UR40, URZ ;  /* 0x0000002811287290 */ /* 0x000fcc000fffe0ff */
[----:B------:R-:W-:-:S07]  /*1830*/  MOV R10, UR40 ;  /* 0x00000028000a7c02 */ /* 0x000fce0008000f00 */
.L_x_248:
[----:B------:R-:W2:Y:S01]  /*1840*/  LDCU.64 UR8, c[0x0][0x5d8] ;  /* 0x0000bb00ff0877ac */ /* 0x000ea20008000a00 */
        /* <DEDUP_REMOVED lines=10> */
[----:B--2---:R-:W-:Y:S01]  /*18f0*/  IMAD.U32 R0, RZ, RZ, UR9 ;  /* 0x00000009ff007e24 */ /* 0x004fe2000f8e00ff */
[----:B------:R-:W-:-:S05]  /*1900*/  MOV R4, UR8 ;  /* 0x0000000800047c02 */ /* 0x000fca0008000f00 */
[----:B------:R-:W-:-:S04]  /*1910*/  IMAD.WIDE.U32 R4, R4, UR28, R2 ;  /* 0x0000001c04047c25 */ /* 0x000fc8000f8e0002 */
[----:B------:R-:W-:Y:S01]  /*1920*/  IMAD R0, R0, UR28, R5 ;  /* 0x0000001c00007c24 */ /* 0x000fe2000f8e0205 */
        /* <DEDUP_REMOVED lines=12> */
[----:B------:R2:W-:Y:S04]  /*19f0*/  @!P3 STG.E.128 desc[UR38][R2.64], RZ ;  /* 0x000000ff0200b986 */ /* 0x0005e8000c101d26 */
[----:B------:R2:W-:Y:S04]  /*1a00*/  @!P2 STG.E.128 desc[UR38][R2.64+0x40], RZ ;  /* 0x000040ff0200a986 */ /* 0x0005e8000c101d26 */
[----:B------:R2:W-:Y:S02]  /*1a10*/  @!P1 STG.E.128 desc[UR38][R2.64+0x80], RZ ;  /* 0x000080ff02009986 */ /* 0x0005e4000c101d26 */
.L_x_250:
[----:B------:R-:W-:Y:S05]  /*1a20*/  BSYNC.RECONVERGENT B0 ;  /* 0x0000000000007941 */ /* 0x000fea0003800200 */
.L_x_249:
[----:B------:R-:W-:Y:S04]  /*1a30*/  BSSY.RECONVERGENT B0, `(.L_x_251) ;  /* 0x0000011000007945 */ /* 0x000fe80003800200 */
[----:B------:R-:W-:Y:S05]  /*1a40*/  @P4 BRA `(.L_x_252) ;  /* 0x00000000003c4947 */ /* 0x000fea0003800000 */
[----:B------:R-:W3:Y:S01]  /*1a50*/  LDCU UR17, c[0x0][0x440] ;  /* 0x00008800ff1177ac */ /* 0x000ee20008000800 */
[----:B--2---:R-:W-:Y:S02]  /*1a60*/  IMAD R2, R15, UR14, RZ ;  /* 0x0000000e0f027c24 */ /* 0x004fe4000f8e02ff */
[----:B------:R-:W-:Y:S01]  /*1a70*/  IMAD.MOV.U32 R5, RZ, RZ, R0 ;  /* 0x000000ffff057224 */ /* 0x000fe200078e0000 */
[----:B------:R-:W2:Y:S01]  /*1a80*/  LDCU.64 UR8, c[0x0][0x560] ;  /* 0x0000ac00ff0877ac */ /* 0x000ea20008000a00 */
        /* <DEDUP_REMOVED lines=8> */
[----:B------:R3:W-:Y:S04]  /*1b10*/  @!P2 STG.E.128 desc[UR38][R2.64], RZ ;  /* 0x000000ff0200a986 */ /* 0x0007e8000c101d26 */
[----:B------:R3:W-:Y:S04]  /*1b20*/  @!P1 STG.E.128 desc[UR38][R2.64+0x40], RZ ;  /* 0x000040ff02009986 */ /* 0x0007e8000c101d26 */
[----:B------:R3:W-:Y:S02]  /*1b30*/  @!P0 STG.E.128 desc[UR38][R2.64+0x80], RZ ;  /* 0x000080ff02008986 */ /* 0x0007e4000c101d26 */
.L_x_252:
[----:B------:R-:W-:Y:S05]  /*1b40*/  BSYNC.RECONVERGENT B0 ;  /* 0x0000000000007941 */ /* 0x000fea0003800200 */
.L_x_251:
[----:B------:R-:W4:Y:S01]  /*1b50*/  LDCU.64 UR8, c[0x0][0x5e0] ;  /* 0x0000bc00ff0877ac */ /* 0x000f220008000a00 */
[----:B--23--:R-:W-:Y:S01]  /*1b60*/  MOV R2, UR10 ;  /* 0x0000000a00027c02 */ /* 0x00cfe20008000f00 */
[----:B------:R-:W-:Y:S01]  /*1b70*/  BSSY.RECONVERGENT B0, `(.L_x_253) ;  /* 0x0000019000007945 */ /* 0x000fe20003800200 */
[----:B------:R-:W-:-:S03]  /*1b80*/  UIMAD UR5, UR5, UR10, URZ ;  /* 0x0000000a050572a4 */ /* 0x000fc6000f8e02ff */
[----:B------:R-:W-:Y:S01]  /*1b90*/  IMAD.WIDE.U32 R2, R2, UR31, R8 ;  /* 0x0000001f02027c25 */ /* 0x000fe2000f8e0008 */
[----:B------:R-:W-:Y:S02]  /*1ba0*/  UIMAD UR5, UR31, UR11, UR5 ;  /* 0x0000000b1f0572a4 */ /* 0x000fe4000f8e0205 */
[----:B------:R-:W-:-:S04]  /*1bb0*/  IADD3 R2, P0, PT, R2, UR16, RZ ;  /* 0x0000001002027c10 */ /* 0x000fc8000ff1e0ff */
[----:B------:R-:W-:Y:S02]  /*1bc0*/  IADD3.X R3, PT, PT, R10, UR5, R3, P0, !PT ;  /* 0x000000050a037c10 */ /* 0x000fe400087fe403 */
[----:B----4-:R-:W-:Y:S02]  /*1bd0*/  MOV R4, UR8 ;  /* 0x0000000800047c02 */ /* 0x010fe40008000f00 */
[----:B------:R-:W-:-:S03]  /*1be0*/  MOV R0, UR9 ;  /* 0x0000000900007c02 */ /* 0x000fc60008000f00 */
        /* <DEDUP_REMOVED lines=17> */
.L_x_254:
[----:B------:R-:W-:Y:S05]  /*1d00*/  BSYNC.RECONVERGENT B0 ;  /* 0x0000000000007941 */ /* 0x000fea0003800200 */
.L_x_253:
        /* <DEDUP_REMOVED lines=10> */
[----:B--2---:R-:W-:-:S04]  /*1db0*/  LEA R2, P2, R4, UR8, 0x1 ;  /* 0x0000000804027c11 */ /* 0x004fc8000f8408ff */
[----:B------:R-:W-:-:S05]  /*1dc0*/  LEA.HI.X R3, R4, UR9, R0, 0x1, P2 ;  /* 0x0000000904037c11 */ /* 0x000fca00090f0c00 */
[----:B------:R4:W-:Y:S04]  /*1dd0*/  @!P1 STG.E.128 desc[UR38][R2.64], RZ ;  /* 0x000000ff02009986 */ /* 0x0009e8000c101d26 */
[----:B------:R4:W-:Y:S01]  /*1de0*/  @!P0 STG.E.128 desc[UR38][R2.64+0x40], RZ ;  /* 0x000040ff02008986 */ /* 0x0009e2000c101d26 */
[----:B------:R-:W-:-:S13]  /*1df0*/  ISETP.GE.AND P0, PT, R12, UR5, PT ;  /* 0x000000050c007c0c */ /* 0x000fda000bf06270 */
[----:B------:R-:W-:Y:S05]  /*1e00*/  @P0 BRA `(.L_x_255) ;  /* 0x0000007000f80947 */ /* 0x000fea0003800000 */
[----:B------:R2:W-:Y:S01]  /*1e10*/  STG.E.128 desc[UR38][R2.64+0x80], RZ ;  /* 0x000080ff02007986 */ /* 0x0005e2000c101d26 */
[----:B------:R-:W-:Y:S05]  /*1e20*/  BRA `(.L_x_255) ;  /* 0x0000007000f07947 */ /* 0x000fea0003800000 */
.L_x_244:
[----:B------:R-:W2:Y:S01]  /*1e30*/  LDCU.64 UR8, c[0x0][0x3d8] ;  /* 0x00007b00ff0877ac */ /* 0x000ea20008000a00 */
        /* <DEDUP_REMOVED lines=14> */
[----:B--2---:R-:W-:Y:S02]  /*1f20*/  IMAD R0, R17, UR8, RZ ;  /* 0x0000000811007c24 */ /* 0x004fe4000f8e02ff */
[----:B------:R-:W-:Y:S01]  /*1f30*/  UISETP.NE.AND UP0, UPT, UR14, 0x1, UPT ;  /* 0x000000010e00788c */ /* 0x000fe2000bf05270 */
[----:B------:R-:W-:-:S03]  /*1f40*/  IMAD.WIDE.U32 R4, R13, UR8, R2 ;  /* 0x000000080d047c25 */ /* 0x000fc6000f8e0002 */
[----:B------:R-:W-:Y:S01]  /*1f50*/  USEL UR14, URZ, 0x3000, UP0 ;  /* 0x00003000ff0e7887 */ /* 0x000fe20008000000 */
[----:B------:R-:W-:Y:S01]  /*1f60*/  IMAD R10, R13, UR9, R0 ;  /* 0x000000090d0a7c24 */ /* 0x000fe2000f8e0200 */
[----:B------:R-:W-:-:S03]  /*1f70*/  LEA R0, R6, UR6, 0x1 ;  /* 0x0000000606007c11 */ /* 0x000fc6000f8e08ff */
[----:B------:R-:W-:Y:S01]  /*1f80*/  IMAD.IADD R10, R5, 0x1, R10 ;  /* 0x00000001050a7824 */ /* 0x000fe200078e020a */
        /* <DEDUP_REMOVED lines=9> */
[----:B---3--:R-:W-:-:S04]  /*2020*/  LEA R2, P2, R6, UR8, 0x1 ;  /* 0x0000000806027c11 */ /* 0x008fc8000f8408ff */
        /* <DEDUP_REMOVED lines=18> */
.L_x_258:
[----:B------:R3:W-:Y:S01]  /*2150*/  STS.128 [R0+0x13000], RZ ;  /* 0x013000ff00007388 */ /* 0x0007e20000000c00 */
[----:B------:R-:W-:Y:S05]  /*2160*/  BRA `(.L_x_259) ;  /* 0x00000000000c7947 */ /* 0x000fea0003800000 */
.L_x_257:
[----:B------:R2:W-:Y:S04]  /*2170*/  STS.128 [R0+0xf000], RZ ;  /* 0x00f000ff00007388 */ /* 0x0005e80000000c00 */
[----:B------:R2:W-:Y:S04]  /*2180*/  STS.128 [R0+0x11000], RZ ;  /* 0x011000ff00007388 */ /* 0x0005e80000000c00 */
[----:B------:R2:W-:Y:S02]  /*2190*/  STS.128 [R0+0x13000], RZ ;  /* 0x013000ff00007388 */ /* 0x0005e40000000c00 */
.L_x_259:
[----:B------:R-:W-:Y:S05]  /*21a0*/  BSYNC.RECONVERGENT B0 ;  /* 0x0000000000007941 */ /* 0x000fea0003800200 */
.L_x_256:
[----:B------:R-:W-:Y:S01]  /*21b0*/  ISETP.GE.AND P4, PT, R20, UR15, PT ;  /* 0x0000000f14007c0c */ /* 0x000fe2000bf86270 */
[----:B------:R-:W-:-:S12]  /*21c0*/  BSSY.RECONVERGENT B0, `(.L_x_260) ;  /* 0x0000022000007945 */ /* 0x000fd80003800200 */
[----:B------:R1:W-:Y:S04]  /*21d0*/  @P4 STS.128 [R0+0x10000], RZ ;  /* 0x010000ff00004388 */ /* 0x0003e80000000c00 */
[----:B------:R1:W-:Y:S04]  /*21e0*/  @P4 STS.128 [R0+0x12000], RZ ;  /* 0x012000ff00004388 */ /* 0x0003e80000000c00 */
[----:B------:R1:W-:Y:S01]  /*21f0*/  @P4 STS.128 [R0+0x14000], RZ ;  /* 0x014000ff00004388 */ /* 0x0003e20000000c00 */
[----:B------:R-:W-:Y:S05]  /*2200*/  @P4 BRA `(.L_x_261) ;  /* 0x0000000000744947 */ /* 0x000fea0003800000 */
[----:B------:R-:W5:Y:S01]  /*2210*/  LDCU UR15, c[0x0][0x440] ;  /* 0x00008800ff0f77ac */ /* 0x000f620008000800 */
[----:B--2-4-:R-:W-:Y:S02]  /*2220*/  IMAD R2, R15, UR16, RZ ;  /* 0x000000100f027c24 */ /* 0x014fe4000f8e02ff */
[----:B------:R-:W-:Y:S01]  /*2230*/  IMAD.MOV.U32 R5, RZ, RZ, R10 ;  /* 0x000000ffff057224 */ /* 0x000fe200078e000a */
[----:B------:R-:W2:Y:S01]  /*2240*/  LDCU.64 UR8, c[0x0][0x390] ;  /* 0x00007200ff0877ac */ /* 0x000ea20008000a00 */
[C---:B------:R-:W-:Y:S02]  /*2250*/  IMAD R2, R14.reuse, UR17, R2 ;  /* 0x000000110e027c24 */ /* 0x040fe4000f8e0202 */
[----:B------:R-:W-:-:S04]  /*2260*/  IMAD.WIDE.U32 R4, R14, UR16, R4 ;  /* 0x000000100e047c25 */ /* 0x000fc8000f8e0004 */
[----:B------:R-:W-:Y:S01]  /*2270*/  IMAD.IADD R3, R5, 0x1, R2 ;  /* 0x0000000105037824 */ /* 0x000fe200078e0202 */
[----:B-----5:R-:W-:Y:S02]  /*2280*/  ISETP.GE.AND P1, PT, R8, UR15, PT ;  /* 0x0000000f08007c0c */ /* 0x020fe4000bf26270 */
        /* <DEDUP_REMOVED lines=20> */
.L_x_262:
[----:B------:R4:W-:Y:S02]  /*23d0*/  STS.128 [R0+0x14000], RZ ;  /* 0x014000ff00007388 */ /* 0x0009e40000000c00 */
.L_x_261:
[----:B------:R-:W-:Y:S05]  /*23e0*/  BSYNC.RECONVERGENT B0 ;  /* 0x0000000000007941 */ /* 0x000fea0003800200 */
.L_x_260:
        /* <DEDUP_REMOVED lines=25> */
.L_x_265:
[----:B------:R1:W-:Y:S01]  /*2580*/  STS.128 [R0+0x8000], RZ ;  /* 0x008000ff00007388 */ /* 0x0003e20000000c00 */
[----:B------:R-:W-:Y:S05]  /*2590*/  BRA `(.L_x_266) ;  /* 0x00000000000c7947 */ /* 0x000fea0003800000 */
.L_x_264:
[----:B------:R1:W-:Y:S04]  /*25a0*/  STS.128 [R0+0x6000], RZ ;  /* 0x006000ff00007388 */ /* 0x0003e80000000c00 */
[----:B------:R1:W-:Y:S04]  /*25b0*/  STS.128 [R0+0x7000], RZ ;  /* 0x007000ff00007388 */ /* 0x0003e80000000c00 */
[----:B------:R1:W-:Y:S02]  /*25c0*/  STS.128 [R0+0x8000], RZ ;  /* 0x008000ff00007388 */ /* 0x0003e40000000c00 */
.L_x_266:
[----:B------:R-:W-:Y:S05]  /*25d0*/  BSYNC.RECONVERGENT B0 ;  /* 0x0000000000007941 */ /* 0x000fea0003800200 */
.L_x_263:
        /* <DEDUP_REMOVED lines=23> */
.L_x_269:
[----:B------:R1:W-:Y:S01]  /*2750*/  STS.128 [R252+0x2000], RZ ;  /* 0x002000fffc007388 */ /* 0x0003e20000000c00 */
[----:B------:R-:W-:Y:S05]  /*2760*/  BRA `(.L_x_270) ;  /* 0x00000000000c7947 */ /* 0x000fea0003800000 */
.L_x_268:
[----:B------:R1:W-:Y:S04]  /*2770*/  STS.128 [R252], RZ ;  /* 0x000000fffc007388 */ /* 0x0003e80000000c00 */
[----:B------:R1:W-:Y:S04]  /*2780*/  STS.128 [R252+0x1000], RZ ;  /* 0x001000fffc007388 */ /* 0x0003e80000000c00 */
[----:B------:R1:W-:Y:S02]  /*2790*/  STS.128 [R252+0x2000], RZ ;  /* 0x002000fffc007388 */ /* 0x0003e40000000c00 */
.L_x_270:
[----:B------:R-:W-:Y:S05]  /*27a0*/  BSYNC.RECONVERGENT B0 ;  /* 0x0000000000007941 */ /* 0x000fea0003800200 */
.L_x_267:
[----:B------:R-:W-:Y:S01]  /*27b0*/  SHF.R.U32.HI R223, RZ, 0x1, R230 ;  /* 0x00000001ffdf7819 */ /* 0x000fe200000116e6 */
[----:B------:R-:W-:Y:S01]  /*27c0*/  IMAD.MOV.U32 R6, RZ, RZ, 0x7f800000 ;  /* 0x7f800000ff067424 */ /* 0x000fe200078e00ff */
[----:B------:R-:W-:Y:S01]  /*27d0*/  MOV R5, 0x7f800000 ;  /* 0x7f80000000057802 */ /* 0x000fe20000000f00 */
[----:B------:R-:W-:Y:S01]  /*27e0*/  IMAD.MOV.U32 R7, RZ, RZ, 0x7f800000 ;  /* 0x7f800000ff077424 */ /* 0x000fe200078e00ff */
[----:B--2-4-:R-:W-:Y:S01]  /*27f0*/  LOP3.LUT R2, R223, 0x10, RZ, 0xc0, !PT ;  /* 0x00000010df027812 */ /* 0x014fe200078ec0ff */
[----:B------:R-:W2:Y:S01]  /*2800*/  LDCU.64 UR8, c[0x0][0x3d0] ;  /* 0x00007a00ff0877ac */ /* 0x000ea20008000a00 */
[----:B------:R-:W-:Y:S02]  /*2810*/  MOV R10, 0x7f800000 ;  /* 0x7f800000000a7802 */ /* 0x000fe40000000f00 */
[----:B------:R-:W-:-:S04]  /*2820*/  LOP3.LUT R16, R2, 0x7, R19, 0xf8, !PT ;  /* 0x0000000702107812 */ /* 0x000fc800078ef813 */
[C---:B------:R-:W-:Y:S01]  /*2830*/  LOP3.LUT R3, R16.reuse, 0x20, RZ, 0xfc, !PT ;  /* 0x0000002010037812 */ /* 0x040fe200078efcff */
[C---:B------:R-:W-:Y:S01]  /*2840*/  VIADD R2, R16.reuse, 0x28 ;  /* 0x0000002810027836 */ /* 0x040fe20000000000 */
[C---:B------:R-:W-:Y:S01]  /*2850*/  ISETP.GE.AND P3, PT, R16.reuse, UR53, PT ;  /* 0x0000003510007c0c */ /* 0x040fe2000bf66270 */
[----:B------:R-:W-:Y:S01]  /*2860*/  VIADD R4, R16, 0x8 ;  /* 0x0000000810047836 */ /* 0x000fe20000000000 */
[----:B------:R-:W-:Y:S01]  /*2870*/  ISETP.GE.AND P1, PT, R3, UR53, PT ;  /* 0x0000003503007c0c */ /* 0x000fe2000bf26270 */
[----:B------:R-:W-:Y:S01]  /*2880*/  STL [R1+0x34], R16 ;  /* 0x0000341001007387 */ /* 0x000fe20000100800 */
[----:B------:R-:W-:Y:S01]  /*2890*/  ISETP.GE.AND P0, PT, R2, UR53, PT ;  /* 0x0000003502007c0c */ /* 0x000fe2000bf06270 */
[----:B------:R-:W-:Y:S01]  /*28a0*/  IMAD.MOV.U32 R2, RZ, RZ, 0x4 ;  /* 0x00000004ff027424 */ /* 0x000fe200078e00ff */
[----:B------:R-:W-:-:S03]  /*28b0*/  ISETP.GE.AND P2, PT, R4, UR53, PT ;  /* 0x0000003504007c0c */ /* 0x000fc6000bf46270 */
[----:B------:R-:W-:-:S05]  /*28c0*/  IMAD.WIDE.U32 R2, R16, R2, UR60 ;  /* 0x0000003c10027e25 */ /* 0x000fca000f8e0002 */
[----:B------:R-:W4:Y:S04]  /*28d0*/  @!P3 LDG.E R10, desc[UR38][R2.64] ;  /* 0x00000026020ab981 */ /* 0x000f28000c1e1900 */
[----:B------:R-:W5:Y:S04]  /*28e0*/  @!P0 LDG.E R5, desc[UR38][R2.64+0xa0] ;  /* 0x0000a02602058981 */ /* 0x000f68000c1e1900 */
[----:B------:R-:W3:Y:S04]  /*28f0*/  @!P1 LDG.E R6, desc[UR38][R2.64+0x80] ;  /* 0x0000802602069981 */ /* 0x000ee8000c1e1900 */
[----:B------:R1:W3:Y:S01]  /*2900*/  @!P2 LDG.E R7, desc[UR38][R2.64+0x20] ;  /* 0x000020260207a981 */ /* 0x0002e2000c1e1900 */
[----:B------:R-:W-:-:S04]  /*2910*/  UIMAD UR5, UR5, UR18, URZ ;  /* 0x00000012050572a4 */ /* 0x000fc8000f8e02ff */
[----:B------:R-:W-:Y:S01]  /*2920*/  UIMAD UR5, UR31, UR19, UR5 ;  /* 0x000000131f0572a4 */ /* 0x000fe2000f8e0205 */
[----:B-1----:R-:W-:-:S04]  /*2930*/  IMAD.U32 R2, RZ, RZ, UR18 ;  /* 0x00000012ff027e24 */ /* 0x002fc8000f8e00ff */
[----:B------:R-:W-:-:S03]  /*2940*/  IMAD.WIDE.U32 R2, R2, UR31, R8 ;  /* 0x0000001f02027c25 */ /* 0x000fc6000f8e0008 */
[----:B------:R-:W-:Y:S01]  /*2950*/  IADD3 R4, P0, PT, R2, UR50, RZ ;  /* 0x0000003202047c10 */ /* 0x000fe2000ff1e0ff */
[----:B--2---:R-:W-:Y:S01]  /*2960*/  IMAD R2, R17, UR8, RZ ;  /* 0x0000000811027c24 */ /* 0x004fe2000f8e02ff */
[----:B------:R-:W-:Y:S03]  /*2970*/  BSSY.RECONVERGENT B0, `(.L_x_271) ;  /* 0x000002a000007945 */ /* 0x000fe60003800200 */
[----:B------:R-:W-:Y:S01]  /*2980*/  IMAD R2, R13, UR9, R2 ;  /* 0x000000090d027c24 */ /* 0x000fe2000f8e0202 */
[----:B-----5:R1:W-:Y:S04]  /*2990*/  STL [R1+0x38], R5 ;  /* 0x0000380501007387 */ /* 0x0203e80000100800 */
[----:B----4-:R2:W-:Y:S04]  /*29a0*/  STL [R1+0x44], R10 ;  /* 0x0000440a01007387 */ /* 0x0105e80000100800 */
[----:B---3--:R3:W-:Y:S04]  /*29b0*/  STL [R1+0x3c], R6 ;  /* 0x00003c0601007387 */ /* 0x0087e80000100800 */
[----:B------:R3:W-:Y:S01]  /*29c0*/  STL [R1+0x40], R7 ;  /* 0x0000400701007387 */ /* 0x0007e20000100800 */
[----:B-1----:R-:W-:-:S03]  /*29d0*/  IADD3.X R5, PT, PT, R18, UR5, R3, P0, !PT ;  /* 0x0000000512057c10 */ /* 0x002fc600087fe403 */
[----:B------:R-:W-:-:S05]  /*29e0*/  IMAD.WIDE.U32 R4, R13, UR8, R4 ;  /* 0x000000080d047c25 */ /* 0x000fca000f8e0004 */
[----:B--2---:R-:W-:Y:S01]  /*29f0*/  IADD3 R10, PT, PT, R5, R2, RZ ;  /* 0x00000002050a7210 */ /* 0x004fe20007ffe0ff */
        /* <DEDUP_REMOVED lines=28> */
.L_x_273:
[----:B------:R4:W-:Y:S01]  /*2bc0*/  STS.128 [R0+0xd000], RZ ;  /* 0x00d000ff00007388 */ /* 0x0009e20000000c00 */
[----:B------:R-:W-:Y:S05]  /*2bd0*/  BRA `(.L_x_274) ;  /* 0x00000000000c7947 */ /* 0x000fea0003800000 */
.L_x_272:
[----:B------:R1:W-:Y:S04]  /*2be0*/  STS.128 [R0+0x9000], RZ ;  /* 0x009000ff00007388 */ /* 0x0003e80000000c00 */
[----:B------:R1:W-:Y:S04]  /*2bf0*/  STS.128 [R0+0xb000], RZ ;  /* 0x00b000ff00007388 */ /* 0x0003e80000000c00 */
[----:B------:R1:W-:Y:S02]  /*2c00*/  STS.128 [R0+0xd000], RZ ;  /* 0x00d000ff00007388 */ /* 0x0003e40000000c00 */
.L_x_274:
[----:B------:R-:W-:Y:S05]  /*2c10*/  BSYNC.RECONVERGENT B0 ;  /* 0x0000000000007941 */ /* 0x000fea0003800200 */
.L_x_271:
        /* <DEDUP_REMOVED lines=33> */
.L_x_277:
[----:B------:R2:W-:Y:S02]  /*2e30*/  STS.128 [R0+0xe000], RZ ;  /* 0x00e000ff00007388 */ /* 0x0005e40000000c00 */
.L_x_276:
[----:B------:R-:W-:Y:S05]  /*2e40*/  BSYNC.RECONVERGENT B0 ;  /* 0x0000000000007941 */ /* 0x000fea0003800200 */
.L_x_275:
[----:B------:R-:W0:Y:S01]  /*2e50*/  LDGDEPBAR ;  /* 0x00000000000079af */ /* 0x000e220000000000 */
[C---:B------:R-:W-:Y:S01]  /*2e60*/  IMAD.SHL.U32 R9, R230.reuse, 0x4, RZ ;  /* 0x00000004e6097824 */ /* 0x040fe200078e00ff */
[----:B------:R-:W-:Y:S01]  /*2e70*/  SHF.R.U32.HI R4, RZ, 0x4, R230 ;  /* 0x00000004ff047819 */ /* 0x000fe200000116e6 */
[C---:B------:R-:W-:Y:S01]  /*2e80*/  IMAD.SHL.U32 R8, R230.reuse, 0x20, RZ ;  /* 0x00000020e6087824 */ /* 0x040fe200078e00ff */
[C---:B------:R-:W-:Y:S01]  /*2e90*/  LOP3.LUT P0, RZ, R230.reuse, 0x4, RZ, 0xc0, !PT ;  /* 0x00000004e6ff7812 */ /* 0x040fe2000780c0ff */
[----:B-12-4-:R-:W-:Y:S01]  /*2ea0*/  IMAD.U32 R0, RZ, RZ, UR46 ;  /* 0x0000002eff007e24 */ /* 0x016fe2000f8e00ff */
[----:B------:R-:W-:Y:S01]  /*2eb0*/  LOP3.LUT R9, R9, 0x18, RZ, 0xc0, !PT ;  /* 0x0000001809097812 */ /* 0x000fe200078ec0ff */
[----:B------:R-:W-:Y:S01]  /*2ec0*/  IMAD.SHL.U32 R10, R230, 0x10, RZ ;  /* 0x00000010e60a7824 */ /* 0x000fe200078e00ff */
[----:B------:R-:W-:Y:S01]  /*2ed0*/  LOP3.LUT R3, R8, 0x20, RZ, 0xc0, !PT ;  /* 0x0000002008037812 */ /* 0x000fe200078ec0ff */
[----:B------:R-:W-:Y:S01]  /*2ee0*/  IMAD.U32 R2, RZ, RZ, UR48 ;  /* 0x00000030ff027e24 */ /* 0x000fe2000f8e00ff */
[----:B------:R-:W-:Y:S01]  /*2ef0*/  IADD3 R0, PT, PT, R0, UR37, R16 ;  /* 0x0000002500007c10 */ /* 0x000fe2000fffe010 */
[----:B------:R-:W1:Y:S01]  /*2f00*/  LDCU UR16, c[0x0][0x3b0] ;  /* 0x00007600ff1077ac */ /* 0x000e620008000800 */
[----:B---3--:R-:W-:Y:S01]  /*2f10*/  LOP3.LUT R6, R9, 0xc0, R8, 0xf8, !PT ;  /* 0x000000c009067812 */ /* 0x008fe200078ef808 */
[----:B------:R-:W-:Y:S01]  /*2f20*/  IMAD.MOV.U32 R227, RZ, RZ, 0x20 ;  /* 0x00000020ffe37424 */ /* 0x000fe200078e00ff */
[----:B------:R-:W-:Y:S01]  /*2f30*/  LOP3.LUT R3, R3, 0x3c00, R10, 0xf8, !PT ;  /* 0x00003c0003037812 */ /* 0x000fe200078ef80a */
[----:B------:R-:W2:Y:S01]  /*2f40*/  LDCU UR17, c[0x0][0x590] ;  /* 0x0000b200ff1177ac */ /* 0x000ea20008000800 */
[----:B------:R-:W-:Y:S01]  /*2f50*/  IADD3 R0, PT, PT, R0, -0x1f, -R2 ;  /* 0xffffffe100007810 */ /* 0x000fe20007ffe802 */
[----:B------:R-:W-:Y:S01]  /*2f60*/  IMAD.MOV.U32 R226, RZ, RZ, 0x20 ;  /* 0x00000020ffe27424 */ /* 0x000fe200078e00ff */
[----:B------:R-:W-:-:S02]  /*2f70*/  LOP3.LUT R4, R4, 0x8, RZ, 0xc0, !PT ;  /* 0x0000000804047812 */ /* 0x000fc400078ec0ff */
[----:B------:R-:W-:Y:S02]  /*2f80*/  CS2R R126, SRZ ;  /* 0x00000000007e7805 */ /* 0x000fe4000001ff00 */
[----:B------:R-:W-:Y:S01]  /*2f90*/  LOP3.LUT R7, R6, 0x8, R230, 0x78, !PT ;  /* 0x0000000806077812 */ /* 0x000fe200078e78e6 */
[----:B------:R3:W-:Y:S01]  /*2fa0*/  STL [R1+0x18], R0 ;  /* 0x0000180001007387 */ /* 0x0007e20000100800 */
[----:B------:R-:W-:Y:S02]  /*2fb0*/  LOP3.LUT R3, R3, 0x100, R10, 0xf8, !PT ;  /* 0x0000010003037812 */ /* 0x000fe400078ef80a */
[----:B------:R-:W-:Y:S01]  /*2fc0*/  CS2R R124, SRZ ;  /* 0x00000000007c7805 */ /* 0x000fe2000001ff00 */
[----:B------:R-:W-:-:S04]  /*2fd0*/  DEPBAR.LE SB0, 0x1 ;  /* 0x000080400000791a */ /* 0x000fc80000000000 */
[----:B------:R-:W-:Y:S01]  /*2fe0*/  LOP3.LUT R4, R4, 0x10, R230, 0xf8, !PT ;  /* 0x0000001004047812 */ /* 0x000fe200078ef8e6 */
[----:B------:R4:W-:Y:S01]  /*2ff0*/  STL [R1+0x30], R252 ;  /* 0x000030fc01007387 */ /* 0x0009e20000100800 */
[----:B------:R-:W-:Y:S02]  /*3000*/  LOP3.LUT R5, R8, 0x120, RZ, 0xc0, !PT ;  /* 0x0000012008057812 */ /* 0x000fe400078ec0ff */
[----:B------:R-:W-:Y:S02]  /*3010*/  CS2R R130, SRZ ;  /* 0x0000000000827805 */ /* 0x000fe4000001ff00 */
[----:B------:R-:W-:Y:S01]  /*3020*/  LOP3.LUT R2, R4, 0xc0, R8, 0xf8, !PT ;  /* 0x000000c004027812 */ /* 0x000fe200078ef808 */
[----:B------:R-:W5:Y:S01]  /*3030*/  S2R R230, SR_TID.X ;  /* 0x0000000000e67919 */ /* 0x000f620000002100 */
[----:B------:R-:W-:Y:S02]  /*3040*/  LOP3.LUT R5, R5, 0x200, R10, 0xf8, !PT ;  /* 0x0000020005057812 */ /* 0x000fe400078ef80a */
[----:B------:R-:W-:-:S02]  /*3050*/  CS2R R128, SRZ ;  /* 0x0000000000807805 */ /* 0x000fc4000001ff00 */
[----:B------:R-:W-:Y:S02]  /*3060*/  LOP3.LUT R4, R2, R9, RZ, 0x3c, !PT ;  /* 0x0000000902047212 */ /* 0x000fe400078e3cff */
[----:B------:R-:W-:Y:S02]  /*3070*/  CS2R R122, SRZ ;  /* 0x00000000007a7805 */ /* 0x000fe4000001ff00 */
[----:B------:R-:W-:Y:S02]  /*3080*/  SEL R227, R227, 0xffffffe0, !P0 ;  /* 0xffffffe0e3e37807 */ /* 0x000fe40004000000 */
[----:B------:R-:W-:Y:S02]  /*3090*/  CS2R R120, SRZ ;  /* 0x0000000000787805 */ /* 0x000fe4000001ff00 */
[----:B------:R-:W-:Y:S02]  /*30a0*/  LOP3.LUT R4, R4, 0x120, R8, 0xf8, !PT ;  /* 0x0000012004047812 */ /* 0x000fe400078ef808 */
[----:B------:R-:W-:-:S02]  /*30b0*/  CS2R R118, SRZ ;  /* 0x0000000000767805 */ /* 0x000fc4000001ff00 */
[----:B------:R-:W-:Y:S02]  /*30c0*/  CS2R R116, SRZ ;  /* 0x0000000000747805 */ /* 0x000fe4000001ff00 */
[----:B------:R-:W-:Y:S02]  /*30d0*/  CS2R R110, SRZ ;  /* 0x00000000006e7805 */ /* 0x000fe4000001ff00 */
[----:B------:R-:W-:Y:S02]  /*30e0*/  LEA R220, R4, UR6, 0x1 ;  /* 0x0000000604dc7c11 */ /* 0x000fe4000f8e08ff */
[----:B------:R-:W-:Y:S02]  /*30f0*/  CS2R R108, SRZ ;  /* 0x00000000006c7805 */ /* 0x000fe4000001ff00 */
[----:B---3--:R-:W-:Y:S02]  /*3100*/  LOP3.LUT R0, R3, R7, RZ, 0xfc, !PT ;  /* 0x0000000703007212 */ /* 0x008fe400078efcff */
[----:B------:R-:W-:-:S02]  /*3110*/  CS2R R114, SRZ ;  /* 0x0000000000727805 */ /* 0x000fc4000001ff00 */
[----:B------:R-:W-:Y:S02]  /*3120*/  LOP3.LUT R3, R6, 0x8, R223, 0x78, !PT ;  /* 0x0000000806037812 */ /* 0x000fe400078e78df */
[----:B------:R-:W-:Y:S02]  /*3130*/  CS2R R112, SRZ ;  /* 0x0000000000707805 */ /* 0x000fe4000001ff00 */
[----:B------:R-:W-:Y:S01]  /*3140*/  LEA R222, R0, UR6, 0x1 ;  /* 0x0000000600de7c11 */ /* 0x000fe2000f8e08ff */
[----:B------:R-:W-:Y:S01]  /*3150*/  BAR.SYNC.DEFER_BLOCKING 0x0 ;  /* 0x0000000000007b1d */ /* 0x000fe20000010000 */
[----:B------:R-:W-:Y:S02]  /*3160*/  LOP3.LUT R3, R5, R3, RZ, 0xfc, !PT ;  /* 0x0000000305037212 */ /* 0x000fe400078efcff */
[----:B------:R-:W-:Y:S02]  /*3170*/  CS2R R106, SRZ ;  /* 0x00000000006a7805 */ /* 0x000fe4000001ff00 */
[----:B------:R-:W-:Y:S01]  /*3180*/  CS2R R104, SRZ ;  /* 0x0000000000687805 */ /* 0x000fe2000001ff00 */
[C---:B------:R-:W-:Y:S01]  /*3190*/  VIADD R2, R222.reuse, 0xf000 ;  /* 0x0000f000de027836 */ /* 0x040fe20000000000 */
[----:B------:R-:W-:Y:S01]  /*31a0*/  LEA R221, R3, UR6, 0x1 ;  /* 0x0000000603dd7c11 */ /* 0x000fe2000f8e08ff */
[----:B------:R-:W-:Y:S01]  /*31b0*/  VIADD R216, R222, 0xf020 ;  /* 0x0000f020ded87836 */ /* 0x000fe20000000000 */
[----:B------:R-:W-:Y:S01]  /*31c0*/  CS2R R102, SRZ ;  /* 0x0000000000667805 */ /* 0x000fe2000001ff00 */
[----:B------:R-:W-:Y:S01]  /*31d0*/  @P0 VIADD R216, R2, 0xffffffe0 ;  /* 0xffffffe002d80836 */ /* 0x000fe20000000000 */
[----:B------:R-:W-:-:S02]  /*31e0*/  CS2R R100, SRZ ;  /* 0x0000000000647805 */ /* 0x000fc4000001ff00 */
[----:B------:R-:W-:Y:S02]  /*31f0*/  CS2R R94, SRZ ;  /* 0x00000000005e7805 */ /* 0x000fe4000001ff00 */
[----:B------:R-:W-:Y:S02]  /*3200*/  CS2R R92, SRZ ;  /* 0x00000000005c7805 */ /* 0x000fe4000001ff00 */
[----:B------:R-:W-:Y:S02]  /*3210*/  CS2R R98, SRZ ;  /* 0x0000000000627805 */ /* 0x000fe4000001ff00 */
[----:B------:R-:W-:Y:S02]  /*3220*/  CS2R R96, SRZ ;  /* 0x0000000000607805 */ /* 0x000fe4000001ff00 */
[C---:B-----5:R-:W-:Y:S01]  /*3230*/  LOP3.LUT P2, R0, R230.reuse, 0x4, RZ, 0xc0, !PT ;  /* 0x00000004e6007812 */ /* 0x060fe2000784c0ff */
[C---:B------:R-:W-:Y:S01]  /*3240*/  IMAD.SHL.U32 R231, R230.reuse, 0x20, RZ ;  /* 0x00000020e6e77824 */ /* 0x040fe200078e00ff */
[C---:B------:R-:W-:Y:S01]  /*3250*/  LOP3.LUT P0, RZ, R230.reuse, 0x2, RZ, 0xc0, !PT ;  /* 0x00000002e6ff7812 */ /* 0x040fe2000780c0ff */
[----:B------:R-:W-:Y:S01]  /*3260*/  IMAD.SHL.U32 R233, R230, 0x10, RZ ;  /* 0x00000010e6e97824 */ /* 0x000fe200078e00ff */
[----:B------:R-:W-:Y:S01]  /*3270*/  ISETP.NE.AND P1, PT, R0, RZ, PT ;  /* 0x000000ff0000720c */ /* 0x000fe20003f25270 */
[----:B------:R-:W-:Y:S01]  /*3280*/  IMAD.MOV.U32 R0, RZ, RZ, 0x10 ;  /* 0x00000010ff007424 */ /* 0x000fe200078e00ff */
[C---:B------:R-:W-:Y:S01]  /*3290*/  LOP3.LUT R229, R231.reuse, 0x120, RZ, 0xc0, !PT ;  /* 0x00000120e7e57812 */ /* 0x040fe200078ec0ff */
[C---:B------:R-:W-:Y:S01]  /*32a0*/  IMAD.SHL.U32 R5, R230.reuse, 0x2, RZ ;  /* 0x00000002e6057824 */ /* 0x040fe200078e00ff */
[----:B------:R-:W-:Y:S01]  /*32b0*/  LOP3.LUT R228, R231, 0xc0, RZ, 0xc0, !PT ;  /* 0x000000c0e7e47812 */ /* 0x000fe200078ec0ff */
[----:B------:R-:W-:Y:S01]  /*32c0*/  IMAD.SHL.U32 R232, R230, 0x4, RZ ;  /* 0x00000004e6e87824 */ /* 0x000fe200078e00ff */
[----:B------:R4:W3:Y:S01]  /*32d0*/  LDSM.16.M88.4 R180, [R216] ;  /* 0x00000000d8b4783b */ /* 0x0008e20000000200 */
[----:B------:R-:W-:-:S02]  /*32e0*/  SEL R0, R0, 0xfffffff0, !P2 ;  /* 0xfffffff000007807 */ /* 0x000fc40005000000 */
[----:B------:R-:W-:Y:S02]  /*32f0*/  CS2R R90, SRZ ;  /* 0x00000000005a7805 */ /* 0x000fe4000001ff00 */
[----:B------:R-:W-:Y:S01]  /*3300*/  LOP3.LUT R0, R231, 0x7400, RZ, 0xc0, !PT ;  /* 0x00007400e7007812 */ /* 0x000fe200078ec0ff */
[----:B------:R4:W1:Y:S01]  /*3310*/  LDSM.16.M88.4 R184, [R216+0x400] ;  /* 0x00040000d8b8783b */ /* 0x0008620000000200 */
[----:B------:R-:W-:Y:S02]  /*3320*/  LOP3.LUT R2, R233, 0x1c0, RZ, 0xc0, !PT ;  /* 0x000001c0e9027812 */ /* 0x000fe400078ec0ff */
[----:B------:R-:W-:Y:S02]  /*3330*/  CS2R R88, SRZ ;  /* 0x0000000000587805 */ /* 0x000fe4000001ff00 */
[----:B------:R-:W-:Y:S01]  /*3340*/  LOP3.LUT R3, R0, 0x6, R5, 0xf8, !PT ;  /* 0x0000000600037812 */ /* 0x000fe200078ef805 */
        /* <DEDUP_REMOVED lines=20> */
[----:B------:R4:W2:Y:S01]  /*3490*/  LDSM.16.M88.4 R188, [R222+0x11000] ;  /* 0x01100000debc783b */ /* 0x0008a20000000200 */
[----:B------:R-:W-:Y:S02]  /*34a0*/  CS2R R56, SRZ ;  /* 0x0000000000387805 */ /* 0x000fe4000001ff00 */
[----:B------:R-:W-:Y:S02]  /*34b0*/  CS2R R54, SRZ ;  /* 0x0000000000367805 */ /* 0x000fe4000001ff00 */
[----:B------:R-:W-:Y:S01]  /*34c0*/  CS2R R52, SRZ ;  /* 0x0000000000347805 */ /* 0x000fe2000001ff00 */
[----:B------:R4:W3:Y:S01]  /*34d0*/  LDSM.16.M88.4 R192, [R222+0x11400] ;  /* 0x01140000dec0783b */ /* 0x0008e20000000200 */
[----:B------:R-:W-:-:S02]  /*34e0*/  CS2R R46, SRZ ;  /* 0x00000000002e7805 */ /* 0x000fc4000001ff00 */
[----:B------:R-:W-:Y:S02]  /*34f0*/  CS2R R44, SRZ ;  /* 0x00000000002c7805 */ /* 0x000fe4000001ff00 */
[----:B------:R-:W-:Y:S01]  /*3500*/  CS2R R50, SRZ ;  /* 0x0000000000327805 */ /* 0x000fe2000001ff00 */
[----:B------:R4:W3:Y:S01]  /*3510*/  LDSM.16.M88.4 R204, [R222+0x13000] ;  /* 0x01300000decc783b */ /* 0x0008e20000000200 */
[----:B------:R-:W-:Y:S02]  /*3520*/  CS2R R48, SRZ ;  /* 0x0000000000307805 */ /* 0x000fe4000001ff00 */
[----:B------:R-:W-:Y:S02]  /*3530*/  CS2R R42, SRZ ;  /* 0x00000000002a7805 */ /* 0x000fe4000001ff00 */
[----:B------:R-:W-:Y:S01]  /*3540*/  CS2R R40, SRZ ;  /* 0x0000000000287805 */ /* 0x000fe2000001ff00 */
[----:B------:R4:W3:Y:S01]  /*3550*/  LDSM.16.M88.4 R208, [R222+0x13400] ;  /* 0x01340000ded0783b */ /* 0x0008e20000000200 */
[----:B------:R-:W-:-:S02]  /*3560*/  CS2R R38, SRZ ;  /* 0x0000000000267805 */ /* 0x000fc4000001ff00 */
[----:B------:R-:W-:Y:S02]  /*3570*/  CS2R R36, SRZ ;  /* 0x0000000000247805 */ /* 0x000fe4000001ff00 */
[----:B------:R-:W-:Y:S01]  /*3580*/  LOP3.LUT P3, R225, R230, 0x8, RZ, 0xc0, !PT ;  /* 0x00000008e6e17812 */ /* 0x000fe2000786c0ff */
[----:B------:R-:W3:Y:S01]  /*3590*/  LDSM.16.M88.4 R216, [R216+0x4400] ;  /* 0x00440000d8d8783b */ /* 0x000ee20000000200 */
[----:B------:R-:W-:Y:S01]  /*35a0*/  VIADD R221, R221, UR14 ;  /* 0x0000000edddd7c36 */ /* 0x000fe20008000000 */
[----:B------:R-:W-:Y:S01]  /*35b0*/  SEL R226, R226, 0xffffffe0, !P0 ;  /* 0xffffffe0e2e27807 */ /* 0x000fe20004000000 */
[----:B------:R-:W-:Y:S01]  /*35c0*/  IMAD.IADD R224, R222, 0x1, R227 ;  /* 0x00000001dee07824 */ /* 0x000fe200078e02e3 */
[----:B------:R-:W-:Y:S01]  /*35d0*/  LOP3.LUT R229, R229, 0x200, R233, 0xf8, !PT ;  /* 0x00000200e5e57812 */ /* 0x000fe200078ef8e9 */
[----:B------:R-:W-:Y:S01]  /*35e0*/  VIADD R220, R220, UR14 ;  /* 0x0000000edcdc7c36 */ /* 0x000fe20008000000 */
[----:B------:R-:W-:Y:S01]  /*35f0*/  LOP3.LUT R228, R228, 0x18, R232, 0xf8, !PT ;  /* 0x00000018e4e47812 */ /* 0x000fe200078ef8e8 */
[----:B------:R-:W-:Y:S01]  /*3600*/  UIADD3 UR51, UPT, UPT, UR51, 0x80, -UR37 ;  /* 0x0000008033337890 */ /* 0x000fe2000fffe825 */
[----:B------:R-:W-:Y:S01]  /*3610*/  LOP3.LUT R0, R2, 0x38, R5, 0xf8, !PT ;  /* 0x0000003802007812 */ /* 0x000fe200078ef805 */
[----:B------:R-:W-:Y:S01]  /*3620*/  USHF.L.U32 UR52, UR52, 0x3, URZ ;  /* 0x0000000334347899 */ /* 0x000fe200080006ff */
[----:B------:R-:W3:Y:S01]  /*3630*/  LDCU UR5, c[0x0][0x440] ;  /* 0x00008800ff0577ac */ /* 0x000ee20008000800 */
[----:B------:R-:W3:Y:S01]  /*3640*/  LDCU UR8, c[0x0][0x3e0] ;  /* 0x00007c00ff0877ac */ /* 0x000ee20008000800 */
[----:B------:R-:W3:Y:S01]  /*3650*/  LDCU UR15, c[0x0][0x50c] ;  /* 0x0000a180ff0f77ac */ /* 0x000ee20008000800 */
[----:B------:R-:W3:Y:S01]  /*3660*/  LDCU UR9, c[0x0][0x45c] ;  /* 0x00008b80ff0977ac */ /* 0x000ee20008000800 */
[----:B-1----:R-:W-:-:S02]  /*3670*/  USHF.L.U32 UR16, UR16, 0x6, URZ ;  /* 0x0000000610107899 */ /* 0x002fc400080006ff */
[----:B--2---:R-:W-:-:S12]  /*3680*/  USHF.L.U32 UR17, UR17, 0x6, URZ ;  /* 0x0000000611117899 */ /* 0x004fd800080006ff */
.L_x_280:
[----:B------:R-:W0:Y:S01]  /*3690*/  LDGDEPBAR ;  /* 0x00000000000079af */ /* 0x000e220000000000 */
[----:B------:R-:W-:Y:S01]  /*36a0*/  IADD3 R0, PT, PT, R221, R227, RZ ;  /* 0x000000e3dd007210 */ /* 0x000fe20007ffe0ff */
[----:B------:R-:W-:Y:S01]  /*36b0*/  USHF.L.U32 UR18, UR41, 0x7, URZ ;  /* 0x0000000729127899 */ /* 0x000fe200080006ff */
[C---:B------:R-:W-:Y:S05]  /*36c0*/  IMAD.SHL.U32 R234, R230.reuse, 0x2, RZ ;  /* 0x00000002e6ea7824 */ /* 0x040fea00078e00ff */
[----:B------:R-:W2:Y:S01]  /*36d0*/  LDL R3, [R1+0x44] ;  /* 0x0000440001037983 */ /* 0x000ea20000100800 */
[----:B------:R-:W-:Y:S02]  /*36e0*/  UIADD3 UR46, UPT, UPT, UR46, -0x40, URZ ;  /* 0xffffffc02e2e7890 */ /* 0x000fe4000fffe0ff */
[----:B------:R-:W-:Y:S01]  /*36f0*/  UIADD3 UR14, UPT, UPT, UR18, 0x80, URZ ;  /* 0x00000080120e7890 */ /* 0x000fe2000fffe0ff */
[----:B------:R-:W-:Y:S01]  /*3700*/  STL [R1+0x7c], R49 ;  /* 0x00007c3101007387 */ /* 0x000fe20000100800 */
[----:B------:R-:W-:Y:S02]  /*3710*/  UISETP.GE.AND UP0, UPT, UR46, UR51, UPT ;  /* 0x000000332e00728c */ /* 0x000fe4000bf06270 */
[----:B------:R-:W-:Y:S01]  /*3720*/  UIADD3 UR47, UPT, UPT, UR47, -0x1, URZ ;  /* 0xffffffff2f2f7890 */ /* 0x000fe2000fffe0ff */
[----:B------:R-:W-:Y:S01]  /*3730*/  STL [R1+0x78], R48 ;  /* 0x0000783001007387 */ /* 0x000fe20000100800 */
[----:B------:R-:W-:Y:S03]  /*3740*/  UISETP.LT.AND UP0, UPT, UR14, UR37, UP0 ;  /* 0x000000250e00728c */ /* 0x000fe60008701270 */
[----:B------:R-:W-:Y:S03]  /*3750*/  STL [R1+0x74], R47 ;  /* 0x0000742f01007387 */ /* 0x000fe60000100800 */
[----:B------:R-:W-:Y:S01]  /*3760*/  PLOP3.LUT P0, PT, PT, PT, UP0, 0x80, 0x8 ;  /* 0x000000000008781c */ /* 0x000fe20003f0f008 */
[----:B------:R-:W-:Y:S01]  /*3770*/  STL [R1+0x70], R46 ;  /* 0x0000702e01007387 */ /* 0x000fe20000100800 */
[----:B------:R-:W-:Y:S03]  /*3780*/  UISETP.GT.AND UP0, UPT, UR47, UR49, UPT ;  /* 0x000000312f00728c */ /* 0x000fe6000bf04270 */
[----:B------:R-:W-:Y:S04]  /*3790*/  STL [R1+0x6c], R45 ;  /* 0x00006c2d01007387 */ /* 0x000fe80000100800 */
[----:B------:R-:W-:Y:S04]  /*37a0*/  STL [R1+0x68], R44 ;  /* 0x0000682c01007387 */ /* 0x000fe80000100800 */
[----:B------:R-:W-:Y:S04]  /*37b0*/  STL [R1+0x64], R43 ;  /* 0x0000642b01007387 */ /* 0x000fe80000100800 */
[----:B------:R-:W-:Y:S04]  /*37c0*/  STL [R1+0x60], R42 ;  /* 0x0000602a01007387 */ /* 0x000fe80000100800 */
[----:B------:R-:W-:Y:S04]  /*37d0*/  STL [R1+0x5c], R41 ;  /* 0x00005c2901007387 */ /* 0x000fe80000100800 */
[----:B------:R-:W-:Y:S04]  /*37e0*/  STL [R1+0x58], R40 ;  /* 0x0000582801007387 */ /* 0x000fe80000100800 */
[----:B------:R1:W-:Y:S04]  /*37f0*/  STL [R1+0x54], R39 ;  /* 0x0000542701007387 */ /* 0x0003e80000100800 */
[----:B------:R4:W-:Y:S04]  /*3800*/  STL [R1+0x50], R38 ;  /* 0x0000502601007387 */ /* 0x0009e80000100800 */
[----:B------:R-:W-:Y:S04]  /*3810*/  STL [R1+0x4c], R37 ;  /* 0x00004c2501007387 */ /* 0x000fe80000100800 */
[----:B------:R-:W-:Y:S01]  /*3820*/  STL [R1+0x48], R36 ;  /* 0x0000482401007387 */ /* 0x000fe20000100800 */
[C---:B-1----:R-:W-:Y:S03]  /*3830*/  IMAD.SHL.U32 R39, R230.reuse, 0x10, RZ ;  /* 0x00000010e6277824 */ /* 0x042fe600078e00ff */
[----:B----4-:R-:W4:Y:S02]  /*3840*/  LDL R38, [R1+0x18] ;  /* 0x0000180001267983 */ /* 0x010f240000100800 */
[----:B------:R-:W-:Y:S04]  /*3850*/  LOP3.LUT R39, R39, 0x1c0, RZ, 0xc0, !PT ;  /* 0x000001c027277812 */ /* 0x000fe800078ec0ff */
[----:B------:R-:W-:Y:S01]  /*3860*/  LOP3.LUT R39, R39, 0x38, R234, 0xf8, !PT ;  /* 0x0000003827277812 */ /* 0x000fe200078ef8ea */
[----:B------:R-:W-:Y:S04]  /*3870*/  DEPBAR.LE SB0, 0x0 ;  /* 0x000080000000791a */ /* 0x000fe80000000000 */
[----:B------:R-:W-:Y:S06]  /*3880*/  BAR.SYNC.DEFER_BLOCKING 0x0 ;  /* 0x0000000000007b1d */ /* 0x000fec0000010000 */
[----:B------:R-:W-:Y:S08]  /*3890*/  LDSM.16.M88.4 R32, [R221] ;  /* 0x00000000dd20783b */ /* 0x000ff00000000200 */
[----:B------:R-:W1:Y:S08]  /*38a0*/  LDSM.16.M88.4 R16, [R222+0x9000] ;  /* 0x00900000de10783b */ /* 0x000e700000000200 */
[----:B------:R-:W3:Y:S08]  /*38b0*/  LDSM.16.M88.4 R28, [R221+0x800] ;  /* 0x00080000dd1c783b */ /* 0x000ef00000000200 */
[----:B------:R-:W3:Y:S08]  /*38c0*/  LDSM.16.M88.4 R132, [R222+0x9400] ;  /* 0x00940000de84783b */ /* 0x000ef00000000200 */
[----:B------:R-:W-:Y:S08]  /*38d0*/  LDSM.16.M88.4 R136, [R0] ;  /* 0x000000000088783b */ /* 0x000ff00000000200 */
[----:B------:R-:W3:Y:S01]  /*38e0*/  LDSM.16.M88.4 R140, [R224+0x9000] ;  /* 0x00900000e08c783b */ /* 0x000ee20000000200 */
[-C--:B-1----:R-:W-:Y:S07]  /*38f0*/  HMMA.16816.F32.BF16 R4, R32, R16.reuse, RZ ;  /* 0x000000102004723c */ /* 0x082fee00000418ff */
[----:B------:R-:W1:Y:S01]  /*3900*/  LDSM.16.M88.4 R144, [R0+0x800] ;  /* 0x000800000090783b */ /* 0x000e620000000200 */
[C---:B---3--:R-:W-:Y:S07]  /*3910*/  HMMA.16816.F32.BF16 R8, R28.reuse, R16, RZ ;  /* 0x000000101c08723c */ /* 0x048fee00000418ff */
[----:B------:R-:W3:Y:S01]  /*3920*/  LDSM.16.M88.4 R148, [R224+0x9400] ;  /* 0x00940000e094783b */ /* 0x000ee20000000200 */
[-C--:B------:R-:W-:Y:S07]  /*3930*/  HMMA.16816.F32.BF16 R12, R28, R18.reuse, RZ ;  /* 0x000000121c0c723c */ /* 0x080fee00000418ff */
[----:B------:R-:W-:Y:S01]  /*3940*/  LDSM.16.M88.4 R152, [R221+0x1000] ;  /* 0x00100000dd98783b */ /* 0x000fe20000000200 */
[C---:B------:R-:W-:Y:S07]  /*3950*/  HMMA.16816.F32.BF16 R16, R32.reuse, R18, RZ ;  /* 0x000000122010723c */ /* 0x040fee00000418ff */
[----:B------:R-:W3:Y:S01]  /*3960*/  LDSM.16.M88.4 R156, [R222+0xb000] ;  /* 0x00b00000de9c783b */ /* 0x000ee20000000200 */
[-C--:B------:R-:W-:Y:S07]  /*3970*/  HMMA.16816.F32.BF16 R20, R32, R132.reuse, RZ ;  /* 0x000000842014723c */ /* 0x080fee00000418ff */
[----:B------:R-:W3:Y:S01]  /*3980*/  LDSM.16.M88.4 R160, [R221+0x1800] ;  /* 0x00180000dda0783b */ /* 0x000ee20000000200 */
[C---:B------:R-:W-:Y:S07]  /*3990*/  HMMA.16816.F32.BF16 R24, R28.reuse, R132, RZ ;  /* 0x000000841c18723c */ /* 0x040fee00000418ff */
[----:B------:R-:W-:Y:S01]  /*39a0*/  LDSM.16.M88.4 R164, [R224+0xb000] ;  /* 0x00b00000e0a4783b */ /* 0x000fe20000000200 */
[-C--:B------:R-:W-:Y:S07]  /*39b0*/  HMMA.16816.F32.BF16 R28, R28, R134.reuse, RZ ;  /* 0x000000861c1c723c */ /* 0x080fee00000418ff */
[----:B------:R-:W-:Y:S01]  /*39c0*/  LDSM.16.M88.4 R168, [R222+0xd000] ;  /* 0x00d00000dea8783b */ /* 0x000fe20000000200 */
[----:B------:R-:W-:Y:S07]  /*39d0*/  HMMA.16816.F32.BF16 R32, R32, R134, RZ ;  /* 0x000000862020723c */ /* 0x000fee00000418ff */
[----:B------:R-:W2:Y:S01]  /*39e0*/  LDSM.16.M88.4 R132, [R222+0xb400] ;  /* 0x00b40000de84783b */ /* 0x000ea20000000200 */
[-C--:B------:R-:W-:Y:S08]  /*39f0*/  HMMA.16816.F32.BF16 R4, R136, R140.reuse, R4 ;  /* 0x0000008c8804723c */ /* 0x080ff00000041804 */
[C---:B-1----:R-:W-:Y:S08]  /*3a00*/  HMMA.16816.F32.BF16 R8, R144.reuse, R140, R8 ;  /* 0x0000008c9008723c */ /* 0x042ff00000041808 */
[-C--:B------:R-:W-:Y:S08]  /*3a10*/  HMMA.16816.F32.BF16 R12, R144, R142.reuse, R12 ;  /* 0x0000008e900c723c */ /* 0x080ff0000004180c */
[C---:B------:R-:W-:Y:S01]  /*3a20*/  HMMA.16816.F32.BF16 R16, R136.reuse, R142, R16 ;  /* 0x0000008e8810723c */ /* 0x040fe20000041810 */
[----:B------:R-:W1:Y:S07]  /*3a30*/  LDSM.16.M88.4 R140, [R0+0x1000] ;  /* 0x00100000008c783b */ /* 0x000e6e0000000200 */
[-C--:B---3--:R-:W-:Y:S08]  /*3a40*/  HMMA.16816.F32.BF16 R20, R136, R148.reuse, R20 ;  /* 0x000000948814723c */ /* 0x088ff00000041814 */
[C---:B------:R-:W-:Y:S08]  /*3a50*/  HMMA.16816.F32.BF16 R24, R144.reuse, R148, R24 ;  /* 0x000000949018723c */ /* 0x040ff00000041818 */
[-C--:B------:R-:W-:Y:S01]  /*3a60*/  HMMA.16816.F32.BF16 R28, R144, R150.reuse, R28 ;  /* 0x00000096901c723c */ /* 0x080fe2000004181c */
[----:B------:R-:W-:Y:S07]  /*3a70*/  LDSM.16.M88.4 R144, [R224+0xb400] ;  /* 0x00b40000e090783b */ /* 0x000fee0000000200 */
[----:B------:R-:W-:Y:S01]  /*3a80*/  HMMA.16816.F32.BF16 R32, R136, R150, R32 ;  /* 0x000000968820723c */ /* 0x000fe20000041820 */
[----:B------:R-:W3:Y:S07]  /*3a90*/  LDSM.16.M88.4 R136, [R0+0x1800] ;  /* 0x001800000088783b */ /* 0x000eee0000000200 */
[-C--:B------:R-:W-:Y:S01]  /*3aa0*/  HMMA.16816.F32.BF16 R4, R152, R156.reuse, R4 ;  /* 0x0000009c9804723c */ /* 0x080fe20000041804 */
[----:B------:R-:W3:Y:S07]  /*3ab0*/  LDSM.16.M88.4 R148, [R221+0x2000] ;  /* 0x00200000dd94783b */ /* 0x000eee0000000200 */
[C---:B------:R-:W-:Y:S08]  /*3ac0*/  HMMA.16816.F32.BF16 R8, R160.reuse, R156, R8 ;  /* 0x0000009ca008723c */ /* 0x040ff00000041808 */
[-C--:B------:R-:W-:Y:S03]  /*3ad0*/  HMMA.16816.F32.BF16 R12, R160, R158.reuse, R12 ;  /* 0x0000009ea00c723c */ /* 0x080fe6000004180c */
[----:B--2---:R-:W-:Y:S05]  /*3ae0*/  FSETP.NEU.FTZ.AND P5, PT, R3, -INF , PT ;  /* 0xff8000000300780b */ /* 0x004fea0003fbd000 */
[C---:B------:R-:W-:Y:S01]  /*3af0*/  HMMA.16816.F32.BF16 R16, R152.reuse, R158, R16 ;  /* 0x0000009e9810723c */ /* 0x040fe20000041810 */
[----:B------:R-:W-:Y:S07]  /*3b00*/  LDSM.16.M88.4 R156, [R0+0x2000] ;  /* 0x00200000009c783b */ /* 0x000fee0000000200 */
[-C--:B------:R-:W-:Y:S08]  /*3b10*/  HMMA.16816.F32.BF16 R20, R152, R132.reuse, R20 ;  /* 0x000000849814723c */ /* 0x080ff00000041814 */
[C---:B------:R-:W-:Y:S08]  /*3b20*/  HMMA.16816.F32.BF16 R24, R160.reuse, R132, R24 ;  /* 0x00000084a018723c */ /* 0x040ff00000041818 */
[-C--:B------:R-:W-:Y:S01]  /*3b30*/  HMMA.16816.F32.BF16 R28, R160, R134.reuse, R28 ;  /* 0x00000086a01c723c */ /* 0x080fe2000004181c */
[----:B------:R-:W-:Y:S07]  /*3b40*/  LDSM.16.M88.4 R160, [R224+0xd000] ;  /* 0x00d00000e0a0783b */ /* 0x000fee0000000200 */
[----:B------:R-:W-:Y:S01]  /*3b50*/  HMMA.16816.F32.BF16 R32, R152, R134, R32 ;  /* 0x000000869820723c */ /* 0x000fe20000041820 */
[----:B------:R-:W2:Y:S07]  /*3b60*/  LDSM.16.M88.4 R132, [R221+0x2800] ;  /* 0x00280000dd84783b */ /* 0x000eae0000000200 */
[-C--:B-1----:R-:W-:Y:S01]  /*3b70*/  HMMA.16816.F32.BF16 R4, R140, R164.reuse, R4 ;  /* 0x000000a48c04723c */ /* 0x082fe20000041804 */
[----:B------:R-:W1:Y:S07]  /*3b80*/  LDSM.16.M88.4 R152, [R222+0xd400] ;  /* 0x00d40000de98783b */ /* 0x000e6e0000000200 */
[C---:B---3--:R-:W-:Y:S08]  /*3b90*/  HMMA.16816.F32.BF16 R8, R136.reuse, R164, R8 ;  /* 0x000000a48808723c */ /* 0x048ff00000041808 */
[-C--:B------:R-:W-:Y:S08]  /*3ba0*/  HMMA.16816.F32.BF16 R12, R136, R166.reuse, R12 ;  /* 0x000000a6880c723c */ /* 0x080ff0000004180c */
[C---:B------:R-:W-:Y:S08]  /*3bb0*/  HMMA.16816.F32.BF16 R16, R140.reuse, R166, R16 ;  /* 0x000000a68c10723c */ /* 0x040ff00000041810 */
[-C--:B------:R-:W-:Y:S08]  /*3bc0*/  HMMA.16816.F32.BF16 R20, R140, R144.reuse, R20 ;  /* 0x000000908c14723c */ /* 0x080ff00000041814 */
[C---:B------:R-:W-:Y:S08]  /*3bd0*/  HMMA.16816.F32.BF16 R24, R136.reuse, R144, R24 ;  /* 0x000000908818723c */ /* 0x040ff00000041818 */
[-C--:B------:R-:W-:Y:S01]  /*3be0*/  HMMA.16816.F32.BF16 R28, R136, R146.reuse, R28 ;  /* 0x00000092881c723c */ /* 0x080fe2000004181c */
[----:B------:R3:W4:Y:S07]  /*3bf0*/  LDSM.16.M88.4 R136, [R0+0x2800] ;  /* 0x002800000088783b */ /* 0x00072e0000000200 */
[----:B------:R-:W-:Y:S01]  /*3c00*/  HMMA.16816.F32.BF16 R32, R140, R146, R32 ;  /* 0x000000928c20723c */ /* 0x000fe20000041820 */
[----:B------:R-:W-:Y:S01]  /*3c10*/  IMAD.U32 R141, RZ, RZ, UR11 ;  /* 0x0000000bff8d7e24 */ /* 0x000fe2000f8e00ff */
[----:B------:R-:W-:Y:S06]  /*3c20*/  MOV R140, UR10 ;  /* 0x0000000a008c7c02 */ /* 0x000fec0008000f00 */
[-C--:B------:R-:W-:Y:S08]  /*3c30*/  HMMA.16816.F32.BF16 R4, R148, R168.reuse, R4 ;  /* 0x000000a89404723c */ /* 0x080ff00000041804 */
[C---:B--2---:R-:W-:Y:S04]  /*3c40*/  HMMA.16816.F32.BF16 R8, R132.reuse, R168, R8 ;  /* 0x000000a88408723c */ /* 0x044fe80000041808 */
[----:B---3--:R-:W-:Y:S04]  /*3c50*/  @!P0 SHF.L.U32 R0, R230, 0x1, RZ ;  /* 0x00000001e6008819 */ /* 0x008fe800000006ff */
[-C--:B------:R-:W-:Y:S03]  /*3c60*/  HMMA.16816.F32.BF16 R12, R132, R170.reuse, R12 ;  /* 0x000000aa840c723c */ /* 0x080fe6000004180c */
[----:B------:R-:W-:Y:S04]  /*3c70*/  @!P0 LOP3.LUT R0, R0, 0x6, RZ, 0xc0, !PT ;  /* 0x0000000600008812 */ /* 0x000fe800078ec0ff */
[----:B------:R-:W-:Y:S01]  /*3c80*/  @!P0 LOP3.LUT R0, R0, 0x1e0, R223, 0xf8, !PT ;  /* 0x000001e000008812 */ /* 0x000fe200078ef8df */
[C---:B------:R-:W-:Y:S04]  /*3c90*/  HMMA.16816.F32.BF16 R16, R148.reuse, R170, R16 ;  /* 0x000000aa9410723c */ /* 0x040fe80000041810 */
[----:B------:R-:W-:Y:S01]  /*3ca0*/  @!P0 VIADD R0, R0, UR18 ;  /* 0x0000001200008c36 */ /* 0x000fe20008000000 */
[----:B------:R-:W-:Y:S03]  /*3cb0*/  SHF.R.U32.HI R223, RZ, 0x1, R230 ;  /* 0x00000001ffdf7819 */ /* 0x000fe600000116e6 */
[-C--:B-1----:R-:W-:Y:S03]  /*3cc0*/  HMMA.16816.F32.BF16 R20, R148, R152.reuse, R20 ;  /* 0x000000989414723c */ /* 0x082fe60000041814 */
[C---:B------:R-:W-:Y:S05]  /*3cd0*/  LOP3.LUT R144, R223.reuse, 0x20, RZ, 0xc0, !PT ;  /* 0x00000020df907812 */ /* 0x040fea00078ec0ff */
[C---:B------:R-:W-:Y:S08]  /*3ce0*/  HMMA.16816.F32.BF16 R24, R132.reuse, R152, R24 ;  /* 0x000000988418723c */ /* 0x040ff00000041818 */
[-C--:B------:R-:W-:Y:S08]  /*3cf0*/  HMMA.16816.F32.BF16 R28, R132, R154.reuse, R28 ;  /* 0x0000009a841c723c */ /* 0x080ff0000004181c */
[----:B------:R-:W-:Y:S04]  /*3d00*/  HMMA.16816.F32.BF16 R32, R148, R154, R32 ;  /* 0x0000009a9420723c */ /* 0x000fe80000041820 */
[----:B------:R-:W-:Y:S04]  /*3d10*/  LOP3.LUT R148, R223, 0x8, RZ, 0xc0, !PT ;  /* 0x00000008df947812 */ /* 0x000fe800078ec0ff */
[-C--:B------:R-:W-:Y:S08]  /*3d20*/  HMMA.16816.F32.BF16 R4, R156, R160.reuse, R4 ;  /* 0x000000a09c04723c */ /* 0x080ff00000041804 */
[C---:B----4-:R-:W-:Y:S08]  /*3d30*/  HMMA.16816.F32.BF16 R8, R136.reuse, R160, R8 ;  /* 0x000000a08808723c */ /* 0x050ff00000041808 */
[-C--:B------:R-:W-:Y:S03]  /*3d40*/  HMMA.16816.F32.BF16 R12, R136, R162.reuse, R12 ;  /* 0x000000a2880c723c */ /* 0x080fe6000004180c */
[----:B------:R-:W-:Y:S01]  /*3d50*/  FMUL.FTZ R5, R5, UR15 ;  /* 0x0000000f05057c20 */ /* 0x000fe20008410000 */
[----:B------:R-:W-:Y:S01]  /*3d60*/  FMUL.FTZ R4, R4, UR15 ;  /* 0x0000000f04047c20 */ /* 0x000fe20008410000 */
[----:B------:R-:W-:Y:S01]  /*3d70*/  FMUL.FTZ R6, R6, UR15 ;  /* 0x0000000f06067c20 */ /* 0x000fe20008410000 */
[----:B------:R-:W-:Y:S01]  /*3d80*/  FMUL.FTZ R7, R7, UR15 ;  /* 0x0000000f07077c20 */ /* 0x000fe20008410000 */
[----:B------:R-:W1:Y:S01]  /*3d90*/  MUFU.TANH R2, R5 ;  /* 0x0000000500027308 */ /* 0x000e620000002400 */
[C---:B------:R-:W-:Y:S04]  /*3da0*/  HMMA.16816.F32.BF16 R16, R156.reuse, R162, R16 ;  /* 0x000000a29c10723c */ /* 0x040fe80000041810 */
[----:B------:R-:W-:Y:S01]  /*3db0*/  FMUL.FTZ R9, R9, UR15 ;  /* 0x0000000f09097c20 */ /* 0x000fe20008410000 */
[----:B------:R-:W-:Y:S01]  /*3dc0*/  FMUL.FTZ R8, R8, UR15 ;  /* 0x0000000f08087c20 */ /* 0x000fe20008410000 */
[----:B------:R-:W-:Y:S03]  /*3dd0*/  FMUL.FTZ R10, R10, UR15 ;  /* 0x0000000f0a0a7c20 */ /* 0x000fe60008410000 */
[----:B------:R-:W2:Y:S01]  /*3de0*/  MUFU.TANH R143, R4 ;  /* 0x00000004008f7308 */ /* 0x000ea20000002400 */
[----:B------:R-:W-:Y:S01]  /*3df0*/  FMUL.FTZ R11, R11, UR15 ;  /* 0x0000000f0b0b7c20 */ /* 0x000fe20008410000 */
[----:B------:R-:W-:Y:S01]  /*3e00*/  FMUL.FTZ R15, R15, UR15 ;  /* 0x0000000f0f0f7c20 */ /* 0x000fe20008410000 */
[----:B------:R-:W-:Y:S01]  /*3e10*/  FMUL.FTZ R14, R14, UR15 ;  /* 0x0000000f0e0e7c20 */ /* 0x000fe20008410000 */
[----:B------:R-:W-:Y:S01]  /*3e20*/  FMUL.FTZ R13, R13, UR15 ;  /* 0x0000000f0d0d7c20 */ /* 0x000fe20008410000 */
[----:B------:R-:W-:Y:S05]  /*3e30*/  FMUL.FTZ R12, R12, UR15 ;  /* 0x0000000f0c0c7c20 */ /* 0x000fea0008410000 */
[----:B------:R3:W-:Y:S01]  /*3e40*/  MUFU.TANH R235, R15 ;  /* 0x0000000f00eb7308 */ /* 0x0007e20000002400 */
[----:B-1----:R-:W-:Y:S02]  /*3e50*/  IMAD.MOV.U32 R163, RZ, RZ, R2 ;  /* 0x000000ffffa37224 */ /* 0x002fe400078e0002 */
[----:B------:R-:W4:Y:S01]  /*3e60*/  LDL R2, [R1+0x40] ;  /* 0x0000400001027983 */ /* 0x000f220000100800 */
[----:B------:R-:W-:Y:S01]  /*3e70*/  FMUL.FTZ R16, R16, UR15 ;  /* 0x0000000f10107c20 */ /* 0x000fe20008410000 */
[----:B------:R-:W-:Y:S01]  /*3e80*/  FMUL.FTZ R17, R17, UR15 ;  /* 0x0000000f11117c20 */ /* 0x000fe20008410000 */
[----:B------:R-:W-:Y:S04]  /*3e90*/  FMUL.FTZ R18, R18, UR15 ;  /* 0x0000000f12127c20 */ /* 0x000fe80008410000 */
[----:B------:R1:W-:Y:S01]  /*3ea0*/  MUFU.TANH R236, R14 ;  /* 0x0000000e00ec7308 */ /* 0x0003e20000002400 */
[----:B------:R-:W-:Y:S09]  /*3eb0*/  FMUL.FTZ R19, R19, UR15 ;  /* 0x0000000f13137c20 */ /* 0x000ff20008410000 */
[----:B------:R-:W2:Y:S01]  /*3ec0*/  MUFU.TANH R232, R6 ;  /* 0x0000000600e87308 */ /* 0x000ea20000002400 */
[----:B---3--:R-:W3:Y:S09]  /*3ed0*/  LDL R15, [R1+0x3c] ;  /* 0x00003c00010f7983 */ /* 0x008ef20000100800 */
[----:B------:R2:W2:Y:S01]  /*3ee0*/  MUFU.TANH R231, R7 ;  /* 0x0000000700e77308 */ /* 0x0004a20000002400 */
[----:B-1----:R-:W3:Y:S09]  /*3ef0*/  LDL R14, [R1+0x38] ;  /* 0x00003800010e7983 */ /* 0x002ef20000100800 */
[----:B------:R1:W-:Y:S10]  /*3f00*/  MUFU.TANH R167, R9 ;  /* 0x0000000900a77308 */ /* 0x0003f40000002400 */
[----:B------:R-:W-:Y:S01]  /*3f10*/  MUFU.TANH R168, R8 ;  /* 0x0000000800a87308 */ /* 0x000fe20000002400 */
[----:B--2---:R-:W2:Y:S09]  /*3f20*/  LDSM.16.M88.4 R4, [R224+0xd400] ;  /* 0x00d40000e004783b */ /* 0x004eb20000000200 */
[----:B------:R-:W-:Y:S01]  /*3f30*/  MUFU.TANH R239, R10 ;  /* 0x0000000a00ef7308 */ /* 0x000fe20000002400 */
[----:B-1----:R-:W-:Y:S01]  /*3f40*/  FMUL.FTZ R9, R3, 1.4426950216293334961 ;  /* 0x3fb8aa3b03097820 */ /* 0x002fe20000410000 */
[----:B------:R-:W-:Y:S04]  /*3f50*/  IMAD.MOV.U32 R3, RZ, RZ, 0x20 ;  /* 0x00000020ff037424 */ /* 0x000fe800078e00ff */
[----:B------:R-:W-:Y:S04]  /*3f60*/  FSEL R9, R9, RZ, P5 ;  /* 0x000000ff09097208 */ /* 0x000fe80002800000 */
[----:B------:R1:W-:Y:S10]  /*3f70*/  MUFU.TANH R238, R11 ;  /* 0x0000000b00ee7308 */ /* 0x0003f40000002400 */
[----:B------:R-:W-:Y:S10]  /*3f80*/  MUFU.TANH R165, R13 ;  /* 0x0000000d00a57308 */ /* 0x000ff40000002400 */
[----:B------:R2:W-:Y:S01]  /*3f90*/  MUFU.TANH R46, R16 ;  /* 0x00000010002e7308 */ /* 0x0005e20000002400 */
[----:B-1----:R-:W-:Y:S01]  /*3fa0*/  @!P0 VIADDMNMX R11, R38, -R3, UR37, PT ;  /* 0x00000025260b8e46 */ /* 0x002fe2000b800903 */
[----:B------:R-:W-:Y:S08]  /*3fb0*/  IMAD.MOV.U32 R3, RZ, RZ, R143 ;  /* 0x000000ffff037224 */ /* 0x000ff000078e008f */
[----:B------:R-:W-:Y:S01]  /*3fc0*/  MUFU.TANH R45, R17 ;  /* 0x00000011002d7308 */ /* 0x000fe20000002400 */
[-C--:B--2---:R-:W-:Y:S09]  /*3fd0*/  HMMA.16816.F32.BF16 R20, R156, R4.reuse, R20 ;  /* 0x000000049c14723c */ /* 0x084ff20000041814 */
[----:B------:R1:W2:Y:S01]  /*3fe0*/  MUFU.TANH R166, R12 ;  /* 0x0000000c00a67308 */ /* 0x0002a20000002400 */
[C---:B------:R-:W-:Y:S01]  /*3ff0*/  HMMA.16816.F32.BF16 R24, R136.reuse, R4, R24 ;  /* 0x000000048818723c */ /* 0x040fe20000041818 */
[----:B------:R-:W-:Y:S03]  /*4000*/  IMAD.MOV.U32 R16, RZ, RZ, 0x8 ;  /* 0x00000008ff107424 */ /* 0x000fe600078e00ff */
[----:B------:R-:W-:Y:S01]  /*4010*/  MOV R4, R163 ;  /* 0x000000a300047202 */ /* 0x000fe20000000f00 */
[----:B------:R-:W-:Y:S04]  /*4020*/  IMAD.MOV.U32 R5, RZ, RZ, R232 ;  /* 0x000000ffff057224 */ /* 0x000fe800078e00e8 */
[----:B------:R2:W-:Y:S01]  /*4030*/  MUFU.TANH R154, R18 ;  /* 0x00000012009a7308 */ /* 0x0005e20000002400 */
[-C--:B------:R-:W-:Y:S03]  /*4040*/  HMMA.16816.F32.BF16 R28, R136, R6.reuse, R28 ;  /* 0x00000006881c723c */ /* 0x080fe6000004181c */
[----:B------:R-:W-:Y:S01]  /*4050*/  FMUL.FTZ R20, R20, UR15 ;  /* 0x0000000f14147c20 */ /* 0x000fe20008410000 */
[----:B------:R-:W-:Y:S01]  /*4060*/  FMUL.FTZ R21, R21, UR15 ;  /* 0x0000000f15157c20 */ /* 0x000fe20008410000 */
[----:B------:R-:W-:Y:S04]  /*4070*/  FMUL.FTZ R22, R22, UR15 ;  /* 0x0000000f16167c20 */ /* 0x000fe80008410000 */
[----:B------:R2:W-:Y:S01]  /*4080*/  MUFU.TANH R155, R19 ;  /* 0x00000013009b7308 */ /* 0x0005e20000002400 */
[----:B------:R-:W-:Y:S01]  /*4090*/  FMUL.FTZ R23, R23, UR15 ;  /* 0x0000000f17177c20 */ /* 0x000fe20008410000 */
[----:B------:R-:W-:Y:S04]  /*40a0*/  HMMA.16816.F32.BF16 R32, R156, R6, R32 ;  /* 0x000000069c20723c */ /* 0x000fe80000041820 */
[----:B-1----:R-:W-:Y:S01]  /*40b0*/  MOV R12, R231 ;  /* 0x000000e7000c7202 */ /* 0x002fe20000000f00 */
[----:B------:R-:W-:Y:S01]  /*40c0*/  FMUL.FTZ R24, R24, UR15 ;  /* 0x0000000f18187c20 */ /* 0x000fe20008410000 */
[----:B--2---:R-:W-:Y:S01]  /*40d0*/  MOV R17, R166 ;  /* 0x000000a600117202 */ /* 0x004fe20000000f00 */
[----:B------:R-:W-:Y:S01]  /*40e0*/  FMUL.FTZ R25, R25, UR15 ;  /* 0x0000000f19197c20 */ /* 0x000fe20008410000 */
[----:B------:R-:W-:Y:S01]  /*40f0*/  IMAD.MOV.U32 R18, RZ, RZ, R165 ;  /* 0x000000ffff127224 */ /* 0x000fe200078e00a5 */
[----:B------:R1:W2:Y:S01]  /*4100*/  MUFU.TANH R161, R24 ;  /* 0x0000001800a17308 */ /* 0x0002a20000002400 */
[----:B------:R-:W-:Y:S02]  /*4110*/  @!P0 VIADD R7, R0, 0x10 ;  /* 0x0000001000078836 */ /* 0x000fe40000000000 */
[----:B------:R-:W-:Y:S01]  /*4120*/  FMUL.FTZ R28, R28, UR15 ;  /* 0x0000000f1c1c7c20 */ /* 0x000fe20008410000 */
[----:B------:R-:W-:Y:S02]  /*4130*/  @!P0 VIADD R6, R0, 0x11 ;  /* 0x0000001100068836 */ /* 0x000fe40000000000 */
[----:B------:R-:W-:Y:S01]  /*4140*/  FMUL.FTZ R27, R27, UR15 ;  /* 0x0000000f1b1b7c20 */ /* 0x000fe20008410000 */
[----:B------:R-:W-:Y:S01]  /*4150*/  FMUL.FTZ R26, R26, UR15 ;  /* 0x0000000f1a1a7c20 */ /* 0x000fe20008410000 */
[----:B------:R-:W-:Y:S01]  /*4160*/  FMUL.FTZ R29, R29, UR15 ;  /* 0x0000000f1d1d7c20 */ /* 0x000fe20008410000 */
[----:B------:R-:W-:Y:S01]  /*4170*/  IMAD.MOV.U32 R19, RZ, RZ, R235 ;  /* 0x000000ffff137224 */ /* 0x000fe200078e00eb */
[----:B------:R-:W-:Y:S01]  /*4180*/  MUFU.TANH R42, R20 ;  /* 0x00000014002a7308 */ /* 0x000fe20000002400 */
[----:B------:R-:W-:Y:S01]  /*4190*/  FMUL.FTZ R30, R30, UR15 ;  /* 0x0000000f1e1e7c20 */ /* 0x000fe20008410000 */
[----:B------:R-:W-:Y:S01]  /*41a0*/  FMUL.FTZ R31, R31, UR15 ;  /* 0x0000000f1f1f7c20 */ /* 0x000fe20008410000 */
[----:B------:R-:W-:Y:S01]  /*41b0*/  FMUL.FTZ R32, R32, UR15 ;  /* 0x0000000f20207c20 */ /* 0x000fe20008410000 */
[----:B------:R-:W-:Y:S01]  /*41c0*/  FMUL.FTZ R33, R33, UR15 ;  /* 0x0000000f21217c20 */ /* 0x000fe20008410000 */
[----:B------:R-:W-:Y:S01]  /*41d0*/  FMUL.FTZ R34, R34, UR15 ;  /* 0x0000000f22227c20 */ /* 0x000fe20008410000 */
[----:B------:R-:W-:Y:S04]  /*41e0*/  FMUL.FTZ R35, R35, UR15 ;  /* 0x0000000f23237c20 */ /* 0x000fe80008410000 */
[----:B------:R-:W-:Y:S01]  /*41f0*/  MUFU.TANH R41, R21 ;  /* 0x0000001500297308 */ /* 0x000fe20000002400 */
[----:B-1----:R-:W-:Y:S09]  /*4200*/  MOV R24, R46 ;  /* 0x0000002e00187202 */ /* 0x002ff20000000f00 */
[----:B------:R-:W-:Y:S10]  /*4210*/  MUFU.TANH R160, R25 ;  /* 0x0000001900a07308 */ /* 0x000ff40000002400 */
[----:B------:R2:W1:Y:S10]  /*4220*/  MUFU.TANH R150, R22 ;  /* 0x0000001600967308 */ /* 0x0004740000002400 */
[----:B------:R-:W1:Y:S10]  /*4230*/  MUFU.TANH R153, R23 ;  /* 0x0000001700997308 */ /* 0x000e740000002400 */
[----:B------:R-:W-:Y:S01]  /*4240*/  MUFU.TANH R152, R28 ;  /* 0x0000001c00987308 */ /* 0x000fe20000002400 */
[----:B--2---:R-:W-:Y:S02]  /*4250*/  MOV R22, R161 ;  /* 0x000000a100167202 */ /* 0x004fe40000000f00 */
[----:B-1----:R-:W-:Y:S07]  /*4260*/  MOV R21, R150 ;  /* 0x0000009600157202 */ /* 0x002fee0000000f00 */
[----:B------:R-:W-:Y:S01]  /*4270*/  MUFU.TANH R164, R27 ;  /* 0x0000001b00a47308 */ /* 0x000fe20000002400 */
[----:B------:R-:W-:Y:S09]  /*4280*/  IMAD.MOV.U32 R23, RZ, RZ, R153 ;  /* 0x000000ffff177224 */ /* 0x000ff200078e0099 */
[----:B------:R-:W1:Y:S10]  /*4290*/  MUFU.TANH R162, R26 ;  /* 0x0000001a00a27308 */ /* 0x000e740000002400 */
[----:B------:R-:W2:Y:S10]  /*42a0*/  MUFU.TANH R151, R29 ;  /* 0x0000001d00977308 */ /* 0x000eb40000002400 */
[----:B------:R-:W2:Y:S01]  /*42b0*/  MUFU.TANH R157, R30 ;  /* 0x0000001e009d7308 */ /* 0x000ea20000002400 */
[----:B-1----:R-:W-:Y:S09]  /*42c0*/  MOV R20, R162 ;  /* 0x000000a200147202 */ /* 0x002ff20000000f00 */
[----:B------:R-:W1:Y:S10]  /*42d0*/  MUFU.TANH R156, R31 ;  /* 0x0000001f009c7308 */ /* 0x000e740000002400 */
[----:B------:R-:W1:Y:S10]  /*42e0*/  MUFU.TANH R40, R32 ;  /* 0x0000002000287308 */ /* 0x000e740000002400 */
[----:B------:R-:W1:Y:S10]  /*42f0*/  MUFU.TANH R233, R33 ;  /* 0x0000002100e97308 */ /* 0x000e740000002400 */
[----:B------:R-:W-:Y:S10]  /*4300*/  MUFU.TANH R146, R34 ;  /* 0x0000002200927308 */ /* 0x000ff40000002400 */
[----:B------:R-:W1:Y:S01]  /*4310*/  MUFU.TANH R145, R35 ;  /* 0x0000002300917308 */ /* 0x000e620000002400 */
[C---:B----4-:R-:W-:Y:S01]  /*4320*/  FSETP.NEU.FTZ.AND P4, PT, R2.reuse, -INF , PT ;  /* 0xff8000000200780b */ /* 0x050fe20003f9d000 */
[----:B------:R-:W-:Y:S01]  /*4330*/  FMUL.FTZ R8, R2, 1.4426950216293334961 ;  /* 0x3fb8aa3b02087820 */ /* 0x000fe20000410000 */
[----:B------:R-:W-:Y:S04]  /*4340*/  MOV R2, 0x18 ;  /* 0x0000001800027802 */ /* 0x000fe80000000f00 */
[----:B------:R-:W-:Y:S02]  /*4350*/  @!P0 VIADDMNMX R10, R38, -R2, UR37, PT ;  /* 0x00000025260a8e46 */ /* 0x000fe4000b800902 */
[----:B------:R-:W-:Y:S02]  /*4360*/  @!P0 IADD3 R2, PT, PT, R0, 0x1, RZ ;  /* 0x0000000100028810 */ /* 0x000fe40007ffe0ff */
[----:B------:R-:W-:Y:S02]  /*4370*/  FSEL R8, R8, RZ, P4 ;  /* 0x000000ff08087208 */ /* 0x000fe40002000000 */
[-C--:B------:R-:W-:Y:S02]  /*4380*/  @!P0 ISETP.GE.AND P4, PT, R0, R11.reuse, PT ;  /* 0x0000000b0000820c */ /* 0x080fe40003f86270 */
[C---:B------:R-:W-:Y:S02]  /*4390*/  @!P0 ISETP.GE.AND P6, PT, R2.reuse, R11, PT ;  /* 0x0000000b0200820c */ /* 0x040fe40003fc6270 */
[----:B------:R-:W-:Y:S02]  /*43a0*/  @!P0 FSEL R3, R143, -INF , !P4 ;  /* 0xff8000008f038808 */ /* 0x000fe40006000000 */
[----:B------:R-:W-:Y:S02]  /*43b0*/  @!P0 FSEL R4, R163, -INF , !P6 ;  /* 0xff800000a3048808 */ /* 0x000fe40007000000 */
[-C--:B------:R-:W-:Y:S01]  /*43c0*/  @!P0 ISETP.GE.AND P4, PT, R2, R10.reuse, PT ;  /* 0x0000000a0200820c */ /* 0x080fe20003f86270 */
[--C-:B------:R-:W-:Y:S01]  /*43d0*/  FFMA.FTZ R13, R3, UR9, -R9.reuse ;  /* 0x00000009030d7c23 */ /* 0x100fe20008010809 */
[----:B------:R-:W-:Y:S01]  /*43e0*/  @!P0 ISETP.GE.AND P5, PT, R0, R10, PT ;  /* 0x0000000a0000820c */ /* 0x000fe20003fa6270 */
[----:B------:R-:W-:Y:S01]  /*43f0*/  FFMA.FTZ R3, R4, UR9, -R9 ;  /* 0x0000000904037c23 */ /* 0x000fe20008010809 */
[----:B------:R-:W-:Y:S01]  /*4400*/  @!P0 FSEL R12, R231, -INF , !P4 ;  /* 0xff800000e70c8808 */ /* 0x000fe20006000000 */
[----:B------:R4:W-:Y:S01]  /*4410*/  MUFU.EX2 R240, R13 ;  /* 0x0000000d00f07308 */ /* 0x0009e20000000800 */
[----:B------:R-:W-:Y:S02]  /*4420*/  @!P0 FSEL R5, R232, -INF , !P5 ;  /* 0xff800000e8058808 */ /* 0x000fe40006800000 */
[----:B---3--:R-:W-:Y:S07]  /*4430*/  FSETP.NEU.FTZ.AND P4, PT, R15, -INF , PT ;  /* 0xff8000000f00780b */ /* 0x008fee0003f9d000 */
[----:B------:R3:W-:Y:S01]  /*4440*/  MUFU.EX2 R49, R3 ;  /* 0x0000000300317308 */ /* 0x0007e20000000800 */
[--C-:B------:R-:W-:Y:S01]  /*4450*/  FFMA.FTZ R4, R5, UR9, -R8.reuse ;  /* 0x0000000905047c23 */ /* 0x100fe20008010808 */
[----:B------:R-:W-:Y:S08]  /*4460*/  @!P0 VIMNMX R5, PT, PT, R38, UR37, PT ;  /* 0x0000002526058c48 */ /* 0x000ff0000bfe0100 */
[----:B------:R2:W-:Y:S01]  /*4470*/  MUFU.EX2 R37, R4 ;  /* 0x0000000400257308 */ /* 0x0005e20000000800 */
[----:B------:R-:W-:Y:S02]  /*4480*/  @!P0 ISETP.GE.AND P6, PT, R2, R5, PT ;  /* 0x000000050200820c */ /* 0x000fe40003fc6270 */
[----:B----4-:R-:W-:Y:S01]  /*4490*/  MOV R13, R168 ;  /* 0x000000a8000d7202 */ /* 0x010fe20000000f00 */
[----:B---3--:R-:W-:Y:S01]  /*44a0*/  FFMA.FTZ R3, R12, UR9, -R8 ;  /* 0x000000090c037c23 */ /* 0x008fe20008010808 */
[----:B------:R-:W-:Y:S01]  /*44b0*/  IMAD.MOV.U32 R12, RZ, RZ, R167 ;  /* 0x000000ffff0c7224 */ /* 0x000fe200078e00a7 */
[----:B------:R-:W-:Y:S04]  /*44c0*/  @!P0 FSEL R12, R167, -INF , !P6 ;  /* 0xff800000a70c8808 */ /* 0x000fe80007000000 */
[----:B------:R3:W-:Y:S01]  /*44d0*/  MUFU.EX2 R36, R3 ;  /* 0x0000000300247308 */ /* 0x0007e20000000800 */
[----:B--2---:R-:W-:Y:S02]  /*44e0*/  @!P0 VIADDMNMX R4, R38, R16, UR37, PT ;  /* 0x0000002526048e46 */ /* 0x004fe4000b800110 */
[----:B------:R-:W-:Y:S02]  /*44f0*/  SHF.L.U32 R38, R230, 0x5, RZ ;  /* 0x00000005e6267819 */ /* 0x000fe400000006ff */
[-C--:B------:R-:W-:Y:S01]  /*4500*/  @!P0 ISETP.GE.AND P5, PT, R2, R4.reuse, PT ;  /* 0x000000040200820c */ /* 0x080fe20003fa6270 */
[----:B------:R-:W-:Y:S01]  /*4510*/  FMUL.FTZ R2, R14, 1.4426950216293334961 ;  /* 0x3fb8aa3b0e027820 */ /* 0x000fe20000410000 */
[----:B------:R-:W-:Y:S04]  /*4520*/  LOP3.LUT R38, R38, 0x7400, RZ, 0xc0, !PT ;  /* 0x0000740026267812 */ /* 0x000fe800078ec0ff */
[----:B------:R-:W-:Y:S01]  /*4530*/  LOP3.LUT R38, R38, 0x6, R234, 0xf8, !PT ;  /* 0x0000000626267812 */ /* 0x000fe200078ef8ea */
[----:B---3--:R-:W-:Y:S01]  /*4540*/  FMUL.FTZ R3, R15, 1.4426950216293334961 ;  /* 0x3fb8aa3b0f037820 */ /* 0x008fe20000410000 */
[----:B------:R-:W-:Y:S01]  /*4550*/  IMAD.MOV.U32 R15, RZ, RZ, R238 ;  /* 0x000000ffff0f7224 */ /* 0x000fe200078e00ee */
[----:B------:R-:W-:Y:S02]  /*4560*/  @!P0 FSEL R15, R238, -INF , !P5 ;  /* 0xff800000ee0f8808 */ /* 0x000fe40006800000 */
[----:B------:R-:W-:Y:S02]  /*4570*/  LOP3.LUT R144, R38, R39, R144, 0xf6, !PT ;  /* 0x0000002726907212 */ /* 0x000fe400078ef690 */
[----:B------:R-:W-:Y:S02]  /*4580*/  FSEL R3, R3, RZ, P4 ;  /* 0x000000ff03037208 */ /* 0x000fe40002000000 */
[----:B------:R-:W-:Y:S02]  /*4590*/  @!P0 ISETP.GE.AND P4, PT, R0, R5, PT ;  /* 0x000000050000820c */ /* 0x000fe40003f86270 */
[----:B------:R-:W-:Y:S01]  /*45a0*/  LEA R144, R144, UR4, 0x1 ;  /* 0x0000000490907c11 */ /* 0x000fe2000f8e08ff */
[--C-:B------:R-:W-:Y:S01]  /*45b0*/  FFMA.FTZ R12, R12, UR9, -R3.reuse ;  /* 0x000000090c0c7c23 */ /* 0x100fe20008010803 */
[----:B------:R-:W-:Y:S02]  /*45c0*/  @!P0 FSEL R13, R168, -INF , !P4 ;  /* 0xff800000a80d8808 */ /* 0x000fe40006000000 */
[----:B------:R-:W-:Y:S01]  /*45d0*/  FSETP.NEU.FTZ.AND P4, PT, R14, -INF , PT ;  /* 0xff8000000e00780b */ /* 0x000fe20003f9d000 */
[----:B------:R2:W-:Y:S01]  /*45e0*/  MUFU.EX2 R250, R12 ;  /* 0x0000000c00fa7308 */ /* 0x0005e20000000800 */
[----:B------:R-:W-:Y:S01]  /*45f0*/  MOV R14, R239 ;  /* 0x000000ef000e7202 */ /* 0x000fe20000000f00 */
[----:B------:R-:W-:Y:S01]  /*4600*/  FFMA.FTZ R13, R13, UR9, -R3 ;  /* 0x000000090d0d7c23 */ /* 0x000fe20008010803 */
[----:B------:R-:W-:Y:S01]  /*4610*/  FSEL R2, R2, RZ, P4 ;  /* 0x000000ff02027208 */ /* 0x000fe20002000000 */
[----:B------:R-:W-:Y:S01]  /*4620*/  VIADD R147, R144, 0x13020 ;  /* 0x0001302090937836 */ /* 0x000fe20000000000 */
[----:B------:R-:W-:Y:S05]  /*4630*/  @!P0 ISETP.GE.AND P4, PT, R0, R4, PT ;  /* 0x000000040000820c */ /* 0x000fea0003f86270 */
[----:B------:R3:W-:Y:S01]  /*4640*/  MUFU.EX2 R251, R13 ;  /* 0x0000000d00fb7308 */ /* 0x0007e20000000800 */
[----:B------:R-:W-:Y:S02]  /*4650*/  IADD3 R149, PT, PT, R144, 0x13000, RZ ;  /* 0x0001300090957810 */ /* 0x000fe40007ffe0ff */
[----:B------:R-:W-:Y:S05]  /*4660*/  @!P0 FSEL R14, R239, -INF , !P4 ;  /* 0xff800000ef0e8808 */ /* 0x000fea0006000000 */
[--C-:B------:R-:W-:Y:S01]  /*4670*/  FFMA.FTZ R16, R14, UR9, -R2.reuse ;  /* 0x000000090e107c23 */ /* 0x100fe20008010802 */
[--C-:B------:R-:W-:Y:S01]  /*4680*/  FFMA.FTZ R14, R15, UR9, -R2.reuse ;  /* 0x000000090f0e7c23 */ /* 0x100fe20008010802 */
[C---:B--2---:R-:W-:Y:S01]  /*4690*/  @!P0 VIADD R12, R0.reuse, 0x9 ;  /* 0x00000009000c8836 */ /* 0x044fe20000000000 */
[----:B------:R-:W-:Y:S01]  /*46a0*/  MOV R15, R154 ;  /* 0x0000009a000f7202 */ /* 0x000fe20000000f00 */
[----:B------:R2:W4:Y:S01]  /*46b0*/  MUFU.EX2 R133, R16 ;  /* 0x0000001000857308 */ /* 0x0005220000000800 */
[----:B---3--:R-:W-:Y:S09]  /*46c0*/  @!P0 IADD3 R13, PT, PT, R0, 0x8, RZ ;  /* 0x00000008000d8810 */ /* 0x008ff20007ffe0ff */
[----:B------:R3:W1:Y:S01]  /*46d0*/  MUFU.EX2 R134, R14 ;  /* 0x0000000e00867308 */ /* 0x0006620000000800 */
[-C--:B------:R-:W-:Y:S02]  /*46e0*/  @!P0 ISETP.GE.AND P6, PT, R12, R5.reuse, PT ;  /* 0x000000050c00820c */ /* 0x080fe40003fc6270 */
[C---:B------:R-:W-:Y:S02]  /*46f0*/  @!P0 ISETP.GE.AND P4, PT, R13.reuse, R5, PT ;  /* 0x000000050d00820c */ /* 0x040fe40003f86270 */
[-C--:B------:R-:W-:Y:S02]  /*4700*/  @!P0 ISETP.GE.AND P5, PT, R13, R4.reuse, PT ;  /* 0x000000040d00820c */ /* 0x080fe40003fa6270 */
[----:B------:R-:W-:Y:S02]  /*4710*/  @!P0 FSEL R17, R166, -INF , !P4 ;  /* 0xff800000a6118808 */ /* 0x000fe40006000000 */
[----:B------:R-:W-:Y:S01]  /*4720*/  @!P0 FSEL R18, R165, -INF , !P6 ;  /* 0xff800000a5128808 */ /* 0x000fe20007000000 */
[----:B--2---:R-:W-:Y:S01]  /*4730*/  IMAD.MOV.U32 R16, RZ, RZ, R155 ;  /* 0x000000ffff107224 */ /* 0x004fe200078e009b */
[CC--:B------:R-:W-:Y:S01]  /*4740*/  @!P0 ISETP.GE.AND P6, PT, R13.reuse, R11.reuse, PT ;  /* 0x0000000b0d00820c */ /* 0x0c0fe20003fc6270 */
[----:B----4-:R-:W-:Y:S01]  /*4750*/  STL [R1+0xc], R133 ;  /* 0x00000c8501007387 */ /* 0x010fe20000100800 */
[----:B------:R-:W-:Y:S01]  /*4760*/  @!P0 ISETP.GE.AND P4, PT, R12, R4, PT ;  /* 0x000000040c00820c */ /* 0x000fe20003f86270 */
[--C-:B------:R-:W-:Y:S01]  /*4770*/  FFMA.FTZ R18, R18, UR9, -R3.reuse ;  /* 0x0000000912127c23 */ /* 0x100fe20008010803 */
[----:B---3--:R-:W-:Y:S01]  /*4780*/  MOV R14, R236 ;  /* 0x000000ec000e7202 */ /* 0x008fe20000000f00 */
[----:B-1----:R-:W-:Y:S01]  /*4790*/  STL [R1+0x8], R134 ;  /* 0x0000088601007387 */ /* 0x002fe20000100800 */
[----:B------:R-:W-:Y:S01]  /*47a0*/  @!P0 FSEL R14, R236, -INF , !P5 ;  /* 0xff800000ec0e8808 */ /* 0x000fe20006800000 */
[----:B------:R1:W-:Y:S01]  /*47b0*/  MUFU.EX2 R246, R18 ;  /* 0x0000001200f67308 */ /* 0x0003e20000000800 */
[-C--:B------:R-:W-:Y:S01]  /*47c0*/  @!P0 ISETP.GE.AND P5, PT, R13, R10.reuse, PT ;  /* 0x0000000a0d00820c */ /* 0x080fe20003fa6270 */
[----:B------:R-:W-:Y:S01]  /*47d0*/  FFMA.FTZ R13, R17, UR9, -R3 ;  /* 0x00000009110d7c23 */ /* 0x000fe20008010803 */
[----:B------:R-:W-:Y:S01]  /*47e0*/  @!P0 FSEL R19, R235, -INF , !P4 ;  /* 0xff800000eb138808 */ /* 0x000fe20006000000 */
[--C-:B------:R-:W-:Y:S01]  /*47f0*/  FFMA.FTZ R14, R14, UR9, -R2.reuse ;  /* 0x000000090e0e7c23 */ /* 0x100fe20008010802 */
[----:B------:R-:W-:Y:S05]  /*4800*/  @!P0 ISETP.GE.AND P4, PT, R12, R11, PT ;  /* 0x0000000b0c00820c */ /* 0x000fea0003f86270 */
[----:B------:R2:W-:Y:S01]  /*4810*/  MUFU.EX2 R247, R13 ;  /* 0x0000000d00f77308 */ /* 0x0005e20000000800 */
[----:B------:R-:W-:Y:S02]  /*4820*/  @!P0 FSEL R24, R46, -INF , !P6 ;  /* 0xff8000002e188808 */ /* 0x000fe40007000000 */
[----:B------:R-:W-:Y:S07]  /*4830*/  @!P0 ISETP.GE.AND P6, PT, R12, R10, PT ;  /* 0x0000000a0c00820c */ /* 0x000fee0003fc6270 */
[----:B------:R3:W4:Y:S01]  /*4840*/  MUFU.EX2 R25, R14 ;  /* 0x0000000e00197308 */ /* 0x0007220000000800 */
[----:B------:R-:W-:Y:S02]  /*4850*/  MOV R12, R45 ;  /* 0x0000002d000c7202 */ /* 0x000fe40000000f00 */
[----:B------:R-:W-:Y:S01]  /*4860*/  @!P0 FSEL R12, R45, -INF , !P4 ;  /* 0xff8000002d0c8808 */ /* 0x000fe20006000000 */
[----:B-1----:R-:W-:Y:S01]  /*4870*/  IMAD.MOV.U32 R18, RZ, RZ, R41 ;  /* 0x000000ffff127224 */ /* 0x002fe200078e0029 */
[----:B------:R-:W-:Y:S02]  /*4880*/  @!P0 FSEL R15, R154, -INF , !P5 ;  /* 0xff8000009a0f8808 */ /* 0x000fe40006800000 */
[-C--:B------:R-:W-:Y:S02]  /*4890*/  @!P0 ISETP.GE.AND P4, PT, R7, R11.reuse, PT ;  /* 0x0000000b0700820c */ /* 0x080fe40003f86270 */
[----:B------:R-:W-:Y:S01]  /*48a0*/  @!P0 ISETP.GE.AND P5, PT, R6, R11, PT ;  /* 0x0000000b0600820c */ /* 0x000fe20003fa6270 */
[----:B--2---:R-:W-:Y:S01]  /*48b0*/  FFMA.FTZ R13, R19, UR9, -R2 ;  /* 0x00000009130d7c23 */ /* 0x004fe20008010802 */
[----:B------:R-:W-:Y:S02]  /*48c0*/  MOV R17, R42 ;  /* 0x0000002a00117202 */ /* 0x000fe40000000f00 */
[----:B------:R-:W-:Y:S01]  /*48d0*/  @!P0 FSEL R17, R42, -INF , !P4 ;  /* 0xff8000002a118808 */ /* 0x000fe20006000000 */
[----:B------:R-:W1:Y:S01]  /*48e0*/  MUFU.EX2 R132, R13 ;  /* 0x0000000d00847308 */ /* 0x000e620000000800 */
[----:B------:R-:W-:Y:S01]  /*48f0*/  @!P0 FSEL R18, R41, -INF , !P5 ;  /* 0xff80000029128808 */ /* 0x000fe20006800000 */
[----:B---3--:R-:W-:Y:S01]  /*4900*/  IMAD.MOV.U32 R14, RZ, RZ, R164 ;  /* 0x000000ffff0e7224 */ /* 0x008fe200078e00a4 */
[C---:B------:R-:W-:Y:S01]  /*4910*/  @!P0 ISETP.GE.AND P4, PT, R6.reuse, R10, PT ;  /* 0x0000000a0600820c */ /* 0x040fe20003f86270 */
[----:B----4-:R-:W-:Y:S01]  /*4920*/  STL [R1+0x4], R25 ;  /* 0x0000041901007387 */ /* 0x010fe20000100800 */
[-C--:B------:R-:W-:Y:S02]  /*4930*/  @!P0 ISETP.GE.AND P5, PT, R7, R5.reuse, PT ;  /* 0x000000050700820c */ /* 0x080fe40003fa6270 */
[----:B------:R-:W-:Y:S02]  /*4940*/  @!P0 FSEL R23, R153, -INF , !P4 ;  /* 0xff80000099178808 */ /* 0x000fe40006000000 */
[----:B------:R-:W-:Y:S02]  /*4950*/  @!P0 FSEL R22, R161, -INF , !P5 ;  /* 0xff800000a1168808 */ /* 0x000fe40006800000 */
[CC--:B------:R-:W-:Y:S02]  /*4960*/  @!P0 ISETP.GE.AND P4, PT, R6.reuse, R5.reuse, PT ;  /* 0x000000050600820c */ /* 0x0c0fe40003f86270 */
[----:B------:R-:W-:Y:S01]  /*4970*/  @!P0 ISETP.GE.AND P5, PT, R6, R4, PT ;  /* 0x000000040600820c */ /* 0x000fe20003fa6270 */
[C---:B------:R-:W-:Y:S01]  /*4980*/  @!P0 VIADD R6, R0.reuse, 0x18 ;  /* 0x0000001800068836 */ /* 0x040fe20000000000 */
[----:B------:R-:W-:Y:S01]  /*4990*/  MOV R19, R160 ;  /* 0x000000a000137202 */ /* 0x000fe20000000f00 */
[----:B------:R-:W-:Y:S01]  /*49a0*/  @!P0 VIADD R0, R0, 0x19 ;  /* 0x0000001900008836 */ /* 0x000fe20000000000 */
[----:B------:R-:W-:Y:S01]  /*49b0*/  @!P0 FSEL R16, R155, -INF , !P6 ;  /* 0xff8000009b108808 */ /* 0x000fe20007000000 */
[----:B-1----:R-:W-:Y:S01]  /*49c0*/  STL [R1], R132 ;  /* 0x0000008401007387 */ /* 0x002fe20000100800 */
[----:B------:R-:W-:Y:S02]  /*49d0*/  @!P0 FSEL R19, R160, -INF , !P4 ;  /* 0xff800000a0138808 */ /* 0x000fe40006000000 */
[C---:B------:R-:W-:Y:S01]  /*49e0*/  @!P0 ISETP.GE.AND P6, PT, R7.reuse, R10, PT ;  /* 0x0000000a0700820c */ /* 0x040fe20003fc6270 */
[----:B------:R-:W2:Y:S01]  /*49f0*/  LDL R142, [R1+0x34] ;  /* 0x00003400018e7983 */ /* 0x000ea20000100800 */
[-C--:B------:R-:W-:Y:S02]  /*4a00*/  @!P0 ISETP.GE.AND P4, PT, R6, R5.reuse, PT ;  /* 0x000000050600820c */ /* 0x080fe40003f86270 */
[----:B------:R-:W-:Y:S02]  /*4a10*/  MOV R13, R152 ;  /* 0x00000098000d7202 */ /* 0x000fe40000000f00 */
[----:B------:R-:W-:Y:S02]  /*4a20*/  @!P0 FSEL R21, R150, -INF , !P6 ;  /* 0xff80000096158808 */ /* 0x000fe40007000000 */
[----:B------:R-:W-:Y:S02]  /*4a30*/  @!P0 FSEL R14, R164, -INF , !P5 ;  /* 0xff800000a40e8808 */ /* 0x000fe40006800000 */
[----:B------:R-:W-:Y:S02]  /*4a40*/  @!P0 FSEL R13, R152, -INF , !P4 ;  /* 0xff800000980d8808 */ /* 0x000fe40006000000 */
[-C--:B------:R-:W-:Y:S01]  /*4a50*/  @!P0 ISETP.GE.AND P6, PT, R7, R4.reuse, PT ;  /* 0x000000040700820c */ /* 0x080fe20003fc6270 */
[----:B------:R-:W-:Y:S01]  /*4a60*/  IMAD.MOV.U32 R7, RZ, RZ, R151 ;  /* 0x000000ffff077224 */ /* 0x000fe200078e0097 */
[-C--:B------:R-:W-:Y:S02]  /*4a70*/  @!P0 ISETP.GE.AND P5, PT, R6, R4.reuse, PT ;  /* 0x000000040600820c */ /* 0x080fe40003fa6270 */
[----:B------:R-:W-:Y:S01]  /*4a80*/  @!P0 ISETP.GE.AND P4, PT, R0, R4, PT ;  /* 0x000000040000820c */ /* 0x000fe20003f86270 */
[--C-:B------:R-:W-:Y:S01]  /*4a90*/  FFMA.FTZ R4, R24, UR9, -R9.reuse ;  /* 0x0000000918047c23 */ /* 0x100fe20008010809 */
[----:B------:R-:W-:Y:S01]  /*4aa0*/  @!P0 FSEL R20, R162, -INF , !P6 ;  /* 0xff800000a2148808 */ /* 0x000fe20007000000 */
[----:B------:R-:W-:Y:S01]  /*4ab0*/  IMAD.MOV.U32 R24, RZ, RZ, 0x10 ;  /* 0x00000010ff187424 */ /* 0x000fe200078e00ff */
[----:B------:R-:W-:Y:S01]  /*4ac0*/  @!P0 ISETP.GE.AND P6, PT, R0, R5, PT ;  /* 0x000000050000820c */ /* 0x000fe20003fc6270 */
[----:B------:R1:W-:Y:S01]  /*4ad0*/  MUFU.EX2 R48, R4 ;  /* 0x0000000400307308 */ /* 0x0003e20000000800 */
[--C-:B------:R-:W-:Y:S01]  /*4ae0*/  FFMA.FTZ R5, R12, UR9, -R9.reuse ;  /* 0x000000090c057c23 */ /* 0x100fe20008010809 */
[----:B------:R-:W-:Y:S02]  /*4af0*/  MOV R12, R157 ;  /* 0x0000009d000c7202 */ /* 0x000fe40000000f00 */
[----:B------:R-:W-:Y:S06]  /*4b00*/  @!P0 FSEL R7, R151, -INF , !P6 ;  /* 0xff80000097078808 */ /* 0x000fec0007000000 */
[----:B------:R3:W4:Y:S01]  /*4b10*/  MUFU.EX2 R47, R5 ;  /* 0x00000005002f7308 */ /* 0x0007220000000800 */
[----:B------:R-:W-:Y:S02]  /*4b20*/  @!P0 FSEL R12, R157, -INF , !P5 ;  /* 0xff8000009d0c8808 */ /* 0x000fe40006800000 */
[-C--:B------:R-:W-:Y:S02]  /*4b30*/  @!P0 ISETP.GE.AND P6, PT, R6, R11.reuse, PT ;  /* 0x0000000b0600820c */ /* 0x080fe40003fc6270 */
[----:B------:R-:W-:Y:S01]  /*4b40*/  @!P0 ISETP.GE.AND P5, PT, R0, R11, PT ;  /* 0x0000000b0000820c */ /* 0x000fe20003fa6270 */
[----:B------:R-:W-:Y:S01]  /*4b50*/  FFMA.FTZ R12, R12, UR9, -R2 ;  /* 0x000000090c0c7c23 */ /* 0x000fe20008010802 */
[----:B------:R-:W-:Y:S01]  /*4b60*/  MOV R11, R156 ;  /* 0x0000009c000b7202 */ /* 0x000fe20000000f00 */
[--C-:B-1----:R-:W-:Y:S01]  /*4b70*/  FFMA.FTZ R4, R15, UR9, -R8.reuse ;  /* 0x000000090f047c23 */ /* 0x102fe20008010808 */
[----:B------:R-:W-:Y:S01]  /*4b80*/  @!P0 FSEL R11, R156, -INF , !P4 ;  /* 0xff8000009c0b8808 */ /* 0x000fe20006000000 */
[--C-:B------:R-:W-:Y:S01]  /*4b90*/  FFMA.FTZ R15, R23, UR9, -R8.reuse ;  /* 0x00000009170f7c23 */ /* 0x100fe20008010808 */
[----:B------:R-:W-:Y:S01]  /*4ba0*/  @!P0 ISETP.GE.AND P4, PT, R6, R10, PT ;  /* 0x0000000a0600820c */ /* 0x000fe20003f86270 */
[----:B------:R1:W-:Y:S01]  /*4bb0*/  MUFU.EX2 R234, R4 ;  /* 0x0000000400ea7308 */ /* 0x0003e20000000800 */
[--C-:B---3--:R-:W-:Y:S01]  /*4bc0*/  FFMA.FTZ R5, R16, UR9, -R8.reuse ;  /* 0x0000000910057c23 */ /* 0x108fe20008010808 */
[--C-:B------:R-:W-:Y:S01]  /*4bd0*/  FFMA.FTZ R6, R18, UR9, -R9.reuse ;  /* 0x0000000912067c23 */ /* 0x100fe20008010809 */
[----:B------:R-:W-:Y:S01]  /*4be0*/  SEL R24, R24, 0xfffffff0, !P2 ;  /* 0xfffffff018187807 */ /* 0x000fe20005000000 */
[----:B------:R-:W-:Y:S06]  /*4bf0*/  FFMA.FTZ R16, R21, UR9, -R8 ;  /* 0x0000000915107c23 */ /* 0x000fec0008010808 */
[----:B------:R3:W-:Y:S10]  /*4c00*/  MUFU.EX2 R171, R5 ;  /* 0x0000000500ab7308 */ /* 0x0007f40000000800 */
[----:B------:R4:W-:Y:S10]  /*4c10*/  MUFU.EX2 R43, R6 ;  /* 0x00000006002b7308 */ /* 0x0009f40000000800 */
[----:B------:R-:W-:Y:S01]  /*4c20*/  MUFU.EX2 R170, R16 ;  /* 0x0000001000aa7308 */ /* 0x000fe20000000800 */
[----:B-1----:R-:W-:Y:S09]  /*4c30*/  FFMA.FTZ R4, R17, UR9, -R9 ;  /* 0x0000000911047c23 */ /* 0x002ff20008010809 */
[----:B------:R-:W-:Y:S01]  /*4c40*/  MUFU.EX2 R169, R15 ;  /* 0x0000000f00a97308 */ /* 0x000fe20000000800 */
[----:B---3--:R-:W-:Y:S09]  /*4c50*/  F2FP.BF16.F32.PACK_AB R5, R49, R240 ;  /* 0x000000f03105723e */ /* 0x008ff200000010ff */
[----:B------:R1:W-:Y:S01]  /*4c60*/  MUFU.EX2 R44, R4 ;  /* 0x00000004002c7308 */ /* 0x0003e20000000800 */
[----:B----4-:R-:W-:Y:S01]  /*4c70*/  IMAD.MOV.U32 R6, RZ, RZ, R40 ;  /* 0x000000ffff067224 */ /* 0x010fe200078e0028 */
[----:B------:R3:W-:Y:S01]  /*4c80*/  STS [R144+0x13000], R5 ;  /* 0x0130000590007388 */ /* 0x0007e20000000800 */
[----:B------:R-:W-:Y:S07]  /*4c90*/  @!P0 FSEL R6, R40, -INF , !P6 ;  /* 0xff80000028068808 */ /* 0x000fee0007000000 */
[----:B------:R-:W-:Y:S01]  /*4ca0*/  MUFU.EX2 R245, R12 ;  /* 0x0000000c00f57308 */ /* 0x000fe20000000800 */
[----:B------:R-:W-:Y:S01]  /*4cb0*/  @!P0 ISETP.GE.AND P6, PT, R0, R10, PT ;  /* 0x0000000a0000820c */ /* 0x000fe20003fc6270 */
[--C-:B------:R-:W-:Y:S01]  /*4cc0*/  FFMA.FTZ R0, R22, UR9, -R3.reuse ;  /* 0x0000000916007c23 */ /* 0x100fe20008010803 */
[--C-:B------:R-:W-:Y:S07]  /*4cd0*/  FFMA.FTZ R10, R13, UR9, -R3.reuse ;  /* 0x000000090d0a7c23 */ /* 0x100fee0008010803 */
[----:B------:R4:W-:Y:S01]  /*4ce0*/  MUFU.EX2 R243, R0 ;  /* 0x0000000000f37308 */ /* 0x0009e20000000800 */
[----:B-1----:R-:W-:Y:S09]  /*4cf0*/  F2FP.BF16.F32.PACK_AB R4, R36, R37 ;  /* 0x000000252404723e */ /* 0x002ff200000010ff */
[----:B------:R1:W-:Y:S01]  /*4d00*/  MUFU.EX2 R241, R10 ;  /* 0x0000000a00f17308 */ /* 0x0003e20000000800 */
[----:B------:R1:W-:Y:S01]  /*4d10*/  STS [R144+0x13400], R4 ;  /* 0x0134000490007388 */ /* 0x0003e20000000800 */
[----:B----4-:R-:W-:Y:S02]  /*4d20*/  MOV R0, R233 ;  /* 0x000000e900007202 */ /* 0x010fe40000000f00 */
[----:B------:R-:W-:Y:S01]  /*4d30*/  @!P0 FSEL R0, R233, -INF , !P5 ;  /* 0xff800000e9008808 */ /* 0x000fe20006800000 */
[----:B---3--:R-:W-:Y:S01]  /*4d40*/  FFMA.FTZ R5, R20, UR9, -R2 ;  /* 0x0000000914057c23 */ /* 0x008fe20008010802 */
[----:B-1----:R-:W-:Y:S02]  /*4d50*/  MOV R10, R145 ;  /* 0x00000091000a7202 */ /* 0x002fe40000000f00 */
[----:B------:R-:W-:Y:S02]  /*4d60*/  @!P0 FSEL R10, R145, -INF , !P6 ;  /* 0xff800000910a8808 */ /* 0x000fe40007000000 */
[----:B------:R1:W-:Y:S01]  /*4d70*/  MUFU.EX2 R249, R5 ;  /* 0x0000000500f97308 */ /* 0x0003e20000000800 */
[--C-:B------:R-:W-:Y:S01]  /*4d80*/  FFMA.FTZ R4, R19, UR9, -R3.reuse ;  /* 0x0000000913047c23 */ /* 0x100fe20008010803 */
[----:B------:R-:W-:Y:S01]  /*4d90*/  FFMA.FTZ R3, R7, UR9, -R3 ;  /* 0x0000000907037c23 */ /* 0x000fe20008010803 */
[----:B-1----:R-:W-:Y:S01]  /*4da0*/  F2FP.BF16.F32.PACK_AB R5, R47, R48 ;  /* 0x000000302f05723e */ /* 0x002fe200000010ff */
[----:B------:R-:W-:Y:S06]  /*4db0*/  IMAD.MOV.U32 R7, RZ, RZ, R146 ;  /* 0x000000ffff077224 */ /* 0x000fec00078e0092 */
[----:B------:R1:W3:Y:S01]  /*4dc0*/  MUFU.EX2 R242, R4 ;  /* 0x0000000400f27308 */ /* 0x0002e20000000800 */
[----:B------:R-:W-:Y:S09]  /*4dd0*/  @!P0 FSEL R7, R146, -INF , !P4 ;  /* 0xff80000092078808 */ /* 0x000ff20006000000 */
[----:B------:R4:W-:Y:S01]  /*4de0*/  MUFU.EX2 R237, R3 ;  /* 0x0000000300ed7308 */ /* 0x0009e20000000800 */
[--C-:B------:R-:W-:Y:S01]  /*4df0*/  FFMA.FTZ R7, R7, UR9, -R8.reuse ;  /* 0x0000000907077c23 */ /* 0x100fe20008010808 */
[----:B------:R-:W-:Y:S08]  /*4e00*/  FFMA.FTZ R8, R10, UR9, -R8 ;  /* 0x000000090a087c23 */ /* 0x000ff00008010808 */
[----:B------:R3:W-:Y:S01]  /*4e10*/  MUFU.EX2 R159, R7 ;  /* 0x00000007009f7308 */ /* 0x0007e20000000800 */
[--C-:B-1----:R-:W-:Y:S01]  /*4e20*/  FFMA.FTZ R4, R14, UR9, -R2.reuse ;  /* 0x000000090e047c23 */ /* 0x102fe20008010802 */
[----:B------:R-:W-:Y:S01]  /*4e30*/  FFMA.FTZ R2, R11, UR9, -R2 ;  /* 0x000000090b027c23 */ /* 0x000fe20008010802 */
[--C-:B------:R-:W-:Y:S01]  /*4e40*/  FFMA.FTZ R11, R6, UR9, -R9.reuse ;  /* 0x00000009060b7c23 */ /* 0x100fe20008010809 */
[----:B------:R-:W-:Y:S06]  /*4e50*/  FFMA.FTZ R9, R0, UR9, -R9 ;  /* 0x0000000900097c23 */ /* 0x000fec0008010809 */
[----:B------:R1:W-:Y:S01]  /*4e60*/  MUFU.EX2 R248, R4 ;  /* 0x0000000400f87308 */ /* 0x0003e20000000800 */
[----:B------:R-:W-:Y:S02]  /*4e70*/  IADD3 R0, PT, PT, R24, R144, RZ ;  /* 0x0000009018007210 */ /* 0x000fe40007ffe0ff */
[----:B------:R-:W-:Y:S07]  /*4e80*/  F2FP.BF16.F32.PACK_AB R6, R250, R251 ;  /* 0x000000fbfa06723e */ /* 0x000fee00000010ff */
[----:B------:R-:W-:Y:S01]  /*4e90*/  MUFU.EX2 R39, R11 ;  /* 0x0000000b00277308 */ /* 0x000fe20000000800 */
[----:B----4-:R-:W-:Y:S01]  /*4ea0*/  F2FP.BF16.F32.PACK_AB R3, R132, R25 ;  /* 0x000000198403723e */ /* 0x010fe200000010ff */
[----:B------:R4:W-:Y:S01]  /*4eb0*/  STS [R0+0x13000], R5 ;  /* 0x0130000500007388 */ /* 0x0009e20000000800 */
[----:B---3--:R-:W-:Y:S07]  /*4ec0*/  F2FP.BF16.F32.PACK_AB R7, R242, R243 ;  /* 0x000000f3f207723e */ /* 0x008fee00000010ff */
[----:B------:R-:W3:Y:S10]  /*4ed0*/  MUFU.EX2 R38, R9 ;  /* 0x0000000900267308 */ /* 0x000ef40000000800 */
[----:B------:R-:W3:Y:S01]  /*4ee0*/  MUFU.EX2 R158, R8 ;  /* 0x00000008009e7308 */ /* 0x000ee20000000800 */
[----:B-1----:R-:W-:Y:S09]  /*4ef0*/  F2FP.BF16.F32.PACK_AB R4, R171, R234 ;  /* 0x000000eaab04723e */ /* 0x002ff200000010ff */
[----:B------:R1:W3:Y:S01]  /*4f00*/  MUFU.EX2 R244, R2 ;  /* 0x0000000200f47308 */ /* 0x0002e20000000800 */
[----:B------:R1:W-:Y:S04]  /*4f10*/  STS [R0+0x13400], R4 ;  /* 0x0134000400007388 */ /* 0x0003e80000000800 */
[----:B------:R3:W-:Y:S01]  /*4f20*/  STS [R144+0x14000], R6 ;  /* 0x0140000690007388 */ /* 0x0007e20000000800 */
[----:B----4-:R-:W-:Y:S01]  /*4f30*/  F2FP.BF16.F32.PACK_AB R5, R246, R247 ;  /* 0x000000f7f605723e */ /* 0x010fe200000010ff */
[----:B-1----:R-:W-:Y:S01]  /*4f40*/  IMAD.MOV.U32 R4, RZ, RZ, R147 ;  /* 0x000000ffff047224 */ /* 0x002fe200078e0093 */
[----:B------:R-:W-:Y:S02]  /*4f50*/  @P3 IADD3 R4, PT, PT, R149, -0x20, RZ ;  /* 0xffffffe095043810 */ /* 0x000fe40007ffe0ff */
[----:B---3--:R-:W-:Y:S03]  /*4f60*/  F2FP.BF16.F32.PACK_AB R6, R134, R133 ;  /* 0x000000858606723e */ /* 0x008fe600000010ff */
[----:B------:R-:W-:Y:S02]  /*4f70*/  IMAD.IADD R2, R24, 0x1, R4 ;  /* 0x0000000118027824 */ /* 0x000fe400078e0204 */
[----:B------:R1:W-:Y:S04]  /*4f80*/  STS [R144+0x14400], R6 ;  /* 0x0144000690007388 */ /* 0x0003e80000000800 */
[----:B------:R3:W-:Y:S04]  /*4f90*/  STS [R0+0x14000], R5 ;  /* 0x0140000500007388 */ /* 0x0007e80000000800 */
[----:B------:R4:W-:Y:S01]  /*4fa0*/  STS [R0+0x14400], R3 ;  /* 0x0144000300007388 */ /* 0x0009e20000000800 */
[----:B-1----:R-:W-:Y:S02]  /*4fb0*/  F2FP.BF16.F32.PACK_AB R6, R169, R170 ;  /* 0x000000aaa906723e */ /* 0x002fe400000010ff */
[----:B---3--:R-:W-:Y:S03]  /*4fc0*/  F2FP.BF16.F32.PACK_AB R5, R38, R39 ;  /* 0x000000272605723e */ /* 0x008fe600000010ff */
[----:B------:R1:W-:Y:S01]  /*4fd0*/  STS [R4+0x400], R6 ;  /* 0x0004000604007388 */ /* 0x0003e20000000800 */
[----:B----4-:R-:W-:Y:S02]  /*4fe0*/  F2FP.BF16.F32.PACK_AB R0, R43, R44 ;  /* 0x0000002c2b00723e */ /* 0x010fe400000010ff */
[----:B------:R-:W-:Y:S03]  /*4ff0*/  F2FP.BF16.F32.PACK_AB R3, R158, R159 ;  /* 0x0000009f9e03723e */ /* 0x000fe600000010ff */
[----:B------:R3:W-:Y:S04]  /*5000*/  STS [R4], R0 ;  /* 0x0000000004007388 */ /* 0x0007e80000000800 */
[----:B------:R4:W-:Y:S04]  /*5010*/  STS [R2], R5 ;  /* 0x0000000502007388 */ /* 0x0009e80000000800 */
[----:B------:R2:W-:Y:S04]  /*5020*/  STS [R2+0x400], R3 ;  /* 0x0004000302007388 */ /* 0x0005e80000000800 */
[----:B------:R-:W-:Y:S01]  /*5030*/  STS [R4+0x1000], R7 ;  /* 0x0010000704007388 */ /* 0x000fe20000000800 */
[----:B-1----:R-:W-:Y:S05]  /*5040*/  F2FP.BF16.F32.PACK_AB R6, R248, R249 ;  /* 0x000000f9f806723e */ /* 0x002fea00000010ff */
[----:B------:R-:W-:Y:S01]  /*5050*/  STS [R4+0x1400], R6 ;  /* 0x0014000604007388 */ /* 0x000fe20000000800 */
[----:B---3--:R-:W-:Y:S02]  /*5060*/  LOP3.LUT R0, R229, R228, R148, 0xf6, !PT ;  /* 0x000000e4e5007212 */ /* 0x008fe400078ef694 */
[----:B----4-:R-:W-:Y:S02]  /*5070*/  F2FP.BF16.F32.PACK_AB R5, R237, R241 ;  /* 0x000000f1ed05723e */ /* 0x010fe400000010ff */
[----:B------:R-:W-:Y:S02]  /*5080*/  LEA R0, R0, UR4, 0x1 ;  /* 0x0000000400007c11 */ /* 0x000fe4000f8e08ff */
[----:B--2---:R-:W-:Y:S01]  /*5090*/  F2FP.BF16.F32.PACK_AB R3, R244, R245 ;  /* 0x000000f5f403723e */ /* 0x004fe200000010ff */
[----:B------:R-:W-:Y:S04]  /*50a0*/  STS [R2+0x1000], R5 ;  /* 0x0010000502007388 */ /* 0x000fe80000000800 */
[----:B------:R1:W-:Y:S04]  /*50b0*/  STS [R2+0x1400], R3 ;  /* 0x0014000302007388 */ /* 0x0003e80000000800 */
[----:B------:R-:W2:Y:S08]  /*50c0*/  LDSM.16.M88.4 R32, [R0+0x6000] ;  /* 0x006000000020783b */ /* 0x000eb00000000200 */
[----:B------:R-:W3:Y:S01]  /*50d0*/  LDSM.16.M88.4 R28, [R0+0x6800] ;  /* 0x00680000001c783b */ /* 0x000ee20000000200 */
[C---:B-1----:R-:W-:Y:S01]  /*50e0*/  IADD3 R3, PT, PT, R0.reuse, 0x6000, RZ ;  /* 0x0000600000037810 */ /* 0x042fe20007ffe0ff */
[----:B------:R-:W-:Y:S03]  /*50f0*/  VIADD R2, R0, 0x6020 ;  /* 0x0000602000027836 */ /* 0x000fe60000000000 */
[----:B------:R-:W-:Y:S01]  /*5100*/  @P2 IADD3 R2, PT, PT, R3, -0x20, RZ ;  /* 0xffffffe003022810 */ /* 0x000fe20007ffe0ff */
[----:B------:R-:W-:Y:S04]  /*5110*/  IMAD.MOV.U32 R3, RZ, RZ, R143 ;  /* 0x000000ffff037224 */ /* 0x000fe800078e008f */
        /* <DEDUP_REMOVED lines=50> */
[----:B------:R-:W-:Y:S03]  /*5440*/  LDSM.16.M88.4 R136, [R2+0x2800] ;  /* 0x002800000288783b */ /* 0x000fe60000000200 */
[C---:B------:R-:W-:Y:S05]  /*5450*/  ISETP.NE.AND P0, PT, R225.reuse, RZ, PT ;  /* 0x000000ffe100720c */ /* 0x040fea0003f05270 */
[----:B------:R-:W2:Y:S04]  /*5460*/  LDG.E R143, desc[UR38][R132.64] ;  /* 0x00000026848f7981 */ /* 0x000ea8000c1e1900 */
[----:B------:R-:W3:Y:S04]  /*5470*/  LDG.E R142, desc[UR38][R132.64+0x20] ;  /* 0x00002026848e7981 */ /* 0x000ee8000c1e1900 */
[----:B------:R-:W5:Y:S04]  /*5480*/  LDG.E R141, desc[UR38][R132.64+0x80] ;  /* 0x00008026848d7981 */ /* 0x000f68000c1e1900 */
[----:B------:R1:W5:Y:S04]  /*5490*/  LDG.E R140, desc[UR38][R132.64+0xa0] ;  /* 0x0000a026848c7981 */ /* 0x000368000c1e1900 */
[----:B-1----:R1:W4:Y:S02]  /*54a0*/  LDSM.16.M88.4 R132, [R2+0x2000] ;  /* 0x002000000284783b */ /* 0x0023240000000200 */
[----:B-1----:R-:W-:Y:S04]  /*54b0*/  SHF.L.U32 R2, R230, 0x6, RZ ;  /* 0x00000006e6027819 */ /* 0x002fe800000006ff */
[----:B------:R-:W-:Y:S01]  /*54c0*/  LOP3.LUT R0, R2, 0x400, RZ, 0xc0, !PT ;  /* 0x0000040002007812 */ /* 0x000fe200078ec0ff */
[-C--:B----4-:R-:W-:Y:S08]  /*54d0*/  HMMA.16816.F32.BF16 R4, R132, R212.reuse, R4 ;  /* 0x000000d48404723c */ /* 0x090ff00000041804 */
[C---:B------:R-:W-:Y:S08]  /*54e0*/  HMMA.16816.F32.BF16 R8, R136.reuse, R212, R8 ;  /* 0x000000d48808723c */ /* 0x040ff00000041808 */
[-C--:B------:R-:W-:Y:S08]  /*54f0*/  HMMA.16816.F32.BF16 R12, R136, R214.reuse, R12 ;  /* 0x000000d6880c723c */ /* 0x080ff0000004180c */
[C---:B------:R-:W-:Y:S08]  /*5500*/  HMMA.16816.F32.BF16 R16, R132.reuse, R214, R16 ;  /* 0x000000d68410723c */ /* 0x040ff00000041810 */
[-C--:B------:R-:W-:Y:S08]  /*5510*/  HMMA.16816.F32.BF16 R20, R132, R216.reuse, R20 ;  /* 0x000000d88414723c */ /* 0x080ff00000041814 */
[C---:B------:R-:W-:Y:S08]  /*5520*/  HMMA.16816.F32.BF16 R24, R136.reuse, R216, R24 ;  /* 0x000000d88818723c */ /* 0x040ff00000041818 */
[-C--:B------:R-:W-:Y:S03]  /*5530*/  HMMA.16816.F32.BF16 R28, R136, R218.reuse, R28 ;  /* 0x000000da881c723c */ /* 0x080fe6000004181c */
[----:B------:R-:W-:Y:S01]  /*5540*/  IMAD.MOV.U32 R139, RZ, RZ, R163 ;  /* 0x000000ffff8b7224 */ /* 0x000fe200078e00a3 */
[----:B------:R-:W-:Y:S01]  /*5550*/  MOV R138, R3 ;  /* 0x00000003008a7202 */ /* 0x000fe20000000f00 */
[----:B------:R-:W-:Y:S01]  /*5560*/  IMAD.SHL.U32 R163, R230, 0x8, RZ ;  /* 0x00000008e6a37824 */ /* 0x000fe200078e00ff */
[----:B------:R-:W-:Y:S02]  /*5570*/  LOP3.LUT R3, R225, 0x30, R223, 0xf8, !PT ;  /* 0x00000030e1037812 */ /* 0x000fe400078ef8df */
[----:B------:R-:W-:Y:S04]  /*5580*/  HMMA.16816.F32.BF16 R32, R132, R218, R32 ;  /* 0x000000da8420723c */ /* 0x000fe80000041820 */
[----:B------:R-:W-:Y:S04]  /*5590*/  LOP3.LUT R3, R3, 0x1c0, R2, 0xf8, !PT ;  /* 0x000001c003037812 */ /* 0x000fe800078ef802 */
[----:B------:R-:W-:Y:S04]  /*55a0*/  LOP3.LUT R3, R3, 0x38, R163, 0x78, !PT ;  /* 0x0000003803037812 */ /* 0x000fe800078e78a3 */
[----:B------:R-:W-:Y:S01]  /*55b0*/  LEA R3, R3, R0, 0x1 ;  /* 0x0000000003037211 */ /* 0x000fe200078e08ff */
[----:B------:R-:W-:Y:S04]  /*55c0*/  FFMA.FTZ R0, -R138, R138, 1 ;  /* 0x3f8000008a007423 */ /* 0x000fe8000001018a */
[----:B------:R-:W-:Y:S01]  /*55d0*/  FMUL.FTZ R0, R0, UR15 ;  /* 0x0000000f00007c20 */ /* 0x000fe20008410000 */
[C---:B--2---:R-:W-:Y:S01]  /*55e0*/  FADD.FTZ R4, -R143.reuse, R4 ;  /* 0x000000048f047221 */ /* 0x044fe20000010100 */
[C---:B------:R-:W-:Y:S01]  /*55f0*/  FADD.FTZ R16, -R143.reuse, R16 ;  /* 0x000000108f107221 */ /* 0x040fe20000010100 */
[C---:B------:R-:W-:Y:S01]  /*5600*/  FADD.FTZ R17, -R143.reuse, R17 ;  /* 0x000000118f117221 */ /* 0x040fe20000010100 */
[C---:B------:R-:W-:Y:S01]  /*5610*/  FADD.FTZ R20, -R143.reuse, R20 ;  /* 0x000000148f147221 */ /* 0x040fe20000010100 */
[----:B------:R-:W-:Y:S01]  /*5620*/  FMUL.FTZ R240, R240, R4 ;  /* 0x00000004f0f07220 */ /* 0x000fe20000410000 */
[----:B------:R-:W-:Y:S01]  /*5630*/  FADD.FTZ R4, -R143, R5 ;  /* 0x000000058f047221 */ /* 0x000fe20000010100 */
[----:B------:R-:W-:Y:S01]  /*5640*/  FFMA.FTZ R5, -R139, R139, 1 ;  /* 0x3f8000008b057423 */ /* 0x000fe2000001018b */
[----:B------:R-:W-:Y:S01]  /*5650*/  FMUL.FTZ R132, R47, R17 ;  /* 0x000000112f847220 */ /* 0x000fe20000410000 */
[----:B------:R-:W-:Y:S01]  /*5660*/  FFMA.FTZ R17, -R46, R46, 1 ;  /* 0x3f8000002e117423 */ /* 0x000fe2000001012e */
[----:B------:R-:W-:Y:S01]  /*5670*/  FMUL.FTZ R4, R49, R4 ;  /* 0x0000000431047220 */ /* 0x000fe20000410000 */
[----:B------:R-:W-:Y:S01]  /*5680*/  FMUL.FTZ R5, R5, UR15 ;  /* 0x0000000f05057c20 */ /* 0x000fe20008410000 */
[----:B------:R1:W5:Y:S01]  /*5690*/  LDL.LU R49, [R1+0x7c] ;  /* 0x00007c0001317983 */ /* 0x0003620000300800 */
[----:B------:R-:W-:Y:S01]  /*56a0*/  FMUL.FTZ R133, R44, R20 ;  /* 0x000000142c857220 */ /* 0x000fe20000410000 */
[----:B------:R-:W-:Y:S01]  /*56b0*/  FADD.FTZ R21, -R143, R21 ;  /* 0x000000158f157221 */ /* 0x000fe20000010100 */
[----:B------:R-:W-:Y:S01]  /*56c0*/  FMUL.FTZ R5, R4, R5 ;  /* 0x0000000504057220 */ /* 0x000fe20000410000 */
[----:B------:R-:W-:Y:S01]  /*56d0*/  FMUL.FTZ R4, R48, R16 ;  /* 0x0000001030047220 */ /* 0x000fe20000410000 */
[----:B------:R-:W-:Y:S01]  /*56e0*/  FFMA.FTZ R16, -R45, R45, 1 ;  /* 0x3f8000002d107423 */ /* 0x000fe2000001012d */
[----:B------:R1:W5:Y:S01]  /*56f0*/  LDL.LU R48, [R1+0x78] ;  /* 0x0000780001307983 */ /* 0x0003620000300800 */
[----:B------:R-:W-:Y:S01]  /*5700*/  FMUL.FTZ R134, R43, R21 ;  /* 0x000000152b867220 */ /* 0x000fe20000410000 */
[----:B------:R-:W-:Y:S01]  /*5710*/  FFMA.FTZ R20, -R42, R42, 1 ;  /* 0x3f8000002a147423 */ /* 0x000fe2000001012a */
[----:B------:R-:W-:Y:S01]  /*5720*/  FFMA.FTZ R21, -R41, R41, 1 ;  /* 0x3f80000029157423 */ /* 0x000fe20000010129 */
[----:B------:R1:W5:Y:S01]  /*5730*/  LDL.LU R47, [R1+0x74] ;  /* 0x00007400012f7983 */ /* 0x0003620000300800 */
[----:B------:R-:W-:Y:S01]  /*5740*/  FADD.FTZ R33, -R143, R33 ;  /* 0x000000218f217221 */ /* 0x000fe20000010100 */
[C---:B---3--:R-:W-:Y:S01]  /*5750*/  FADD.FTZ R6, -R142.reuse, R6 ;  /* 0x000000068e067221 */ /* 0x048fe20000010100 */
[----:B------:R-:W-:Y:S01]  /*5760*/  FADD.FTZ R7, -R142, R7 ;  /* 0x000000078e077221 */ /* 0x000fe20000010100 */
[----:B------:R1:W5:Y:S01]  /*5770*/  LDL.LU R46, [R1+0x70] ;  /* 0x00007000012e7983 */ /* 0x0003620000300800 */
[----:B------:R-:W-:Y:S01]  /*5780*/  FMUL.FTZ R33, R38, R33 ;  /* 0x0000002126217220 */ /* 0x000fe20000410000 */
[----:B------:R-:W-:Y:S01]  /*5790*/  FMUL.FTZ R6, R37, R6 ;  /* 0x0000000625067220 */ /* 0x000fe20000410000 */
[----:B------:R-:W-:Y:S01]  /*57a0*/  FMUL.FTZ R0, R240, R0 ;  /* 0x00000000f0007220 */ /* 0x000fe20000410000 */
[----:B------:R1:W5:Y:S01]  /*57b0*/  LDL.LU R45, [R1+0x6c] ;  /* 0x00006c00012d7983 */ /* 0x0003620000300800 */
[----:B------:R-:W-:Y:S01]  /*57c0*/  FMUL.FTZ R20, R20, UR15 ;  /* 0x0000000f14147c20 */ /* 0x000fe20008410000 */
[----:B------:R-:W-:Y:S01]  /*57d0*/  FMUL.FTZ R17, R17, UR15 ;  /* 0x0000000f11117c20 */ /* 0x000fe20008410000 */
[----:B------:R-:W-:Y:S01]  /*57e0*/  FMUL.FTZ R21, R21, UR15 ;  /* 0x0000000f15157c20 */ /* 0x000fe20008410000 */
[----:B------:R1:W5:Y:S01]  /*57f0*/  LDL.LU R44, [R1+0x68] ;  /* 0x00006800012c7983 */ /* 0x0003620000300800 */
[----:B------:R-:W-:Y:S01]  /*5800*/  FMUL.FTZ R16, R16, UR15 ;  /* 0x0000000f10107c20 */ /* 0x000fe20008410000 */
[----:B------:R-:W-:Y:S01]  /*5810*/  FMUL.FTZ R17, R4, R17 ;  /* 0x0000001104117220 */ /* 0x000fe20000410000 */
[----:B------:R-:W-:Y:S01]  /*5820*/  F2FP.BF16.F32.PACK_AB R5, R5, R0 ;  /* 0x000000000505723e */ /* 0x000fe200000010ff */
[----:B------:R1:W5:Y:S01]  /*5830*/  LDL.LU R43, [R1+0x64] ;  /* 0x00006400012b7983 */ /* 0x0003620000300800 */
[----:B------:R-:W-:Y:S01]  /*5840*/  FMUL.FTZ R16, R132, R16 ;  /* 0x0000001084107220 */ /* 0x000fe20000410000 */
[----:B------:R-:W-:Y:S01]  /*5850*/  FMUL.FTZ R0, R133, R20 ;  /* 0x0000001485007220 */ /* 0x000fe20000410000 */
[----:B------:R-:W-:Y:S01]  /*5860*/  FMUL.FTZ R21, R134, R21 ;  /* 0x0000001586157220 */ /* 0x000fe20000410000 */
[----:B------:R1:W5:Y:S01]  /*5870*/  LDL.LU R42, [R1+0x60] ;  /* 0x00006000012a7983 */ /* 0x0003620000300800 */
[----:B------:R-:W-:Y:S01]  /*5880*/  FFMA.FTZ R20, -R233, R233, 1 ;  /* 0x3f800000e9147423 */ /* 0x000fe200000101e9 */
[----:B------:R-:W-:Y:S01]  /*5890*/  F2FP.BF16.F32.PACK_AB R16, R16, R17 ;  /* 0x000000111010723e */ /* 0x000fe200000010ff */
[----:B------:R-:W-:Y:S01]  /*58a0*/  FADD.FTZ R17, -R143, R32 ;  /* 0x000000208f117221 */ /* 0x000fe20000010100 */
[----:B------:R1:W5:Y:S01]  /*58b0*/  LDL.LU R41, [R1+0x5c] ;  /* 0x00005c0001297983 */ /* 0x0003620000300800 */
[----:B------:R-:W-:Y:S01]  /*58c0*/  FFMA.FTZ R32, -R40, R40, 1 ;  /* 0x3f80000028207423 */ /* 0x000fe20000010128 */
[----:B------:R-:W-:Y:S01]  /*58d0*/  F2FP.BF16.F32.PACK_AB R21, R21, R0 ;  /* 0x000000001515723e */ /* 0x000fe200000010ff */
[----:B------:R-:W-:Y:S01]  /*58e0*/  FMUL.FTZ R0, R39, R17 ;  /* 0x0000001127007220 */ /* 0x000fe20000410000 */
[----:B------:R1:W5:Y:S01]  /*58f0*/  LDL.LU R40, [R1+0x58] ;  /* 0x0000580001287983 */ /* 0x0003620000300800 */
[----:B------:R-:W-:Y:S01]  /*5900*/  FMUL.FTZ R32, R32, UR15 ;  /* 0x0000000f20207c20 */ /* 0x000fe20008410000 */
[----:B------:R-:W-:Y:S01]  /*5910*/  FFMA.FTZ R17, -R232, R232, 1 ;  /* 0x3f800000e8117423 */ /* 0x000fe200000101e8 */
[----:B------:R-:W-:Y:S01]  /*5920*/  FMUL.FTZ R20, R20, UR15 ;  /* 0x0000000f14147c20 */ /* 0x000fe20008410000 */
[----:B------:R1:W5:Y:S01]  /*5930*/  LDL.LU R39, [R1+0x54] ;  /* 0x0000540001277983 */ /* 0x0003620000300800 */
[----:B------:R-:W-:Y:S01]  /*5940*/  FMUL.FTZ R32, R0, R32 ;  /* 0x0000002000207220 */ /* 0x000fe20000410000 */
[----:B------:R-:W-:Y:S01]  /*5950*/  FMUL.FTZ R0, R36, R7 ;  /* 0x0000000724007220 */ /* 0x000fe20000410000 */
[----:B------:R-:W-:Y:S01]  /*5960*/  FFMA.FTZ R7, -R231, R231, 1 ;  /* 0x3f800000e7077423 */ /* 0x000fe200000101e7 */
[----:B------:R1:W5:Y:S01]  /*5970*/  LDL.LU R38, [R1+0x50] ;  /* 0x0000500001267983 */ /* 0x0003620000300800 */
[----:B------:R-:W-:Y:S01]  /*5980*/  FMUL.FTZ R17, R17, UR15 ;  /* 0x0000000f11117c20 */ /* 0x000fe20008410000 */
[----:B------:R-:W-:Y:S02]  /*5990*/  IMAD.MOV.U32 R4, RZ, RZ, R147 ;  /* 0x000000ffff047224 */ /* 0x000fe400078e0093 */
[----:B------:R-:W-:Y:S01]  /*59a0*/  FMUL.FTZ R7, R7, UR15 ;  /* 0x0000000f07077c20 */ /* 0x000fe20008410000 */
[----:B------:R1:W5:Y:S01]  /*59b0*/  LDL.LU R37, [R1+0x4c] ;  /* 0x00004c0001257983 */ /* 0x0003620000300800 */
[----:B------:R-:W-:Y:S01]  /*59c0*/  @P0 IADD3 R4, PT, PT, R149, -0x20, RZ ;  /* 0xffffffe095040810 */ /* 0x000fe20007ffe0ff */
[C---:B------:R-:W-:Y:S01]  /*59d0*/  IMAD.SHL.U32 R233, R230.reuse, 0x10, RZ ;  /* 0x00000010e6e97824 */ /* 0x040fe200078e00ff */
[C---:B------:R-:W-:Y:S01]  /*59e0*/  SHF.L.U32 R232, R230.reuse, 0x2, RZ ;  /* 0x00000002e6e87819 */ /* 0x040fe200000006ff */
[----:B------:R1:W5:Y:S01]  /*59f0*/  LDL.LU R36, [R1+0x48] ;  /* 0x0000480001247983 */ /* 0x0003620000300800 */
[----:B------:R-:W-:Y:S01]  /*5a00*/  SHF.L.U32 R231, R230, 0x5, RZ ;  /* 0x00000005e6e77819 */ /* 0x000fe200000006ff */
[----:B------:R-:W-:Y:S01]  /*5a10*/  FMUL.FTZ R20, R33, R20 ;  /* 0x0000001421147220 */ /* 0x000fe20000410000 */
[----:B------:R-:W-:Y:S01]  /*5a20*/  FMUL.FTZ R17, R6, R17 ;  /* 0x0000001106117220 */ /* 0x000fe20000410000 */
[----:B------:R-:W-:Y:S01]  /*5a30*/  FMUL.FTZ R7, R0, R7 ;  /* 0x0000000700077220 */ /* 0x000fe20000410000 */
[----:B------:R-:W-:Y:S06]  /*5a40*/  BRA.U !UP0, `(.L_x_278) ;  /* 0x0000000108ac7547 */ /* 0x000fec000b800000 */
[----:B------:R-:W2:Y:S01]  /*5a50*/  LDL.LU.64 R134, [R1+0x28] ;  /* 0x0000280001867983 */ /* 0x000ea20000300a00 */
[----:B------:R-:W-:Y:S01]  /*5a60*/  IMAD.SHL.U32 R6, R230, 0x8, RZ ;  /* 0x00000008e6067824 */ /* 0x000fe200078e00ff */
[----:B------:R-:W-:Y:S02]  /*5a70*/  ULOP3.LUT UR14, UR47, 0x1, URZ, 0xc0, !UPT ;  /* 0x000000012f0e7892 */ /* 0x000fe4000f8ec0ff */
[----:B------:R-:W3:Y:S02]  /*5a80*/  LDL.LU R132, [R1+0x30] ;  /* 0x0000300001847983 */ /* 0x000ee40000300800 */
[----:B------:R-:W-:Y:S01]  /*5a90*/  LOP3.LUT R6, R6, 0x18, RZ, 0xc0, !PT ;  /* 0x0000001806067812 */ /* 0x000fe200078ec0ff */
[----:B------:R-:W-:Y:S03]  /*5aa0*/  UISETP.NE.U32.AND UP1, UPT, UR14, 0x1, UPT ;  /* 0x000000010e00788c */ /* 0x000fe6000bf25070 */
[C---:B------:R-:W-:Y:S01]  /*5ab0*/  LOP3.LUT R0, R6.reuse, 0x20, RZ, 0xfc, !PT ;  /* 0x0000002006007812 */ /* 0x040fe200078efcff */
[----:B------:R-:W-:Y:S01]  /*5ac0*/  USEL UR14, UR34, 0x3000, !UP1 ;  /* 0x00003000220e7887 */ /* 0x000fe2000c800000 */
[----:B------:R-:W-:Y:S02]  /*5ad0*/  ISETP.GE.AND P5, PT, R6, UR5, PT ;  /* 0x0000000506007c0c */ /* 0x000fe4000bfa6270 */
[----:B------:R-:W-:Y:S02]  /*5ae0*/  ISETP.GE.AND P4, PT, R0, UR5, PT ;  /* 0x0000000500007c0c */ /* 0x000fe4000bf86270 */
[----:B------:R-:W-:Y:S01]  /*5af0*/  LOP3.LUT R0, R6, 0x40, RZ, 0xfc, !PT ;  /* 0x0000004006007812 */ /* 0x000fe200078efcff */
[----:B------:R-:W-:Y:S01]  /*5b00*/  VIADD R252, R252, UR14 ;  /* 0x0000000efcfc7c36 */ /* 0x000fe20008000000 */
[----:B------:R-:W-:Y:S01]  /*5b10*/  IADD3 R6, P6, PT, RZ, -UR35, RZ ;  /* 0x80000023ff067c10 */ /* 0x000fe2000ffde0ff */
[----:B------:R-:W-:Y:S01]  /*5b20*/  VIADD R221, R221, UR14 ;  /* 0x0000000edddd7c36 */ /* 0x000fe20008000000 */
[----:B------:R-:W-:Y:S03]  /*5b30*/  ISETP.GE.AND P0, PT, R0, UR5, PT ;  /* 0x0000000500007c0c */ /* 0x000fe6000bf06270 */
[----:B------:R-:W-:Y:S05]  /*5b40*/  IMAD.X R0, RZ, RZ, ~UR16, P6 ;  /* 0x80000010ff007e24 */ /* 0x000fea000b0e06ff */
[----:B------:R-:W-:Y:S01]  /*5b50*/  SHF.R.S64 R6, R6, 0x1f, R0 ;  /* 0x0000001f06067819 */ /* 0x000fe20000001000 */
[----:B---3--:R-:W-:Y:S03]  /*5b60*/  VIADD R132, R132, UR14 ;  /* 0x0000000e84847c36 */ /* 0x008fe60008000000 */
[----:B--2---:R-:W-:Y:S02]  /*5b70*/  IADD3 R6, P6, PT, R134, R6, RZ ;  /* 0x0000000686067210 */ /* 0x004fe40007fde0ff */
[----:B------:R2:W-:Y:S02]  /*5b80*/  STL [R1+0x30], R132 ;  /* 0x0000308401007387 */ /* 0x0005e40000100800 */
[----:B------:R-:W-:Y:S01]  /*5b90*/  LEA.HI.X.SX32 R0, R0, R135, 0x1, P6 ;  /* 0x0000008700007211 */ /* 0x000fe200030f0eff */
[----:B------:R-:W-:Y:S04]  /*5ba0*/  IMAD.MOV.U32 R134, RZ, RZ, R6 ;  /* 0x000000ffff867224 */ /* 0x000fe800078e0006 */
[----:B------:R-:W-:Y:S05]  /*5bb0*/  IMAD.MOV.U32 R135, RZ, RZ, R0 ;  /* 0x000000ffff877224 */ /* 0x000fea00078e0000 */
        /* <DEDUP_REMOVED lines=18> */
[----:B------:R2:W-:Y:S04]  /*5ce0*/  STL.64 [R1+0x28], R134 ;  /* 0x0000288601007387 */ /* 0x0005e80000100a00 */
[----:B------:R-:W0:Y:S02]  /*5cf0*/  LDGDEPBAR ;  /* 0x00000000000079af */ /* 0x000e240000000000 */
.L_x_278:
[----:B--2---:R-:W2:Y:S01]  /*5d00*/  LDL.LU R135, [R1+0xc] ;  /* 0x00000c0001877983 */ /* 0x004ea20000300800 */
[C---:B------:R-:W-:Y:S01]  /*5d10*/  FADD.FTZ R19, -R142.reuse, R19 ;  /* 0x000000138e137221 */ /* 0x040fe20000010100 */
[----:B------:R-:W-:Y:S01]  /*5d20*/  FFMA.FTZ R6, -R155, R155, 1 ;  /* 0x3f8000009b067423 */ /* 0x000fe2000001019b */
[----:B------:R-:W-:Y:S02]  /*5d30*/  FADD.FTZ R34, -R142, R34 ;  /* 0x000000228e227221 */ /* 0x000fe40000010100 */
[----:B------:R-:W3:Y:S01]  /*5d40*/  LDL.LU R134, [R1+0x8] ;  /* 0x0000080001867983 */ /* 0x000ee20000300800 */
[----:B------:R-:W-:Y:S01]  /*5d50*/  FMUL.FTZ R19, R171, R19 ;  /* 0x00000013ab137220 */ /* 0x000fe20000410000 */
[----:B------:R-:W-:Y:S01]  /*5d60*/  FMUL.FTZ R6, R6, UR15 ;  /* 0x0000000f06067c20 */ /* 0x000fe20008410000 */
[----:B------:R-:W-:Y:S02]  /*5d70*/  MOV R33, 0x10 ;  /* 0x0000001000217802 */ /* 0x000fe40000000f00 */
[----:B------:R-:W4:Y:S01]  /*5d80*/  LDL.LU R133, [R1+0x4] ;  /* 0x0000040001857983 */ /* 0x000f220000300800 */
[----:B------:R-:W-:Y:S01]  /*5d90*/  FMUL.FTZ R34, R159, R34 ;  /* 0x000000229f227220 */ /* 0x000fe20000410000 */
[----:B------:R-:W-:Y:S01]  /*5da0*/  FMUL.FTZ R19, R19, R6 ;  /* 0x0000000613137220 */ /* 0x000fe20000410000 */
[----:B------:R-:W-:Y:S02]  /*5db0*/  FFMA.FTZ R6, -R146, R146, 1 ;  /* 0x3f80000092067423 */ /* 0x000fe40000010192 */
[----:B------:R-:W4:Y:S01]  /*5dc0*/  LDL.LU R132, [R1] ;  /* 0x0000000001847983 */ /* 0x000f220000300800 */
[----:B------:R-:W-:Y:S01]  /*5dd0*/  F2FP.BF16.F32.PACK_AB R0, R7, R17 ;  /* 0x000000110700723e */ /* 0x000fe200000010ff */
[----:B------:R-:W-:Y:S01]  /*5de0*/  FADD.FTZ R22, -R142, R22 ;  /* 0x000000168e167221 */ /* 0x000fe20000010100 */
[----:B------:R-:W-:Y:S02]  /*5df0*/  FMUL.FTZ R6, R6, UR15 ;  /* 0x0000000f06067c20 */ /* 0x000fe40008410000 */
[----:B------:R1:W-:Y:S01]  /*5e00*/  STS [R144+0xf000], R5 ;  /* 0x00f0000590007388 */ /* 0x0003e20000000800 */
[----:B------:R-:W-:Y:S01]  /*5e10*/  SEL R33, R33, 0xfffffff0, !P1 ;  /* 0xfffffff021217807 */ /* 0x000fe20004800000 */
[----:B------:R-:W-:Y:S01]  /*5e20*/  FMUL.FTZ R22, R170, R22 ;  /* 0x00000016aa167220 */ /* 0x000fe20000410000 */
[----:B------:R-:W-:Y:S02]  /*5e30*/  FMUL.FTZ R34, R34, R6 ;  /* 0x0000000622227220 */ /* 0x000fe40000410000 */
[----:B------:R1:W-:Y:S01]  /*5e40*/  STS [R144+0xf400], R0 ;  /* 0x00f4000090007388 */ /* 0x0003e20000000800 */
[----:B------:R-:W-:Y:S01]  /*5e50*/  IADD3 R6, PT, PT, R144, R33, RZ ;  /* 0x0000002190067210 */ /* 0x000fe20007ffe0ff */
[----:B------:R-:W-:Y:S01]  /*5e60*/  FADD.FTZ R18, -R142, R18 ;  /* 0x000000128e127221 */ /* 0x000fe20000010100 */
[----:B------:R-:W-:Y:S01]  /*5e70*/  F2FP.BF16.F32.PACK_AB R20, R20, R32 ;  /* 0x000000201414723e */ /* 0x000fe200000010ff */
[C---:B------:R-:W-:Y:S01]  /*5e80*/  FADD.FTZ R23, -R142.reuse, R23 ;  /* 0x000000178e177221 */ /* 0x040fe20000010100 */
[----:B------:R-:W-:Y:S01]  /*5e90*/  FFMA.FTZ R7, -R153, R153, 1 ;  /* 0x3f80000099077423 */ /* 0x000fe20000010199 */
[----:B------:R1:W-:Y:S01]  /*5ea0*/  STS [R6+0xf000], R16 ;  /* 0x00f0001006007388 */ /* 0x0003e20000000800 */
[----:B------:R-:W-:Y:S01]  /*5eb0*/  FADD.FTZ R35, -R142, R35 ;  /* 0x000000238e237221 */ /* 0x000fe20000010100 */
[----:B------:R-:W-:Y:S01]  /*5ec0*/  FMUL.FTZ R18, R234, R18 ;  /* 0x00000012ea127220 */ /* 0x000fe20000410000 */
[----:B-----5:R-:W-:Y:S01]  /*5ed0*/  FADD.FTZ R9, -R141, R9 ;  /* 0x000000098d097221 */ /* 0x020fe20000010100 */
[----:B------:R-:W-:Y:S01]  /*5ee0*/  FMUL.FTZ R23, R169, R23 ;  /* 0x00000017a9177220 */ /* 0x000fe20000410000 */
[----:B------:R-:W-:Y:S01]  /*5ef0*/  FMUL.FTZ R7, R7, UR15 ;  /* 0x0000000f07077c20 */ /* 0x000fe20008410000 */
[----:B------:R-:W-:Y:S01]  /*5f00*/  FMUL.FTZ R35, R158, R35 ;  /* 0x000000239e237220 */ /* 0x000fe20000410000 */
[C---:B------:R-:W-:Y:S01]  /*5f10*/  FADD.FTZ R8, -R141.reuse, R8 ;  /* 0x000000088d087221 */ /* 0x040fe20000010100 */
[C---:B------:R-:W-:Y:S01]  /*5f20*/  FADD.FTZ R12, -R141.reuse, R12 ;  /* 0x0000000c8d0c7221 */ /* 0x040fe20000010100 */
[C---:B------:R-:W-:Y:S01]  /*5f30*/  FADD.FTZ R13, -R141.reuse, R13 ;  /* 0x0000000d8d0d7221 */ /* 0x040fe20000010100 */
[C---:B------:R-:W-:Y:S01]  /*5f40*/  FADD.FTZ R29, -R141.reuse, R29 ;  /* 0x0000001d8d1d7221 */ /* 0x040fe20000010100 */
[----:B------:R-:W-:Y:S01]  /*5f50*/  FADD.FTZ R25, -R141, R25 ;  /* 0x000000198d197221 */ /* 0x000fe20000010100 */
[----:B------:R-:W-:Y:S01]  /*5f60*/  FMUL.FTZ R12, R247, R12 ;  /* 0x0000000cf70c7220 */ /* 0x000fe20000410000 */
[----:B------:R-:W-:Y:S01]  /*5f70*/  FMUL.FTZ R13, R246, R13 ;  /* 0x0000000df60d7220 */ /* 0x000fe20000410000 */
[----:B------:R-:W-:Y:S01]  /*5f80*/  FMUL.FTZ R29, R237, R29 ;  /* 0x0000001ded1d7220 */ /* 0x000fe20000410000 */
[----:B-1----:R-:W-:Y:S01]  /*5f90*/  FFMA.FTZ R5, -R154, R154, 1 ;  /* 0x3f8000009a057423 */ /* 0x002fe2000001019a */
[----:B------:R-:W-:Y:S01]  /*5fa0*/  FMUL.FTZ R25, R242, R25 ;  /* 0x00000019f2197220 */ /* 0x000fe20000410000 */
[----:B------:R-:W-:Y:S01]  /*5fb0*/  FADD.FTZ R15, -R140, R15 ;  /* 0x0000000f8c0f7221 */ /* 0x000fe20000010100 */
[----:B------:R-:W-:Y:S01]  /*5fc0*/  FADD.FTZ R28, -R141, R28 ;  /* 0x0000001c8d1c7221 */ /* 0x000fe20000010100 */
[----:B------:R-:W-:Y:S01]  /*5fd0*/  FMUL.FTZ R32, R5, UR15 ;  /* 0x0000000f05207c20 */ /* 0x000fe20008410000 */
[----:B------:R-:W-:Y:S01]  /*5fe0*/  FFMA.FTZ R5, -R150, R150, 1 ;  /* 0x3f80000096057423 */ /* 0x000fe20000010196 */
[----:B------:R-:W-:Y:S01]  /*5ff0*/  FFMA.FTZ R0, -R165, R165, 1 ;  /* 0x3f800000a5007423 */ /* 0x000fe200000101a5 */
[----:B------:R-:W-:Y:S01]  /*6000*/  FADD.FTZ R10, -R140, R10 ;  /* 0x0000000a8c0a7221 */ /* 0x000fe20000010100 */
[----:B------:R-:W-:Y:S01]  /*6010*/  FMUL.FTZ R32, R18, R32 ;  /* 0x0000002012207220 */ /* 0x000fe20000410000 */
[----:B------:R-:W-:Y:S01]  /*6020*/  FMUL.FTZ R5, R5, UR15 ;  /* 0x0000000f05057c20 */ /* 0x000fe20008410000 */
[----:B------:R-:W-:Y:S01]  /*6030*/  FMUL.FTZ R16, R250, R9 ;  /* 0x00000009fa107220 */ /* 0x000fe20000410000 */
[----:B------:R-:W-:Y:S01]  /*6040*/  FMUL.FTZ R18, R23, R7 ;  /* 0x0000000717127220 */ /* 0x000fe20000410000 */
[----:B------:R-:W-:Y:S01]  /*6050*/  FFMA.FTZ R9, -R168, R168, 1 ;  /* 0x3f800000a8097423 */ /* 0x000fe200000101a8 */
[----:B------:R-:W-:Y:S01]  /*6060*/  FMUL.FTZ R22, R22, R5 ;  /* 0x0000000516167220 */ /* 0x000fe20000410000 */
[----:B------:R-:W-:Y:S01]  /*6070*/  FFMA.FTZ R5, -R145, R145, 1 ;  /* 0x3f80000091057423 */ /* 0x000fe20000010191 */
[----:B------:R-:W-:Y:S01]  /*6080*/  FFMA.FTZ R7, -R166, R166, 1 ;  /* 0x3f800000a6077423 */ /* 0x000fe200000101a6 */
[----:B------:R-:W-:Y:S01]  /*6090*/  FMUL.FTZ R9, R9, UR15 ;  /* 0x0000000f09097c20 */ /* 0x000fe20008410000 */
[----:B------:R-:W-:Y:S01]  /*60a0*/  FMUL.FTZ R0, R0, UR15 ;  /* 0x0000000f00007c20 */ /* 0x000fe20008410000 */
[----:B------:R-:W-:Y:S01]  /*60b0*/  FMUL.FTZ R5, R5, UR15 ;  /* 0x0000000f05057c20 */ /* 0x000fe20008410000 */
[----:B------:R-:W-:Y:S01]  /*60c0*/  FMUL.FTZ R7, R7, UR15 ;  /* 0x0000000f07077c20 */ /* 0x000fe20008410000 */
[----:B------:R-:W-:Y:S01]  /*60d0*/  F2FP.BF16.F32.PACK_AB R18, R18, R22 ;  /* 0x000000161212723e */ /* 0x000fe200000010ff */
[C---:B------:R-:W-:Y:S01]  /*60e0*/  FADD.FTZ R14, -R140.reuse, R14 ;  /* 0x0000000e8c0e7221 */ /* 0x040fe20000010100 */
[----:B------:R-:W-:Y:S01]  /*60f0*/  FMUL.FTZ R17, R35, R5 ;  /* 0x0000000523117220 */ /* 0x000fe20000410000 */
[----:B------:R-:W-:Y:S01]  /*6100*/  F2FP.BF16.F32.PACK_AB R5, R19, R32 ;  /* 0x000000201305723e */ /* 0x000fe200000010ff */
[----:B------:R-:W-:Y:S01]  /*6110*/  FMUL.FTZ R19, R251, R8 ;  /* 0x00000008fb137220 */ /* 0x000fe20000410000 */
[----:B------:R-:W-:Y:S01]  /*6120*/  FFMA.FTZ R8, -R167, R167, 1 ;  /* 0x3f800000a7087423 */ /* 0x000fe200000101a7 */
[----:B------:R-:W-:Y:S01]  /*6130*/  FMUL.FTZ R28, R241, R28 ;  /* 0x0000001cf11c7220 */ /* 0x000fe20000410000 */
[----:B------:R-:W-:Y:S01]  /*6140*/  FADD.FTZ R11, -R140, R11 ;  /* 0x0000000b8c0b7221 */ /* 0x000fe20000010100 */
[----:B------:R-:W-:Y:S01]  /*6150*/  FMUL.FTZ R23, R19, R9 ;  /* 0x0000000913177220 */ /* 0x000fe20000410000 */
[----:B------:R-:W-:Y:S01]  /*6160*/  FMUL.FTZ R19, R12, R7 ;  /* 0x000000070c137220 */ /* 0x000fe20000410000 */
[----:B------:R-:W-:Y:S01]  /*6170*/  FMUL.FTZ R12, R13, R0 ;  /* 0x000000000d0c7220 */ /* 0x000fe20000410000 */
[----:B------:R-:W-:Y:S01]  /*6180*/  FFMA.FTZ R0, -R151, R151, 1 ;  /* 0x3f80000097007423 */ /* 0x000fe20000010197 */
[----:B------:R-:W-:Y:S01]  /*6190*/  FMUL.FTZ R8, R8, UR15 ;  /* 0x0000000f08087c20 */ /* 0x000fe20008410000 */
[----:B------:R1:W-:Y:S01]  /*61a0*/  STS [R6+0xf400], R5 ;  /* 0x00f4000506007388 */ /* 0x0003e20000000800 */
[----:B------:R-:W-:Y:S01]  /*61b0*/  FFMA.FTZ R7, -R152, R152, 1 ;  /* 0x3f80000098077423 */ /* 0x000fe20000010198 */
[----:B------:R-:W-:Y:S01]  /*61c0*/  FMUL.FTZ R0, R0, UR15 ;  /* 0x0000000f00007c20 */ /* 0x000fe20008410000 */
[----:B------:R-:W-:Y:S01]  /*61d0*/  FMUL.FTZ R22, R16, R8 ;  /* 0x0000000810167220 */ /* 0x000fe20000410000 */
[----:B------:R-:W-:Y:S01]  /*61e0*/  FFMA.FTZ R8, -R160, R160, 1 ;  /* 0x3f800000a0087423 */ /* 0x000fe200000101a0 */
[----:B------:R-:W-:Y:S01]  /*61f0*/  FMUL.FTZ R7, R7, UR15 ;  /* 0x0000000f07077c20 */ /* 0x000fe20008410000 */
[----:B------:R-:W-:Y:S01]  /*6200*/  FMUL.FTZ R16, R29, R0 ;  /* 0x000000001d107220 */ /* 0x000fe20000410000 */
[----:B------:R-:W-:Y:S01]  /*6210*/  F2FP.BF16.F32.PACK_AB R12, R12, R19 ;  /* 0x000000130c0c723e */ /* 0x000fe200000010ff */
[----:B------:R-:W-:Y:S01]  /*6220*/  FMUL.FTZ R8, R8, UR15 ;  /* 0x0000000f08087c20 */ /* 0x000fe20008410000 */
[----:B------:R-:W-:Y:S01]  /*6230*/  F2FP.BF16.F32.PACK_AB R0, R22, R23 ;  /* 0x000000171600723e */ /* 0x000fe200000010ff */
[----:B------:R-:W-:Y:S01]  /*6240*/  FMUL.FTZ R28, R28, R7 ;  /* 0x000000071c1c7220 */ /* 0x000fe20000410000 */
[----:B------:R-:W-:Y:S01]  /*6250*/  FFMA.FTZ R7, -R238, R238, 1 ;  /* 0x3f800000ee077423 */ /* 0x000fe200000101ee */
[----:B------:R-:W-:Y:S01]  /*6260*/  FMUL.FTZ R13, R25, R8 ;  /* 0x00000008190d7220 */ /* 0x000fe20000410000 */
[----:B------:R-:W-:Y:S01]  /*6270*/  FFMA.FTZ R8, -R239, R239, 1 ;  /* 0x3f800000ef087423 */ /* 0x000fe200000101ef */
[----:B------:R1:W-:Y:S01]  /*6280*/  STS [R144+0x10000], R0 ;  /* 0x0100000090007388 */ /* 0x0003e20000000800 */
[----:B------:R-:W-:Y:S01]  /*6290*/  FADD.FTZ R30, -R140, R30 ;  /* 0x0000001e8c1e7221 */ /* 0x000fe20000010100 */
[----:B------:R-:W-:Y:S01]  /*62a0*/  FMUL.FTZ R7, R7, UR15 ;  /* 0x0000000f07077c20 */ /* 0x000fe20008410000 */
[----:B------:R-:W-:Y:S01]  /*62b0*/  FMUL.FTZ R8, R8, UR15 ;  /* 0x0000000f08087c20 */ /* 0x000fe20008410000 */
[----:B------:R-:W-:Y:S01]  /*62c0*/  FADD.FTZ R24, -R141, R24 ;  /* 0x000000188d187221 */ /* 0x000fe20000010100 */
[----:B------:R-:W-:Y:S01]  /*62d0*/  FMUL.FTZ R30, R245, R30 ;  /* 0x0000001ef51e7220 */ /* 0x000fe20000410000 */
[----:B------:R-:W-:Y:S01]  /*62e0*/  FFMA.FTZ R9, -R161, R161, 1 ;  /* 0x3f800000a1097423 */ /* 0x000fe200000101a1 */
[C---:B------:R-:W-:Y:S01]  /*62f0*/  FADD.FTZ R31, -R140.reuse, R31 ;  /* 0x0000001f8c1f7221 */ /* 0x040fe20000010100 */
[----:B------:R-:W-:Y:S01]  /*6300*/  FMUL.FTZ R24, R243, R24 ;  /* 0x00000018f3187220 */ /* 0x000fe20000410000 */
[----:B------:R-:W-:Y:S01]  /*6310*/  FADD.FTZ R27, -R140, R27 ;  /* 0x0000001b8c1b7221 */ /* 0x000fe20000010100 */
[----:B------:R-:W-:Y:S01]  /*6320*/  FMUL.FTZ R9, R9, UR15 ;  /* 0x0000000f09097c20 */ /* 0x000fe20008410000 */
[----:B-1----:R-:W-:Y:S01]  /*6330*/  FFMA.FTZ R5, -R236, R236, 1 ;  /* 0x3f800000ec057423 */ /* 0x002fe200000101ec */
[----:B------:R-:W-:Y:S01]  /*6340*/  FMUL.FTZ R31, R244, R31 ;  /* 0x0000001ff41f7220 */ /* 0x000fe20000410000 */
[----:B------:R-:W-:Y:S01]  /*6350*/  FMUL.FTZ R27, R248, R27 ;  /* 0x0000001bf81b7220 */ /* 0x000fe20000410000 */
[----:B------:R-:W-:Y:S01]  /*6360*/  FMUL.FTZ R24, R24, R9 ;  /* 0x0000000918187220 */ /* 0x000fe20000410000 */
[----:B------:R-:W-:Y:S01]  /*6370*/  FMUL.FTZ R5, R5, UR15 ;  /* 0x0000000f05057c20 */ /* 0x000fe20008410000 */
[----:B------:R-:W-:Y:S01]  /*6380*/  F2FP.BF16.F32.PACK_AB R17, R17, R34 ;  /* 0x000000221111723e */ /* 0x000fe200000010ff */
[----:B------:R-:W4:Y:S01]  /*6390*/  LDL.LU.64 R150, [R1+0x10] ;  /* 0x0000100001967983 */ /* 0x000f220000300a00 */
[----:B------:R-:W-:Y:S01]  /*63a0*/  F2FP.BF16.F32.PACK_AB R16, R16, R28 ;  /* 0x0000001c1010723e */ /* 0x000fe200000010ff */
[----:B------:R-:W1:Y:S01]  /*63b0*/  LDC R149, c[0x0][0x44c] ;  /* 0x00011300ff957b82 */ /* 0x000e620000000800 */
[----:B------:R-:W-:Y:S01]  /*63c0*/  F2FP.BF16.F32.PACK_AB R13, R13, R24 ;  /* 0x000000180d0d723e */ /* 0x000fe200000010ff */
[----:B------:R-:W-:Y:S04]  /*63d0*/  FFMA.FTZ R0, -R235, R235, 1 ;  /* 0x3f800000eb007423 */ /* 0x000fe800000101eb */
[----:B------:R-:W-:Y:S01]  /*63e0*/  FMUL.FTZ R0, R0, UR15 ;  /* 0x0000000f00007c20 */ /* 0x000fe20008410000 */
[----:B-1----:R-:W-:Y:S02]  /*63f0*/  IMAD R165, R149, UR8, RZ ;  /* 0x0000000895a57c24 */ /* 0x002fe4000f8e02ff */
[----:B--2---:R-:W-:Y:S04]  /*6400*/  FMUL.FTZ R10, R135, R10 ;  /* 0x0000000a870a7220 */ /* 0x004fe80000410000 */
[----:B------:R-:W-:Y:S01]  /*6410*/  FMUL.FTZ R19, R10, R8 ;  /* 0x000000080a137220 */ /* 0x000fe20000410000 */
[----:B---3--:R-:W-:Y:S01]  /*6420*/  FMUL.FTZ R11, R134, R11 ;  /* 0x0000000b860b7220 */ /* 0x008fe20000410000 */
[----:B----4-:R-:W-:Y:S03]  /*6430*/  FMUL.FTZ R14, R133, R14 ;  /* 0x0000000e850e7220 */ /* 0x010fe60000410000 */
[----:B------:R-:W-:Y:S01]  /*6440*/  FMUL.FTZ R11, R11, R7 ;  /* 0x000000070b0b7220 */ /* 0x000fe20000410000 */
[----:B------:R-:W-:Y:S01]  /*6450*/  FADD.FTZ R7, -R140, R26 ;  /* 0x0000001a8c077221 */ /* 0x000fe20000010100 */
[----:B------:R-:W-:Y:S01]  /*6460*/  FMUL.FTZ R15, R132, R15 ;  /* 0x0000000f840f7220 */ /* 0x000fe20000410000 */
[----:B------:R-:W-:Y:S01]  /*6470*/  FMUL.FTZ R14, R14, R5 ;  /* 0x000000050e0e7220 */ /* 0x000fe20000410000 */
[----:B------:R-:W-:Y:S01]  /*6480*/  FFMA.FTZ R5, -R164, R164, 1 ;  /* 0x3f800000a4057423 */ /* 0x000fe200000101a4 */
[----:B------:R-:W-:Y:S01]  /*6490*/  FMUL.FTZ R7, R249, R7 ;  /* 0x00000007f9077220 */ /* 0x000fe20000410000 */
[----:B------:R-:W-:Y:S01]  /*64a0*/  FMUL.FTZ R15, R15, R0 ;  /* 0x000000000f0f7220 */ /* 0x000fe20000410000 */
[----:B------:R-:W-:Y:S01]  /*64b0*/  FFMA.FTZ R0, -R162, R162, 1 ;  /* 0x3f800000a2007423 */ /* 0x000fe200000101a2 */
[----:B------:R-:W-:Y:S03]  /*64c0*/  FMUL.FTZ R8, R5, UR15 ;  /* 0x0000000f05087c20 */ /* 0x000fe60008410000 */
[----:B------:R-:W-:Y:S01]  /*64d0*/  FMUL.FTZ R10, R0, UR15 ;  /* 0x0000000f000a7c20 */ /* 0x000fe20008410000 */
[----:B------:R-:W-:Y:S01]  /*64e0*/  FFMA.FTZ R0, -R157, R157, 1 ;  /* 0x3f8000009d007423 */ /* 0x000fe2000001019d */
[----:B------:R-:W-:Y:S02]  /*64f0*/  FMUL.FTZ R8, R27, R8 ;  /* 0x000000081b087220 */ /* 0x000fe40000410000 */
[----:B------:R-:W-:Y:S01]  /*6500*/  FMUL.FTZ R10, R7, R10 ;  /* 0x0000000a070a7220 */ /* 0x000fe20000410000 */
[----:B------:R-:W-:Y:S01]  /*6510*/  FMUL.FTZ R5, R0, UR15 ;  /* 0x0000000f00057c20 */ /* 0x000fe20008410000 */
[----:B------:R-:W-:Y:S01]  /*6520*/  FFMA.FTZ R7, -R156, R156, 1 ;  /* 0x3f8000009c077423 */ /* 0x000fe2000001019c */
[--C-:B------:R-:W-:Y:S02]  /*6530*/  SHF.R.U32.HI R0, RZ, 0x4, R230.reuse ;  /* 0x00000004ff007819 */ /* 0x100fe400000116e6 */
[----:B------:R-:W-:Y:S01]  /*6540*/  FMUL.FTZ R30, R30, R5 ;  /* 0x000000051e1e7220 */ /* 0x000fe20000410000 */
[----:B------:R-:W-:Y:S01]  /*6550*/  F2FP.BF16.F32.PACK_AB R5, R11, R19 ;  /* 0x000000130b05723e */ /* 0x000fe200000010ff */
[----:B------:R-:W-:Y:S01]  /*6560*/  FMUL.FTZ R7, R7, UR15 ;  /* 0x0000000f07077c20 */ /* 0x000fe20008410000 */
[----:B------:R-:W-:Y:S02]  /*6570*/  F2FP.BF16.F32.PACK_AB R8, R8, R10 ;  /* 0x0000000a0808723e */ /* 0x000fe400000010ff */
[----:B------:R-:W-:Y:S01]  /*6580*/  LOP3.LUT R164, R0, 0x8, RZ, 0xc0, !PT ;  /* 0x0000000800a47812 */ /* 0x000fe200078ec0ff */
[----:B------:R1:W-:Y:S01]  /*6590*/  STS [R144+0x10400], R5 ;  /* 0x0104000590007388 */ /* 0x0003e20000000800 */
[----:B------:R-:W-:Y:S01]  /*65a0*/  FMUL.FTZ R9, R31, R7 ;  /* 0x000000071f097220 */ /* 0x000fe20000410000 */
[----:B------:R-:W-:Y:S03]  /*65b0*/  F2FP.BF16.F32.PACK_AB R7, R15, R14 ;  /* 0x0000000e0f07723e */ /* 0x000fe600000010ff */
[----:B------:R-:W-:Y:S01]  /*65c0*/  STS [R6+0x10000], R12 ;  /* 0x0100000c06007388 */ /* 0x000fe20000000800 */
[----:B------:R-:W-:Y:S02]  /*65d0*/  LOP3.LUT R0, R164, 0x10, R230, 0xf8, !PT ;  /* 0x00000010a4007812 */ /* 0x000fe400078ef8e6 */
[----:B------:R-:W-:Y:S02]  /*65e0*/  F2FP.BF16.F32.PACK_AB R9, R9, R30 ;  /* 0x0000001e0909723e */ /* 0x000fe400000010ff */
[----:B------:R-:W-:Y:S01]  /*65f0*/  STS [R6+0x10400], R7 ;  /* 0x0104000706007388 */ /* 0x000fe20000000800 */
[--C-:B------:R-:W-:Y:S04]  /*6600*/  LOP3.LUT R0, R0, 0xc0, R231.reuse, 0xf8, !PT ;  /* 0x000000c000007812 */ /* 0x100fe800078ef8e7 */
[----:B------:R-:W-:Y:S01]  /*6610*/  STS [R4+-0x4000], R21 ;  /* 0xffc0001504007388 */ /* 0x000fe20000000800 */
[----:B------:R-:W-:Y:S04]  /*6620*/  LOP3.LUT R0, R0, 0x18, R232, 0x78, !PT ;  /* 0x0000001800007812 */ /* 0x000fe800078e78e8 */
[----:B------:R-:W-:Y:S01]  /*6630*/  STS [R4+-0x3c00], R18 ;  /* 0xffc4001204007388 */ /* 0x000fe20000000800 */
[----:B------:R-:W-:Y:S04]  /*6640*/  LOP3.LUT R0, R0, 0x120, R231, 0xf8, !PT ;  /* 0x0000012000007812 */ /* 0x000fe800078ef8e7 */
[----:B------:R-:W-:Y:S02]  /*6650*/  LEA R0, R0, UR4, 0x1 ;  /* 0x0000000400007c11 */ /* 0x000fe4000f8e08ff */
[----:B-1----:R-:W-:Y:S05]  /*6660*/  IADD3 R5, PT, PT, R33, R4, RZ ;  /* 0x0000000421057210 */ /* 0x002fea0007ffe0ff */
[----:B------:R-:W-:Y:S05]  /*6670*/  STS [R5+-0x4000], R20 ;  /* 0xffc0001405007388 */ /* 0x000fea0000000800 */
[----:B------:R-:W-:Y:S05]  /*6680*/  STS [R5+-0x3c00], R17 ;  /* 0xffc4001105007388 */ /* 0x000fea0000000800 */
[----:B------:R-:W-:Y:S05]  /*6690*/  STS [R4+-0x3000], R13 ;  /* 0xffd0000d04007388 */ /* 0x000fea0000000800 */
[----:B------:R-:W-:Y:S05]  /*66a0*/  STS [R4+-0x2c00], R8 ;  /* 0xffd4000804007388 */ /* 0x000fea0000000800 */
[----:B------:R-:W-:Y:S05]  /*66b0*/  STS [R5+-0x3000], R16 ;  /* 0xffd0001005007388 */ /* 0x000fea0000000800 */
[----:B------:R-:W-:Y:S01]  /*66c0*/  STS [R5+-0x2c00], R9 ;  /* 0xffd4000905007388 */ /* 0x000fe20000000800 */
[----:B------:R-:W-:Y:S06]  /*66d0*/  BAR.SYNC.DEFER_BLOCKING 0x0 ;  /* 0x0000000000007b1d */ /* 0x000fec0000010000 */
[----:B------:R-:W-:Y:S05]  /*66e0*/  LDSM.16.MT88.4 R4, [R3+UR4+0x13000] ;  /* 0x013000040304783b */ /* 0x000fea0008004200 */
[----:B------:R-:W1:Y:S05]  /*66f0*/  LDSM.16.MT88.4 R8, [R0+0x6000] ;  /* 0x006000000008783b */ /* 0x000e6a0000004200 */
[----:B------:R-:W2:Y:S05]  /*6700*/  LDSM.16.MT88.4 R12, [R3+UR4+0x15000] ;  /* 0x01500004030c783b */ /* 0x000eaa0008004200 */
[----:B------:R-:W3:Y:S05]  /*6710*/  LDSM.16.MT88.4 R16, [R0+0x7000] ;  /* 0x007000000010783b */ /* 0x000eea0000004200 */
[----:B------:R-:W4:Y:S05]  /*6720*/  LDSM.16.MT88.4 R20, [R0+0x8000] ;  /* 0x008000000014783b */ /* 0x000f2a0000004200 */
[----:B------:R-:W-:Y:S05]  /*6730*/  LDSM.16.MT88.4 R24, [R3+UR4+0x13800] ;  /* 0x013800040318783b */ /* 0x000fea0008004200 */
[----:B------:R-:W4:Y:S05]  /*6740*/  LDSM.16.MT88.4 R28, [R0+0x6400] ;  /* 0x00640000001c783b */ /* 0x000f2a0000004200 */
[----:B------:R-:W4:Y:S05]  /*6750*/  LDSM.16.MT88.4 R32, [R3+UR4+0x15800] ;  /* 0x015800040320783b */ /* 0x000f2a0008004200 */
[----:B------:R-:W4:Y:S01]  /*6760*/  LDSM.16.MT88.4 R132, [R0+0x7400] ;  /* 0x007400000084783b */ /* 0x000f220000004200 */
[-C--:B-1----:R-:W-:Y:S04]  /*6770*/  HMMA.16816.F32.BF16 R36, R4, R8.reuse, R36 ;  /* 0x000000080424723c */ /* 0x082fe80000041824 */
[----:B------:R-:W-:Y:S05]  /*6780*/  LDSM.16.MT88.4 R136, [R0+0x6c00] ;  /* 0x006c00000088783b */ /* 0x000fea0000004200 */
[----:B------:R-:W-:Y:S01]  /*6790*/  LDSM.16.MT88.4 R140, [R3+UR4+0x16800] ;  /* 0x01680004038c783b */ /* 0x000fe20008004200 */
[C---:B--2---:R-:W-:Y:S04]  /*67a0*/  HMMA.16816.F32.BF16 R40, R12.reuse, R8, R40 ;  /* 0x000000080c28723c */ /* 0x044fe80000041828 */
[----:B------:R-:W-:Y:S04]  /*67b0*/  LDSM.16.MT88.4 R144, [R0+0x7c00] ;  /* 0x007c00000090783b */ /* 0x000fe80000004200 */
        /* <DEDUP_REMOVED lines=13> */
[----:B------:R-:W2:Y:S05]  /*6890*/  LDSM.16.MT88.4 R4, [R3+UR4+0x14000] ;  /* 0x014000040304783b */ /* 0x000eaa0008004200 */
        /* <DEDUP_REMOVED lines=14> */
[----:B------:R-:W1:Y:S01]  /*6980*/  LDSM.16.MT88.4 R32, [R0+0x8c00] ;  /* 0x008c00000020783b */ /* 0x000e620000004200 */
[----:B------:R-:W-:Y:S06]  /*6990*/  BAR.SYNC.DEFER_BLOCKING 0x0 ;  /* 0x0000000000007b1d */ /* 0x000fec0000010000 */
        /* <DEDUP_REMOVED lines=13> */
[----:B------:R-:W-:Y:S04]  /*6a70*/  LEA R4, -R165, RZ, 0x6 ;  /* 0x000000ffa5047211 */ /* 0x000fe800078e31ff */
[-C--:B------:R-:W-:Y:S05]  /*6a80*/  HMMA.16816.F32.BF16 R36, R132, R136.reuse, R36 ;  /* 0x000000888424723c */ /* 0x080fea0000041824 */
[C---:B------:R-:W-:Y:S03]  /*6a90*/  LEA R6, P0, R4.reuse, R150, 0x2 ;  /* 0x0000009604067211 */ /* 0x040fe600078010ff */
[C---:B------:R-:W-:Y:S04]  /*6aa0*/  HMMA.16816.F32.BF16 R40, R140.reuse, R136, R40 ;  /* 0x000000888c28723c */ /* 0x040fe80000041828 */
[----:B------:R-:W-:Y:S02]  /*6ab0*/  MOV R170, R6 ;  /* 0x0000000600aa7202 */ /* 0x000fe40000000f00 */
[----:B------:R-:W-:Y:S02]  /*6ac0*/  LEA.HI.X.SX32 R5, R4, R151, 0x2, P0 ;  /* 0x0000009704057211 */ /* 0x000fe400000f16ff */
[-C--:B------:R-:W-:Y:S03]  /*6ad0*/  HMMA.16816.F32.BF16 R44, R140, R138.reuse, R44 ;  /* 0x0000008a8c2c723c */ /* 0x080fe6000004182c */
[----:B------:R-:W-:Y:S02]  /*6ae0*/  MOV R171, R5 ;  /* 0x0000000500ab7202 */ /* 0x000fe40000000f00 */
[----:B------:R-:W-:Y:S03]  /*6af0*/  LOP3.LUT R4, R2, 0x1c0, RZ, 0xc0, !PT ;  /* 0x000001c002047812 */ /* 0x000fe600078ec0ff */
[C---:B------:R-:W-:Y:S01]  /*6b00*/  HMMA.16816.F32.BF16 R48, R132.reuse, R138, R48 ;  /* 0x0000008a8430723c */ /* 0x040fe20000041830 */
[----:B------:R2:W-:Y:S07]  /*6b10*/  STL.64 [R1+0x10], R170 ;  /* 0x000010aa01007387 */ /* 0x0005ee0000100a00 */
[-C--:B------:R-:W-:Y:S08]  /*6b20*/  HMMA.16816.F32.BF16 R52, R132, R144.reuse, R52 ;  /* 0x000000908434723c */ /* 0x080ff00000041834 */
[C---:B------:R-:W-:Y:S08]  /*6b30*/  HMMA.16816.F32.BF16 R56, R140.reuse, R144, R56 ;  /* 0x000000908c38723c */ /* 0x040ff00000041838 */
[-C--:B------:R-:W-:Y:S08]  /*6b40*/  HMMA.16816.F32.BF16 R60, R140, R146.reuse, R60 ;  /* 0x000000928c3c723c */ /* 0x080ff0000004183c */
[C---:B------:R-:W-:Y:S08]  /*6b50*/  HMMA.16816.F32.BF16 R64, R132.reuse, R146, R64 ;  /* 0x000000928440723c */ /* 0x040ff00000041840 */
[-C--:B-1----:R-:W-:Y:S08]  /*6b60*/  HMMA.16816.F32.BF16 R68, R132, R32.reuse, R68 ;  /* 0x000000208444723c */ /* 0x082ff00000041844 */
[C---:B------:R-:W-:Y:S08]  /*6b70*/  HMMA.16816.F32.BF16 R72, R140.reuse, R32, R72 ;  /* 0x000000208c48723c */ /* 0x040ff00000041848 */
[-C--:B------:R-:W-:Y:S08]  /*6b80*/  HMMA.16816.F32.BF16 R76, R140, R34.reuse, R76 ;  /* 0x000000228c4c723c */ /* 0x080ff0000004184c */
[----:B------:R-:W-:Y:S01]  /*6b90*/  HMMA.16816.F32.BF16 R80, R132, R34, R80 ;  /* 0x000000228450723c */ /* 0x000fe20000041850 */
[----:B------:R-:W-:Y:S08]  /*6ba0*/  @!UPT UIADD3 URZ, UPT, UPT, URZ, URZ, URZ ;  /* 0x000000fffffff290 */ /* 0x000ff0000fffe0ff */
[----:B--2---:R-:W-:Y:S11]  /*6bb0*/  BRA.U !UP0, `(.L_x_279) ;  /* 0x0000000108887547 */ /* 0x004ff6000b800000 */
[----:B------:R-:W2:Y:S01]  /*6bc0*/  LDL.LU.64 R150, [R1+0x20] ;  /* 0x0000200001967983 */ /* 0x000ea20000300a00 */
        /* <DEDUP_REMOVED lines=9> */
[----:B------:R-:W-:Y:S02]  /*6c60*/  LOP3.LUT R6, R10, 0x18, R230, 0x78, !PT ;  /* 0x000000180a067812 */ /* 0x000fe400078e78e6 */
[----:B------:R-:W-:Y:S02]  /*6c70*/  ISETP.GE.AND P4, PT, R9, UR5, PT ;  /* 0x0000000509007c0c */ /* 0x000fe4000bf86270 */
[----:B------:R-:W-:Y:S02]  /*6c80*/  LOP3.LUT R6, R6, 0x1f20, R163, 0xf8, !PT ;  /* 0x00001f2006067812 */ /* 0x000fe400078ef8a3 */
[----:B--2---:R-:W-:Y:S04]  /*6c90*/  IADD3 R8, P6, PT, R150, R7, RZ ;  /* 0x0000000796087210 */ /* 0x004fe80007fde0ff */
[----:B------:R-:W-:Y:S02]  /*6ca0*/  LEA.HI.X.SX32 R7, R5, R151, 0x1, P6 ;  /* 0x0000009705077211 */ /* 0x000fe400030f0eff */
[----:B------:R-:W-:Y:S03]  /*6cb0*/  LEA R5, R6, UR4, 0x1 ;  /* 0x0000000406057c11 */ /* 0x000fe6000f8e08ff */
[----:B------:R-:W-:Y:S05]  /*6cc0*/  IMAD.MOV.U32 R9, RZ, RZ, R7 ;  /* 0x000000ffff097224 */ /* 0x000fea00078e0007 */
        /* <DEDUP_REMOVED lines=15> */
[----:B------:R1:W-:Y:S04]  /*6dc0*/  STL.64 [R1+0x20], R8 ;  /* 0x0000200801007387 */ /* 0x0003e80000100a00 */
[----:B------:R-:W0:Y:S02]  /*6dd0*/  LDGDEPBAR ;  /* 0x00000000000079af */ /* 0x000e240000000000 */
.L_x_279:
[----:B------:R-:W-:Y:S01]  /*6de0*/  LOP3.LUT R2, R2, 0x200, RZ, 0xc0, !PT ;  /* 0x0000020002027812 */ /* 0x000fe200078ec0ff */
[----:B-1----:R-:W-:Y:S01]  /*6df0*/  LDSM.16.MT88.4 R8, [R0+0x9000] ;  /* 0x009000000008783b */ /* 0x002fe20000004200 */
[----:B------:R-:W-:Y:S01]  /*6e00*/  LOP3.LUT R4, R4, 0x38, R163, 0xf8, !PT ;  /* 0x0000003804047812 */ /* 0x000fe200078ef8a3 */
[----:B------:R-:W-:Y:S01]  /*6e10*/  IMAD.U32 R166, RZ, RZ, UR52 ;  /* 0x00000034ffa67e24 */ /* 0x000fe2000f8e00ff */
[----:B------:R-:W-:Y:S01]  /*6e20*/  LOP3.LUT R2, R2, 0xc00, R231, 0xf8, !PT ;  /* 0x00000c0002027812 */ /* 0x000fe200078ef8e7 */
[----:B------:R-:W-:Y:S01]  /*6e30*/  LDSM.16.MT88.4 R16, [R0+0xb000] ;  /* 0x00b000000010783b */ /* 0x000fe20000004200 */
[----:B------:R-:W-:Y:S01]  /*6e40*/  PLOP3.LUT P5, PT, PT, PT, UP0, 0x80, 0x8 ;  /* 0x000000000008781c */ /* 0x000fe20003faf008 */
[----:B------:R-:W-:Y:S01]  /*6e50*/  IMAD.MOV.U32 R239, RZ, RZ, 0x4 ;  /* 0x00000004ffef7424 */ /* 0x000fe200078e00ff */
[----:B------:R-:W-:Y:S01]  /*6e60*/  LOP3.LUT R2, R2, R4, R148, 0xf6, !PT ;  /* 0x0000000402027212 */ /* 0x000fe200078ef694 */
[----:B------:R-:W-:Y:S01]  /*6e70*/  LDSM.16.MT88.4 R28, [R0+0xd000] ;  /* 0x00d00000001c783b */ /* 0x000fe20000004200 */
[----:B------:R-:W-:Y:S01]  /*6e80*/  LEA R166, P0, R166, R170, 0x2 ;  /* 0x000000aaa6a67211 */ /* 0x000fe200078010ff */
[----:B------:R-:W-:Y:S01]  /*6e90*/  @UP0 UIADD3 UR19, UP1, UPT, UR60, -0x100, URZ ;  /* 0xffffff003c130890 */ /* 0x000fe2000ff3e0ff */
[----:B------:R-:W-:Y:S01]  /*6ea0*/  LEA R2, R2, UR4, 0x1 ;  /* 0x0000000402027c11 */ /* 0x000fe2000f8e08ff */
[----:B------:R-:W-:Y:S01]  /*6eb0*/  LDSM.16.MT88.4 R132, [R0+0x9400] ;  /* 0x009400000084783b */ /* 0x000fe20000004200 */
[----:B------:R-:W-:Y:S02]  /*6ec0*/  ULOP3.LUT UR14, UR47, 0x1, URZ, 0xc0, !UPT ;  /* 0x000000012f0e7892 */ /* 0x000fe4000f8ec0ff */
[----:B------:R-:W-:Y:S01]  /*6ed0*/  @UP0 UIADD3.X UR18, UPT, UPT, UR61, -0x1, URZ, UP1, !UPT ;  /* 0xffffffff3d120890 */ /* 0x000fe20008ffe4ff */
[----:B------:R-:W1:Y:S01]  /*6ee0*/  LDSM.16.M88.4 R24, [R2+0xf000] ;  /* 0x00f000000218783b */ /* 0x000e620000000200 */
[C---:B------:R-:W-:Y:S01]  /*6ef0*/  IMAD.IADD R161, R2.reuse, 0x1, R226 ;  /* 0x0000000102a17824 */ /* 0x040fe200078e02e2 */
[----:B------:R-:W-:Y:S01]  /*6f00*/  @UP0 UIADD3 UR10, UP1, UPT, UR10, -0x100, URZ ;  /* 0xffffff000a0a0890 */ /* 0x000fe2000ff3e0ff */
[C---:B------:R-:W-:Y:S01]  /*6f10*/  VIADD R12, R2.reuse, 0xf000 ;  /* 0x0000f000020c7836 */ /* 0x040fe20000000000 */
[----:B------:R-:W2:Y:S01]  /*6f20*/  LDL R238, [R1+0x34] ;  /* 0x0000340001ee7983 */ /* 0x000ea20000100800 */
[----:B------:R-:W-:Y:S01]  /*6f30*/  VIADD R160, R2, 0xf040 ;  /* 0x0000f04002a07836 */ /* 0x000fe20000000000 */
[----:B------:R-:W-:Y:S01]  /*6f40*/  @UP0 UIADD3.X UR11, UPT, UPT, UR11, -0x1, URZ, UP1, !UPT ;  /* 0xffffffff0b0b0890 */ /* 0x000fe20008ffe4ff */
[----:B------:R-:W-:Y:S01]  /*6f50*/  @P1 VIADD R160, R12, 0xffffffc0 ;  /* 0xffffffc00ca01836 */ /* 0x000fe20000000000 */
[----:B------:R-:W3:Y:S01]  /*6f60*/  LDSM.16.M88.4 R32, [R161+0xf000] ;  /* 0x00f00000a120783b */ /* 0x000ee20000000200 */
[----:B------:R-:W-:Y:S02]  /*6f70*/  UISETP.NE.U32.AND UP1, UPT, UR14, 0x1, UPT ;  /* 0x000000010e00788c */ /* 0x000fe4000bf25070 */
[----:B------:R-:W-:Y:S01]  /*6f80*/  IMAD.IADD R162, R226, 0x1, R160 ;  /* 0x00000001e2a27824 */ /* 0x000fe200078e02a0 */
[----:B------:R-:W4:Y:S03]  /*6f90*/  LDL R237, [R1+0x44] ;  /* 0x0000440001ed7983 */ /* 0x000f260000100800 */
[----:B------:R-:W-:Y:S01]  /*6fa0*/  PLOP3.LUT P4, PT, PT, PT, UP1, 0x80, 0x8 ;  /* 0x000000000008781c */ /* 0x000fe20003f8f018 */
[----:B------:R-:W5:Y:S04]  /*6fb0*/  LDSM.16.MT88.4 R136, [R0+0xb400] ;  /* 0x00b400000088783b */ /* 0x000f680000004200 */
[----:B------:R-:W4:Y:S04]  /*6fc0*/  LDL R236, [R1+0x40] ;  /* 0x0000400001ec7983 */ /* 0x000f280000100800 */
[----:B------:R-:W5:Y:S04]  /*6fd0*/  LDSM.16.MT88.4 R140, [R0+0xd400] ;  /* 0x00d40000008c783b */ /* 0x000f680000004200 */
[----:B------:R-:W4:Y:S04]  /*6fe0*/  LDL R235, [R1+0x3c] ;  /* 0x00003c0001eb7983 */ /* 0x000f280000100800 */
[----:B------:R-:W-:Y:S04]  /*6ff0*/  LDSM.16.MT88.4 R148, [R0+0x9800] ;  /* 0x009800000094783b */ /* 0x000fe80000004200 */
[----:B------:R-:W4:Y:S01]  /*7000*/  LDL R234, [R1+0x38] ;  /* 0x0000380001ea7983 */ /* 0x000f220000100800 */
[C---:B-1----:R-:W-:Y:S03]  /*7010*/  HMMA.16816.F32.BF16 R4, R24.reuse, R8, RZ ;  /* 0x000000081804723c */ /* 0x042fe600000418ff */
[----:B------:R-:W1:Y:S04]  /*7020*/  LDSM.16.M88.4 R144, [R160] ;  /* 0x00000000a090783b */ /* 0x000e680000000200 */
[----:B------:R-:W-:Y:S01]  /*7030*/  LDSM.16.MT88.4 R156, [R0+0x9c00] ;  /* 0x009c0000009c783b */ /* 0x000fe20000004200 */
[C---:B------:R-:W-:Y:S03]  /*7040*/  HMMA.16816.F32.BF16 R8, R24.reuse, R10, RZ ;  /* 0x0000000a1808723c */ /* 0x040fe600000418ff */
[----:B------:R-:W-:Y:S05]  /*7050*/  LDSM.16.M88.4 R152, [R162] ;  /* 0x00000000a298783b */ /* 0x000fea0000000200 */
        /* <DEDUP_REMOVED lines=8> */
[C---:B-----5:R-:W-:Y:S08]  /*70e0*/  HMMA.16816.F32.BF16 R12, R32.reuse, R136, R12 ;  /* 0x00000088200c723c */ /* 0x060ff0000004180c */
[C---:B------:R-:W-:Y:S01]  /*70f0*/  HMMA.16816.F32.BF16 R16, R32.reuse, R138, R16 ;  /* 0x0000008a2010723c */ /* 0x040fe20000041810 */
[----:B------:R-:W-:Y:S07]  /*7100*/  LDSM.16.MT88.4 R136, [R0+0xdc00] ;  /* 0x00dc00000088783b */ /* 0x000fee0000004200 */
[C---:B------:R-:W-:Y:S08]  /*7110*/  HMMA.16816.F32.BF16 R20, R32.reuse, R140, R20 ;  /* 0x0000008c2014723c */ /* 0x040ff00000041814 */
[----:B------:R-:W-:Y:S01]  /*7120*/  HMMA.16816.F32.BF16 R24, R32, R142, R24 ;  /* 0x0000008e2018723c */ /* 0x000fe20000041818 */
[----:B------:R-:W5:Y:S04]  /*7130*/  LDSM.16.MT88.4 R32, [R0+0xbc00] ;  /* 0x00bc00000020783b */ /* 0x000f680000004200 */
[----:B------:R3:W-:Y:S03]  /*7140*/  LDSM.16.M88.4 R140, [R2+0x11000] ;  /* 0x01100000028c783b */ /* 0x0007e60000000200 */
[C---:B-1----:R-:W-:Y:S08]  /*7150*/  HMMA.16816.F32.BF16 R4, R144.reuse, R148, R4 ;  /* 0x000000949004723c */ /* 0x042ff00000041804 */
[C---:B------:R-:W-:Y:S01]  /*7160*/  HMMA.16816.F32.BF16 R8, R144.reuse, R150, R8 ;  /* 0x000000969008723c */ /* 0x040fe20000041808 */
[----:B------:R-:W1:Y:S07]  /*7170*/  LDSM.16.MT88.4 R148, [R0+0xa000] ;  /* 0x00a000000094783b */ /* 0x000e6e0000004200 */
[C---:B------:R-:W-:Y:S01]  /*7180*/  HMMA.16816.F32.BF16 R12, R144.reuse, R28, R12 ;  /* 0x0000001c900c723c */ /* 0x040fe2000004180c */
[----:B---3--:R-:W-:Y:S07]  /*7190*/  IMAD.U32 R2, RZ, RZ, UR52 ;  /* 0x00000034ff027e24 */ /* 0x008fee000f8e00ff */
[C---:B------:R-:W-:Y:S01]  /*71a0*/  HMMA.16816.F32.BF16 R16, R144.reuse, R30, R16 ;  /* 0x0000001e9010723c */ /* 0x040fe20000041810 */
[----:B------:R-:W3:Y:S02]  /*71b0*/  LDSM.16.MT88.4 R28, [R0+0xc000] ;  /* 0x00c00000001c783b */ /* 0x000ee40000004200 */
[----:B------:R-:W-:Y:S02]  /*71c0*/  LEA.HI.X.SX32 R167, R2, R171, 0x2, P0 ;  /* 0x000000ab02a77211 */ /* 0x000fe400000f16ff */
[----:B------:R-:W-:Y:S03]  /*71d0*/  @P5 SHF.R.U32.HI R2, RZ, 0x2, R230 ;  /* 0x00000002ff025819 */ /* 0x000fe600000116e6 */
[C---:B------:R-:W-:Y:S08]  /*71e0*/  HMMA.16816.F32.BF16 R20, R144.reuse, R132, R20 ;  /* 0x000000849014723c */ /* 0x040ff00000041814 */
[----:B------:R-:W-:Y:S01]  /*71f0*/  HMMA.16816.F32.BF16 R24, R144, R134, R24 ;  /* 0x000000869018723c */ /* 0x000fe20000041818 */
[----:B------:R-:W3:Y:S04]  /*7200*/  LDSM.16.MT88.4 R132, [R0+0xe000] ;  /* 0x00e000000084783b */ /* 0x000ee80000004200 */
[----:B------:R-:W-:Y:S03]  /*7210*/  LDSM.16.M88.4 R144, [R161+0x11000] ;  /* 0x01100000a190783b */ /* 0x000fe60000000200 */
[C---:B------:R-:W-:Y:S08]  /*7220*/  HMMA.16816.F32.BF16 R4, R152.reuse, R156, R4 ;  /* 0x0000009c9804723c */ /* 0x040ff00000041804 */
[C---:B------:R-:W-:Y:S01]  /*7230*/  HMMA.16816.F32.BF16 R8, R152.reuse, R158, R8 ;  /* 0x0000009e9808723c */ /* 0x040fe20000041808 */
[----:B------:R-:W3:Y:S07]  /*7240*/  LDSM.16.MT88.4 R156, [R0+0xa400] ;  /* 0x00a40000009c783b */ /* 0x000eee0000004200 */
[C---:B-----5:R-:W-:Y:S08]  /*7250*/  HMMA.16816.F32.BF16 R12, R152.reuse, R32, R12 ;  /* 0x00000020980c723c */ /* 0x060ff0000004180c */
[C---:B------:R-:W-:Y:S01]  /*7260*/  HMMA.16816.F32.BF16 R16, R152.reuse, R34, R16 ;  /* 0x000000229810723c */ /* 0x040fe20000041810 */
[----:B------:R-:W5:Y:S07]  /*7270*/  LDSM.16.MT88.4 R32, [R0+0xc400] ;  /* 0x00c400000020783b */ /* 0x000f6e0000004200 */
[C---:B------:R-:W-:Y:S08]  /*7280*/  HMMA.16816.F32.BF16 R20, R152.reuse, R136, R20 ;  /* 0x000000889814723c */ /* 0x040ff00000041814 */
[----:B------:R-:W-:Y:S01]  /*7290*/  HMMA.16816.F32.BF16 R24, R152, R138, R24 ;  /* 0x0000008a9818723c */ /* 0x000fe20000041818 */
[----:B------:R-:W-:Y:S07]  /*72a0*/  LDSM.16.MT88.4 R136, [R0+0xa800] ;  /* 0x00a800000088783b */ /* 0x000fee0000004200 */
[C---:B-1----:R-:W-:Y:S08]  /*72b0*/  HMMA.16816.F32.BF16 R4, R140.reuse, R148, R4 ;  /* 0x000000948c04723c */ /* 0x042ff00000041804 */
[C---:B------:R-:W-:Y:S08]  /*72c0*/  HMMA.16816.F32.BF16 R8, R140.reuse, R150, R8 ;  /* 0x000000968c08723c */ /* 0x040ff00000041808 */
[C---:B---3--:R-:W-:Y:S08]  /*72d0*/  HMMA.16816.F32.BF16 R12, R140.reuse, R28, R12 ;  /* 0x0000001c8c0c723c */ /* 0x048ff0000004180c */
[C---:B------:R-:W-:Y:S01]  /*72e0*/  HMMA.16816.F32.BF16 R16, R140.reuse, R30, R16 ;  /* 0x0000001e8c10723c */ /* 0x040fe20000041810 */
[----:B------:R-:W1:Y:S07]  /*72f0*/  LDSM.16.MT88.4 R28, [R0+0xe400] ;  /* 0x00e40000001c783b */ /* 0x000e6e0000004200 */
[C---:B------:R-:W-:Y:S08]  /*7300*/  HMMA.16816.F32.BF16 R20, R140.reuse, R132, R20 ;  /* 0x000000848c14723c */ /* 0x040ff00000041814 */
[----:B------:R-:W-:Y:S01]  /*7310*/  HMMA.16816.F32.BF16 R24, R140, R134, R24 ;  /* 0x000000868c18723c */ /* 0x000fe20000041818 */
[----:B------:R-:W3:Y:S04]  /*7320*/  LDSM.16.M88.4 R132, [R160+0x2000] ;  /* 0x00200000a084783b */ /* 0x000ee80000000200 */
[----:B------:R-:W-:Y:S03]  /*7330*/  LDSM.16.MT88.4 R140, [R0+0xac00] ;  /* 0x00ac0000008c783b */ /* 0x000fe60000004200 */
[C---:B------:R-:W-:Y:S08]  /*7340*/  HMMA.16816.F32.BF16 R4, R144.reuse, R156, R4 ;  /* 0x0000009c9004723c */ /* 0x040ff00000041804 */
[C---:B------:R-:W-:Y:S03]  /*7350*/  HMMA.16816.F32.BF16 R8, R144.reuse, R158, R8 ;  /* 0x0000009e9008723c */ /* 0x040fe60000041808 */
[C---:B------:R-:W-:Y:S04]  /*7360*/  LEA R158, P0, R165.reuse, R166, 0x5 ;  /* 0x000000a6a59e7211 */ /* 0x040fe800078028ff */
[C---:B------:R-:W-:Y:S01]  /*7370*/  LEA.HI.X.SX32 R159, R165.reuse, R167, 0x5, P0 ;  /* 0x000000a7a59f7211 */ /* 0x040fe200000f2eff */
[C---:B-----5:R-:W-:Y:S03]  /*7380*/  HMMA.16816.F32.BF16 R12, R144.reuse, R32, R12 ;  /* 0x00000020900c723c */ /* 0x060fe6000004180c */
[C---:B------:R-:W-:Y:S04]  /*7390*/  LEA R156, P0, R165.reuse, R158, 0x5 ;  /* 0x0000009ea59c7211 */ /* 0x040fe800078028ff */
[C---:B------:R-:W-:Y:S01]  /*73a0*/  LEA.HI.X.SX32 R157, R165.reuse, R159, 0x5, P0 ;  /* 0x0000009fa59d7211 */ /* 0x040fe200000f2eff */
[C---:B------:R-:W-:Y:S01]  /*73b0*/  HMMA.16816.F32.BF16 R16, R144.reuse, R34, R16 ;  /* 0x000000229010723c */ /* 0x040fe20000041810 */
[----:B------:R-:W5:Y:S02]  /*73c0*/  LDSM.16.MT88.4 R32, [R0+0xc800] ;  /* 0x00c800000020783b */ /* 0x000f640000004200 */
        /* <DEDUP_REMOVED lines=9> */
[C---:B---3--:R-:W-:Y:S05]  /*7460*/  HMMA.16816.F32.BF16 R4, R132.reuse, R136, R4 ;  /* 0x000000888404723c */ /* 0x048fea0000041804 */
[C---:B------:R-:W-:Y:S03]  /*7470*/  LEA R160, P0, R165.reuse, R150, 0x5 ;  /* 0x00000096a5a07211 */ /* 0x040fe600078028ff */
[C---:B------:R-:W-:Y:S01]  /*7480*/  HMMA.16816.F32.BF16 R8, R132.reuse, R138, R8 ;  /* 0x0000008a8408723c */ /* 0x040fe20000041808 */
[----:B------:R-:W3:Y:S02]  /*7490*/  LDSM.16.M88.4 R136, [R162+0x2000] ;  /* 0x00200000a288783b */ /* 0x000ee40000000200 */
[C---:B------:R-:W-:Y:S03]  /*74a0*/  LEA.HI.X.SX32 R161, R165.reuse, R151, 0x5, P0 ;  /* 0x00000097a5a17211 */ /* 0x040fe600000f2eff */
[C---:B------:R-:W-:Y:S02]  /*74b0*/  IMAD.WIDE R168, R165.reuse, -0xc0, R160 ;  /* 0xffffff40a5a87825 */ /* 0x040fe400078e02a0 */
[C---:B-----5:R-:W-:Y:S03]  /*74c0*/  HMMA.16816.F32.BF16 R12, R132.reuse, R32, R12 ;  /* 0x00000020840c723c */ /* 0x060fe6000004180c */
[C---:B------:R-:W-:Y:S05]  /*74d0*/  LEA R148, P0, R165.reuse, R168, 0x5 ;  /* 0x000000a8a5947211 */ /* 0x040fea00078028ff */
[C---:B------:R-:W-:Y:S01]  /*74e0*/  HMMA.16816.F32.BF16 R16, R132.reuse, R34, R16 ;  /* 0x000000228410723c */ /* 0x040fe20000041810 */
[----:B------:R-:W5:Y:S02]  /*74f0*/  LDSM.16.MT88.4 R32, [R0+0xcc00] ;  /* 0x00cc00000020783b */ /* 0x000f640000004200 */
        /* <DEDUP_REMOVED lines=9> */
[C---:B---3--:R-:W-:Y:S05]  /*7590*/  HMMA.16816.F32.BF16 R4, R136.reuse, R140, R4 ;  /* 0x0000008c8804723c */ /* 0x048fea0000041804 */
[C---:B------:R-:W-:Y:S02]  /*75a0*/  LEA.HI.X.SX32 R135, R165.reuse, R145, 0x5, P0 ;  /* 0x00000091a5877211 */ /* 0x040fe400000f2eff */
[C---:B------:R-:W-:Y:S01]  /*75b0*/  LEA R132, P0, R165.reuse, R134, 0x5 ;  /* 0x00000086a5847211 */ /* 0x040fe200078028ff */
[C---:B------:R-:W-:Y:S03]  /*75c0*/  HMMA.16816.F32.BF16 R8, R136.reuse, R142, R8 ;  /* 0x0000008e8808723c */ /* 0x040fe60000041808 */
[C---:B------:R-:W-:Y:S02]  /*75d0*/  LEA.HI.X.SX32 R133, R165.reuse, R135, 0x5, P0 ;  /* 0x00000087a5857211 */ /* 0x040fe400000f2eff */
[----:B------:R-:W-:Y:S02]  /*75e0*/  LEA R140, P0, R165, R132, 0x5 ;  /* 0x00000084a58c7211 */ /* 0x000fe400078028ff */
[----:B-1----:R-:W-:Y:S01]  /*75f0*/  @P5 LOP3.LUT R0, R223, 0x10, RZ, 0xc0, !PT ;  /* 0x00000010df005812 */ /* 0x002fe200078ec0ff */
[C---:B-----5:R-:W-:Y:S03]  /*7600*/  HMMA.16816.F32.BF16 R12, R136.reuse, R32, R12 ;  /* 0x00000020880c723c */ /* 0x060fe6000004180c */
[C---:B------:R-:W-:Y:S02]  /*7610*/  LEA.HI.X.SX32 R141, R165.reuse, R133, 0x5, P0 ;  /* 0x00000085a58d7211 */ /* 0x040fe400000f2eff */
[----:B--2---:R-:W-:Y:S01]  /*7620*/  @P5 LOP3.LUT R238, R0, 0x7, R2, 0xf8, !PT ;  /* 0x0000000700ee5812 */ /* 0x004fe200078ef802 */
[C---:B------:R-:W-:Y:S02]  /*7630*/  VIADD R0, R220.reuse, 0xffffd000 ;  /* 0xffffd000dc007836 */ /* 0x040fe40000000000 */
[C---:B------:R-:W-:Y:S02]  /*7640*/  HMMA.16816.F32.BF16 R16, R136.reuse, R34, R16 ;  /* 0x000000228810723c */ /* 0x040fe40000041810 */
[----:B------:R-:W-:Y:S01]  /*7650*/  @P5 STL [R1+0x34], R238 ;  /* 0x000034ee01005387 */ /* 0x000fe20000100800 */
[C---:B------:R-:W-:Y:S04]  /*7660*/  IMAD.WIDE R142, R165.reuse, -0xc0, R140 ;  /* 0xffffff40a58e7825 */ /* 0x040fe800078e028c */
        /* <DEDUP_REMOVED lines=8> */
[----:B------:R-:W2:Y:S02]  /*76f0*/  @P5 LDG.E R237, desc[UR38][R28.64+-0x100] ;  /* 0xffff00261ced5981 */ /* 0x000ea4000c1e1900 */
[C---:B------:R-:W-:Y:S02]  /*7700*/  LEA.HI.X.SX32 R35, R165.reuse, R143, 0x5, P0 ;  /* 0x0000008fa5237211 */ /* 0x040fe400000f2eff */
[----:B------:R-:W3:Y:S01]  /*7710*/  @P5 LDG.E R236, desc[UR38][R28.64+-0xe0] ;  /* 0xffff20261cec5981 */ /* 0x000ee2000c1e1900 */
[C---:B------:R-:W-:Y:S03]  /*7720*/  LEA R32, P0, R165.reuse, R34, 0x5 ;  /* 0x00000022a5207211 */ /* 0x040fe600078028ff */
[----:B------:R-:W4:Y:S01]  /*7730*/  @P5 LDG.E R235, desc[UR38][R28.64+-0x80] ;  /* 0xffff80261ceb5981 */ /* 0x000f22000c1e1900 */
        /* <DEDUP_REMOVED lines=26> */
[----:B------:R1:W-:Y:S04]  /*78e0*/  REDG.E.ADD.F32.FTZ.RN.STRONG.GPU desc[UR38][R170.64+0x100], R20 ;  /* 0x00010014aa0079a6 */ /* 0x0003e8000c12f326 */
        /* <DEDUP_REMOVED lines=11> */
[----:B-1----:R-:W5:Y:S04]  /*79a0*/  LDL.LU R170, [R1+0x18] ;  /* 0x0000180001aa7983 */ /* 0x002f680000300800 */
[----:B------:R-:W1:Y:S04]  /*79b0*/  LDSM.16.MT88.4 R28, [R220+0x2000] ;  /* 0x00200000dc1c783b */ /* 0x000e680000004200 */
[----:B------:R-:W-:Y:S04]  /*79c0*/  LDSM.16.MT88.4 R32, [R3+UR4+0xf800] ;  /* 0x00f800040320783b */ /* 0x000fe80008004200 */
[----:B------:R-:W1:Y:S04]  /*79d0*/  LDSM.16.MT88.4 R20, [R220+0x400] ;  /* 0x00040000dc14783b */ /* 0x000e680000004200 */
[----:B------:R-:W1:Y:S04]  /*79e0*/  LDSM.16.MT88.4 R132, [R3+UR4+0x11800] ;  /* 0x011800040384783b */ /* 0x000e680008004200 */
[----:B------:R-:W1:Y:S04]  /*79f0*/  LDSM.16.MT88.4 R24, [R220+0x1400] ;  /* 0x00140000dc18783b */ /* 0x000e680000004200 */
[----:B------:R-:W-:Y:S01]  /*7a00*/  LDSM.16.MT88.4 R136, [R220+0xc00] ;  /* 0x000c0000dc88783b */ /* 0x000fe20000004200 */
[-C--:B------:R-:W-:Y:S03]  /*7a10*/  HMMA.16816.F32.BF16 R84, R4, R8.reuse, R84 ;  /* 0x000000080454723c */ /* 0x080fe60000041854 */
[----:B------:R-:W-:Y:S04]  /*7a20*/  LDSM.16.MT88.4 R140, [R3+UR4+0x12800] ;  /* 0x01280004038c783b */ /* 0x000fe80008004200 */
[----:B------:R-:W-:Y:S01]  /*7a30*/  LDSM.16.MT88.4 R144, [R220+0x2c00] ;  /* 0x002c0000dc90783b */ /* 0x000fe20000004200 */
        /* <DEDUP_REMOVED lines=14> */
[----:B------:R-:W1:Y:S04]  /*7b20*/  LDSM.16.MT88.4 R4, [R3+UR4+0x10000] ;  /* 0x010000040304783b */ /* 0x000e680008004200 */
[----:B------:R-:W-:Y:S03]  /*7b30*/  LDSM.16.MT88.4 R28, [R220+0x2800] ;  /* 0x00280000dc1c783b */ /* 0x000fe60000004200 */
[-C--:B------:R-:W-:Y:S08]  /*7b40*/  HMMA.16816.F32.BF16 R84, R32, R20.reuse, R84 ;  /* 0x000000142054723c */ /* 0x080ff00000041854 */
[C---:B------:R-:W-:Y:S08]  /*7b50*/  HMMA.16816.F32.BF16 R88, R132.reuse, R20, R88 ;  /* 0x000000148458723c */ /* 0x040ff00000041858 */
[-C--:B------:R-:W-:Y:S08]  /*7b60*/  HMMA.16816.F32.BF16 R92, R132, R22.reuse, R92 ;  /* 0x00000016845c723c */ /* 0x080ff0000004185c */
[C---:B------:R-:W-:Y:S01]  /*7b70*/  HMMA.16816.F32.BF16 R96, R32.reuse, R22, R96 ;  /* 0x000000162060723c */ /* 0x040fe20000041860 */
[----:B------:R-:W1:Y:S07]  /*7b80*/  LDSM.16.MT88.4 R20, [R220+0x1800] ;  /* 0x00180000dc14783b */ /* 0x000e6e0000004200 */
[-C--:B------:R-:W-:Y:S08]  /*7b90*/  HMMA.16816.F32.BF16 R100, R32, R24.reuse, R100 ;  /* 0x000000182064723c */ /* 0x080ff00000041864 */
[C---:B------:R-:W-:Y:S08]  /*7ba0*/  HMMA.16816.F32.BF16 R104, R132.reuse, R24, R104 ;  /* 0x000000188468723c */ /* 0x040ff00000041868 */
[-C--:B------:R-:W-:Y:S01]  /*7bb0*/  HMMA.16816.F32.BF16 R108, R132, R26.reuse, R108 ;  /* 0x0000001a846c723c */ /* 0x080fe2000004186c */
[----:B--2---:R-:W-:Y:S04]  /*7bc0*/  @P5 STL [R1+0x44], R237 ;  /* 0x000044ed01005387 */ /* 0x004fe80000100800 */
[----:B---3--:R-:W-:Y:S03]  /*7bd0*/  @P5 STL [R1+0x40], R236 ;  /* 0x000040ec01005387 */ /* 0x008fe60000100800 */
[C---:B------:R-:W-:Y:S01]  /*7be0*/  HMMA.16816.F32.BF16 R112, R32.reuse, R26, R112 ;  /* 0x0000001a2070723c */ /* 0x040fe20000041870 */
[----:B------:R-:W2:Y:S04]  /*7bf0*/  LDSM.16.MT88.4 R24, [R3+UR4+0x10800] ;  /* 0x010800040318783b */ /* 0x000ea80008004200 */
[----:B----4-:R-:W-:Y:S03]  /*7c00*/  @P5 STL [R1+0x3c], R235 ;  /* 0x00003ceb01005387 */ /* 0x010fe60000100800 */
[-C--:B------:R-:W-:Y:S01]  /*7c10*/  HMMA.16816.F32.BF16 R116, R32, R8.reuse, R116 ;  /* 0x000000082074723c */ /* 0x080fe20000041874 */
[----:B-----5:R-:W-:Y:S07]  /*7c20*/  @P5 STL [R1+0x38], R234 ;  /* 0x000038ea01005387 */ /* 0x020fee0000100800 */
[C---:B------:R-:W-:Y:S08]  /*7c30*/  HMMA.16816.F32.BF16 R120, R132.reuse, R8, R120 ;  /* 0x000000088478723c */ /* 0x040ff00000041878 */
[-C--:B------:R-:W-:Y:S01]  /*7c40*/  HMMA.16816.F32.BF16 R124, R132, R10.reuse, R124 ;  /* 0x0000000a847c723c */ /* 0x080fe2000004187c */
[----:B------:R3:W4:Y:S07]  /*7c50*/  LDSM.16.MT88.4 R132, [R220+0x1c00] ;  /* 0x001c0000dc84783b */ /* 0x00072e0000004200 */
[----:B------:R-:W-:Y:S08]  /*7c60*/  HMMA.16816.F32.BF16 R128, R32, R10, R128 ;  /* 0x0000000a2080723c */ /* 0x000ff00000041880 */
[-C--:B-1----:R-:W-:Y:S08]  /*7c70*/  HMMA.16816.F32.BF16 R84, R4, R12.reuse, R84 ;  /* 0x0000000c0454723c */ /* 0x082ff00000041854 */
[C---:B------:R-:W-:Y:S04]  /*7c80*/  HMMA.16816.F32.BF16 R88, R16.reuse, R12, R88 ;  /* 0x0000000c1058723c */ /* 0x040fe80000041858 */
[----:B---3--:R-:W-:Y:S04]  /*7c90*/  IMAD.MOV.U32 R220, RZ, RZ, R0 ;  /* 0x000000ffffdc7224 */ /* 0x008fe800078e0000 */
        /* <DEDUP_REMOVED lines=8> */
[-C--:B------:R-:W-:Y:S03]  /*7d20*/  HMMA.16816.F32.BF16 R124, R16, R30.reuse, R124 ;  /* 0x0000001e107c723c */ /* 0x080fe6000004187c */
[----:B------:R-:W-:Y:S05]  /*7d30*/  VIADD R170, R170, 0xffffffc0 ;  /* 0xffffffc0aaaa7836 */ /* 0x000fea0000000000 */
[----:B------:R-:W-:Y:S01]  /*7d40*/  HMMA.16816.F32.BF16 R128, R4, R30, R128 ;  /* 0x0000001e0480723c */ /* 0x000fe20000041880 */
[----:B------:R1:W-:Y:S07]  /*7d50*/  STL [R1+0x18], R170 ;  /* 0x000018aa01007387 */ /* 0x0003ee0000100800 */
[-C--:B--2---:R-:W-:Y:S08]  /*7d60*/  HMMA.16816.F32.BF16 R84, R24, R136.reuse, R84 ;  /* 0x000000881854723c */ /* 0x084ff00000041854 */
        /* <DEDUP_REMOVED lines=12> */
[----:B-1----:R-:W-:Y:S11]  /*7e30*/  BRA.U UP0, `(.L_x_280) ;  /* 0xffffffb900147547 */ /* 0x002ff6000b83ffff */
        /* <DEDUP_REMOVED lines=9> */
[----:B------:R-:W-:-:S02]  /*7ed0*/  LOP3.LUT R2, R2, 0x20, R163, 0xf8, !PT ;  /* 0x0000002002027812 */ /* 0x000fc400078ef8a3 */
[----:B------:R-:W-:Y:S02]  /*7ee0*/  F2FP.BF16.F32.PACK_AB R36, R37, R36 ;  /* 0x000000242524723e */ /* 0x000fe400000010ff */
[----:B------:R-:W-:Y:S02]  /*7ef0*/  LOP3.LUT R0, R2, R0, R164, 0xf6, !PT ;  /* 0x0000000002007212 */ /* 0x000fe400078ef6a4 */
[----:B------:R-:W-:Y:S01]  /*7f00*/  LOP3.LUT R2, R232, 0x40, RZ, 0xc0, !PT ;  /* 0x00000040e8027812 */ /* 0x000fe200078ec0ff */
        /* <DEDUP_REMOVED lines=161> */
.L_x_281:
[----:B-1----:R-:W-:Y:S01]  /*8920*/  LOP3.LUT R0, R230, 0x18, RZ, 0xc0, !PT ;  /* 0x00000018e6007812 */ /* 0x002fe200078ec0ff */
[----:B------:R-:W-:Y:S06]  /*8930*/  BRA.U UP1, `(.L_x_282) ;  /* 0x00000001012c7547 */ /* 0x000fec000b800000 */
        /* <DEDUP_REMOVED lines=11> */
.L_x_282:
[----:B------:R-:W1:Y:S01]  /*89f0*/  LDCU.64 UR8, c[0x0][0x5c8] ;  /* 0x0000b900ff0877ac */ /* 0x000e620008000a00 */
[----:B------:R-:W-:-:S04]  /*8a00*/  UIADD3 UR5, UPT, UPT, UR40, UR44, URZ ;  /* 0x0000002c28057290 */ /* 0x000fc8000fffe0ff */
[----:B-1----:R-:W-:Y:S02]  /*8a10*/  UIMAD.WIDE.U32 UR20, UR5, UR8, URZ ;  /* 0x00000008051472a5 */ /* 0x002fe4000f8e00ff */
[----:B------:R-:W-:-:S04]  /*8a20*/  UIMAD UR5, UR5, UR9, URZ ;  /* 0x00000009050572a4 */ /* 0x000fc8000f8e02ff */
[----:B------:R-:W-:-:S06]  /*8a30*/  UIADD3 UR5, UPT, UPT, UR21, UR5, URZ ;  /* 0x0000000515057290 */ /* 0x000fcc000fffe0ff */
[----:B------:R-:W-:-:S07]  /*8a40*/  MOV R23, UR5 ;  /* 0x0000000500177c02 */ /* 0x000fce0008000f00 */
.L_x_283:
[----:B------:R-:W-:Y:S01]  /*8a50*/  BAR.SYNC.DEFER_BLOCKING 0x0 ;  /* 0x0000000000007b1d */ /* 0x000fe20000010000 */
[--C-:B------:R-:W-:Y:S01]  /*8a60*/  LOP3.LUT R0, R0, 0xd8, R163.reuse, 0x78, !PT ;  /* 0x000000d800007812 */ /* 0x100fe200078e78a3 */
[----:B------:R-:W-:Y:S01]  /*8a70*/  USHF.L.U32 UR5, UR41, 0x7, URZ ;  /* 0x0000000729057899 */ /* 0x000fe200080006ff */
[----:B------:R-:W-:Y:S01]  /*8a80*/  SHF.R.U32.HI R230, RZ, 0x2, R230 ;  /* 0x00000002ffe67819 */ /* 0x000fe200000116e6 */
[----:B------:R-:W-:Y:S01]  /*8a90*/  IMAD.U32 R56, RZ, RZ, UR8 ;  /* 0x00000008ff387e24 */ /* 0x000fe2000f8e00ff */
[----:B------:R-:W-:Y:S01]  /*8aa0*/  LOP3.LUT R0, R0, 0x1f20, R163, 0xf8, !PT ;  /* 0x00001f2000007812 */ /* 0x000fe200078ef8a3 */
[----:B------:R-:W-:Y:S02]  /*8ab0*/  UIMAD.WIDE.U32 UR22, UR5, UR10, URZ ;  /* 0x0000000a051672a5 */ /* 0x000fe4000f8e00ff */
[----:B------:R-:W1:Y:S01]  /*8ac0*/  LDC.64 R8, c[0x0][0x5d8] ;  /* 0x00017600ff087b82 */ /* 0x000e620000000a00 */
[----:B------:R-:W-:Y:S01]  /*8ad0*/  USHF.R.S32.HI UR16, URZ, 0x1f, UR5 ;  /* 0x0000001fff107899 */ /* 0x000fe20008011405 */
[----:B------:R-:W-:Y:S01]  /*8ae0*/  LEA R0, R0, UR4, 0x1 ;  /* 0x0000000400007c11 */ /* 0x000fe2000f8e08ff */
[----:B------:R-:W-:Y:S02]  /*8af0*/  BSSY.RECONVERGENT B0, `(.L_x_284) ;  /* 0x0000030000007945 */ /* 0x000fe40003800200 */
[----:B------:R-:W-:Y:S01]  /*8b00*/  UIMAD UR14, UR16, UR10, URZ ;  /* 0x0000000a100e72a4 */ /* 0x000fe2000f8e02ff */
[----:B------:R-:W-:-:S02]  /*8b10*/  IMAD.U32 R2, RZ, RZ, UR22 ;  /* 0x00000016ff027e24 */ /* 0x000fc4000f8e00ff */
[----:B------:R-:W2:Y:S01]  /*8b20*/  LDC.64 R58, c[0x0][0x5e0] ;  /* 0x00017800ff3a7b82 */ /* 0x000ea20000000a00 */
[----:B------:R-:W-:Y:S01]  /*8b30*/  UIMAD UR14, UR5, UR11, UR14 ;  /* 0x0000000b050e72a4 */ /* 0x000fe2000f8e020e */
[----:B------:R-:W-:Y:S01]  /*8b40*/  IMAD.U32 R3, RZ, RZ, UR23 ;  /* 0x00000017ff037e24 */ /* 0x000fe2000f8e00ff */
[----:B------:R-:W-:Y:S02]  /*8b50*/  LOP3.LUT R4, R2, 0x18, R163, 0xf8, !PT ;  /* 0x0000001802047812 */ /* 0x000fe400078ef8a3 */
[----:B------:R-:W-:Y:S02]  /*8b60*/  LOP3.LUT R163, R163, 0x18, RZ, 0xc0, !PT ;  /* 0x00000018a3a37812 */ /* 0x000fe400078ec0ff */
[----:B------:R-:W-:Y:S01]  /*8b70*/  IADD3 R2, P0, PT, R4, UR18, RZ ;  /* 0x0000001204027c10 */ /* 0x000fe2000ff1e0ff */
[----:B------:R-:W-:Y:S01]  /*8b80*/  IMAD.U32 R4, RZ, RZ, UR14 ;  /* 0x0000000eff047e24 */ /* 0x000fe2000f8e00ff */
[----:B------:R3:W4:Y:S01]  /*8b90*/  LDS.128 R28, [R0+0xa000] ;  /* 0x00a00000001c7984 */ /* 0x0007220000000c00 */
[----:B------:R-:W-:Y:S01]  /*8ba0*/  USHF.L.U32 UR14, UR41, 0x7, URZ ;  /* 0x00000007290e7899 */ /* 0x000fe200080006ff */
[----:B------:R-:W-:-:S02]  /*8bb0*/  LOP3.LUT R60, R163, 0x40, RZ, 0xfc, !PT ;  /* 0x00000040a33c7812 */ /* 0x000fc400078efcff */
[----:B------:R3:W2:Y:S01]  /*8bc0*/  LDS.128 R24, [R0+0xc000] ;  /* 0x00c0000000187984 */ /* 0x0006a20000000c00 */
[----:B------:R-:W-:Y:S01]  /*8bd0*/  UIADD3 UR37, UPT, UPT, -UR14, UR37, URZ ;  /* 0x000000250e257290 */ /* 0x000fe2000fffe1ff */
[----:B------:R-:W-:Y:S01]  /*8be0*/  IADD3.X R3, PT, PT, R3, UR17, R4, P0, !PT ;  /* 0x0000001103037c10 */ /* 0x000fe200087fe404 */
[C---:B------:R-:W-:Y:S01]  /*8bf0*/  VIADD R4, R230.reuse, 0x40 ;  /* 0x00000040e6047836 */ /* 0x040fe20000000000 */
[----:B------:R3:W2:Y:S01]  /*8c00*/  LDS.128 R40, [R0+0xf000] ;  /* 0x00f0000000287984 */ /* 0x0006a20000000c00 */
[C---:B------:R-:W-:Y:S02]  /*8c10*/  IADD3 R21, P0, PT, R230.reuse, 0x40, RZ ;  /* 0x00000040e6157810 */ /* 0x040fe40007f1e0ff */
[----:B------:R-:W-:Y:S01]  /*8c20*/  ISETP.GE.AND P3, PT, R230, UR37, PT ;  /* 0x00000025e6007c0c */ /* 0x000fe2000bf66270 */
[----:B------:R3:W2:Y:S01]  /*8c30*/  LDS.128 R52, [R0+0x10000] ;  /* 0x0100000000347984 */ /* 0x0006a20000000c00 */
[----:B-1----:R-:W-:Y:S01]  /*8c40*/  IMAD.WIDE.U32 R6, R8, UR25, R2 ;  /* 0x0000001908067c25 */ /* 0x002fe2000f8e0002 */
[----:B------:R-:W-:-:S02]  /*8c50*/  ISETP.GE.AND P5, PT, R4, UR37, PT ;  /* 0x0000002504007c0c */ /* 0x000fc4000bfa6270 */
[----:B------:R3:W1:Y:S01]  /*8c60*/  LDS.128 R36, [R0+0x11000] ;  /* 0x0110000000247984 */ /* 0x0006620000000c00 */
[----:B------:R-:W-:Y:S01]  /*8c70*/  IMAD R20, R9, UR25, R7 ;  /* 0x0000001909147c24 */ /* 0x000fe2000f8e0207 */
[----:B------:R-:W-:Y:S01]  /*8c80*/  LOP3.LUT R57, R163, 0x20, RZ, 0xfc, !PT ;  /* 0x00000020a3397812 */ /* 0x000fe200078efcff */
[----:B------:R-:W-:Y:S01]  /*8c90*/  IMAD.X R22, RZ, RZ, RZ, P0 ;  /* 0x000000ffff167224 */ /* 0x000fe200000e06ff */
[----:B------:R3:W1:Y:S04]  /*8ca0*/  LDS.128 R48, [R0+0x12000] ;  /* 0x0120000000307984 */ /* 0x0006680000000c00 */
        /* <DEDUP_REMOVED lines=20> */
.L_x_285:
[----:B------:R-:W-:Y:S05]  /*8df0*/  BSYNC.RECONVERGENT B0 ;  /* 0x0000000000007941 */ /* 0x000fea0003800200 */
.L_x_284:
        /* <DEDUP_REMOVED lines=19> */
.L_x_287:
[----:B------:R-:W-:Y:S05]  /*8f30*/  BSYNC.RECONVERGENT B0 ;  /* 0x0000000000007941 */ /* 0x000fea0003800200 */
.L_x_286:
        /* <DEDUP_REMOVED lines=25> */
.L_x_289:
[----:B------:R-:W-:Y:S05]  /*90d0*/  BSYNC.RECONVERGENT B0 ;  /* 0x0000000000007941 */ /* 0x000fea0003800200 */
.L_x_288:
        /* <DEDUP_REMOVED lines=17> */
.L_x_255:
[----:B------:R-:W-:Y:S05]  /*91f0*/  BSYNC.RECONVERGENT B1 ;  /* 0x0000000000017941 */ /* 0x000fea0003800200 */
.L_x_233:
[----:B------:R-:W5:Y:S01]  /*9200*/  LDCU UR8, c[0x0][0x438] ;  /* 0x00008700ff0877ac */ /* 0x000f620008000800 */
[----:B------:R-:W1:Y:S01]  /*9210*/  LDCU UR9, c[0x0][0x370] ;  /* 0x00006e00ff0977ac */ /* 0x000e620008000800 */
[----:B------:R-:W-:Y:S01]  /*9220*/  UMOV UR10, UR24 ;  /* 0x00000018000a7c82 */ /* 0x000fe20008000000 */
[----:B-----5:R-:W-:-:S04]  /*9230*/  UIADD3 UR8, UPT, UPT, UR8, 0x7f, URZ ;  /* 0x0000007f08087890 */ /* 0x020fc8000fffe0ff */
[----:B------:R-:W-:Y:S02]  /*9240*/  USHF.R.S32.HI UR5, URZ, 0x1f, UR8 ;  /* 0x0000001fff057899 */ /* 0x000fe40008011408 */
[----:B-1----:R-:W-:Y:S02]  /*9250*/  UIADD3 UR41, UPT, UPT, UR9, UR41, URZ ;  /* 0x0000002909297290 */ /* 0x002fe4000fffe0ff */
[----:B------:R-:W-:-:S04]  /*9260*/  ULEA.HI UR5, UR5, UR8, URZ, 0x7 ;  /* 0x0000000805057291 */ /* 0x000fc8000f8f38ff */
[----:B------:R-:W-:-:S04]  /*9270*/  USHF.R.S32.HI UR5, URZ, 0x7, UR5 ;  /* 0x00000007ff057899 */ /* 0x000fc80008011405 */
[----:B------:R-:W-:-:S09]  /*9280*/  UISETP.GE.AND UP0, UPT, UR41, UR5, UPT ;  /* 0x000000052900728c */ /* 0x000fd2000bf06270 */
[----:B------:R-:W-:Y:S05]  /*9290*/  BRA.U !UP0, `(.L_x_290) ;  /* 0xffffff71081c7547 */ /* 0x000fea000b83ffff */
[----:B------:R-:W-:Y:S05]  /*92a0*/  EXIT ;  /* 0x000000000000794d */ /* 0x000fea0003800000 */
.L_x_291:
        /* <DEDUP_REMOVED lines=13> */
.L_x_881:


//--------------------- .text._ZN5flash44flash_bwd_dq_dk_dv_loop_seqk_parallel_kernelI23Flash_bwd_kernel_traitsILi96ELi64ELi128ELi8ELi2ELi4ELi4ELb1ELb0EN7cutlass10bfloat16_tE19Flash_kernel_traitsILi96ELi64ELi128ELi8ES3_EELb1ELb1ELb0ELb0ELb1ELb1ELb0EEEvNS_16Flash_bwd_paramsE --------------------------
	.section	.text._ZN5flash44flash_bwd_dq_dk_dv_loop_seqk_parallel_kernelI23Flash_bwd_kernel_traitsILi96ELi64ELi128ELi8ELi2ELi4ELi4ELb1ELb0EN7cutlass10bfloat16_tE19Flash_kernel_traitsILi96ELi64ELi128ELi8ES3_EELb1ELb1ELb0ELb0ELb1ELb1ELb0EEEvNS_16Flash_bwd_paramsE,"ax",@progbits
	.align	128
        .global         _ZN5flash44flash_bwd_dq_dk_dv_loop_seqk_parallel_kernelI23Flash_bwd_kernel_traitsILi96ELi64ELi128ELi8ELi2ELi4ELi4ELb1ELb0EN7cutlass10bfloat16_tE19Flash_kernel_traitsILi96ELi64ELi128ELi8ES3_EELb1ELb1ELb0ELb0ELb1ELb1ELb0EEEvNS_16Flash_bwd_paramsE
        .type           _ZN5flash44flash_bwd_dq_dk_dv_loop_seqk_parallel_kernelI23Flash_bwd_kernel_traitsILi96ELi64ELi128ELi8ELi2ELi4ELi4ELb1ELb0EN7cutlass10bfloat16_tE19Flash_kernel_traitsILi96ELi64ELi128ELi8ES3_EELb1ELb1ELb0ELb0ELb1ELb1ELb0EEEvNS_16Flash_bwd_paramsE,@function
        .size           _ZN5flash44flash_bwd_dq_dk_dv_loop_seqk_parallel_kernelI23Flash_bwd_kernel_traitsILi96ELi64ELi128ELi8ELi2ELi4ELi4ELb1ELb0EN7cutlass10bfloat16_tE19Flash_kernel_traitsILi96ELi64ELi128ELi8ES3_EELb1ELb1ELb0ELb0ELb1ELb1ELb0EEEvNS_16Flash_bwd_paramsE,(.L_x_882 - _ZN5flash44flash_bwd_dq_dk_dv_loop_seqk_parallel_kernelI23Flash_bwd_kernel_traitsILi96ELi64ELi128ELi8ELi2ELi4ELi4ELb1ELb0EN7cutlass10bfloat16_tE19Flash_kernel_traitsILi96ELi64ELi128ELi8ES3_EELb1ELb1ELb0ELb0ELb1ELb1ELb0EEEvNS_16Flash_bwd_paramsE)
        .other          _ZN5flash44flash_bwd_dq_dk_dv_loop_seqk_parallel_kernelI23Flash_bwd_kernel_traitsILi96ELi64ELi128ELi8ELi2ELi4ELi4ELb1ELb0EN7cutlass10bfloat16_tE19Flash_kernel_traitsILi96ELi64ELi128ELi8ES3_EELb1ELb1ELb0ELb0ELb1ELb1ELb0EEEvNS_16Flash_bwd_paramsE,@"STO_CUDA_ENTRY STV_DEFAULT"
_ZN5flash44flash_bwd_dq_dk_dv_loop_seqk_parallel_kernelI23Flash_bwd_kernel_traitsILi96ELi64ELi128ELi8ELi2ELi4ELi4ELb1ELb0EN7cutlass10bfloat16_tE19Flash_kernel_traitsILi96ELi64ELi128ELi8ES3_EELb1ELb1ELb0ELb0ELb1ELb1ELb0EEEvNS_16Flash_bwd_paramsE:
.text._ZN5flash44flash_bwd_dq_dk_dv_loop_seqk_parallel_kernelI23Flash_bwd_kernel_traitsILi96ELi64ELi128ELi8ELi2ELi4ELi4ELb1ELb0EN7cutlass10bfloat16_tE19Flash_kernel_traitsILi96ELi64ELi128ELi8ES3_EELb1ELb1ELb0ELb0ELb1ELb1ELb0EEEvNS_16Flash_bwd_paramsE:
        /* <DEDUP_REMOVED lines=35> */
.L_x_299:
        /* <DEDUP_REMOVED lines=72> */
.L_x_293:
[----:B------:R-:W1:Y:S01]  /*06b0*/  LDCU UR45, c[0x0][0x3e0] ;  /* 0x00007c00ff2d77ac */ /* 0x000e620008000800 */
[----:B------:R-:W2:Y:S01]  /*06c0*/  LDCU UR41, c[0x0][0x444] ;  /* 0x00008880ff2977ac */ /* 0x000ea20008000800 */
[----:B-1----:R-:W-:-:S04]  /*06d0*/  UIMAD UR45, UR33, UR45, UR32 ;  /* 0x0000002d212d72a4 */ /* 0x002fc8000f8e0220 */
[----:B--2---:R-:W-:-:S12]  /*06e0*/  UIMAD UR45, UR45, UR41, URZ ;  /* 0x000000292d2d72a4 */ /* 0x004fd8000f8e02ff */
.L_x_294:
        /* <DEDUP_REMOVED lines=74> */
[----:B------:R-:W-:Y:S01]  /*0b90*/  USHF.L.U64.HI UR20, UR14, 0x6, UR15 ;  /* 0x000000060e147899 */ /* 0x000fe2000801020f */
[----:B------:R-:W1:Y:S02]  /*0ba0*/  LDCU UR15, c[0x0][0x44c] ;  /* 0x00008980ff0f77ac */ /* 0x000e640008000800 */
[----:B---3--:R-:W-:-:S02]  /*0bb0*/  IMAD R0, R16, UR16, RZ ;  /* 0x0000001010007c24 */ /* 0x008fc4000f8e02ff */
[----:B------:R-:W-:Y:S01]  /*0bc0*/  IMAD.WIDE.U32 R6, R14, UR16, R6 ;  /* 0x000000100e067c25 */ /* 0x000fe2000f8e0006 */
[----:B------:R-:W-:-:S03]  /*0bd0*/  USHF.L.U32 UR16, UR14, 0x6, URZ ;  /* 0x000000060e107899 */ /* 0x000fc600080006ff */
[----:B------:R-:W-:-:S04]  /*0be0*/  IMAD.WIDE.U32 R12, R12, UR32, R8 ;  /* 0x000000200c0c7c25 */ /* 0x000fc8000f8e0008 */
[----:B------:R-:W-:-:S04]  /*0bf0*/  IMAD.WIDE.U32 R4, R11, UR32, R4 ;  /* 0x000000200b047c25 */ /* 0x000fc8000f8e0004 */
[----:B------:R-:W-:Y:S02]  /*0c00*/  IMAD.U32 R9, RZ, RZ, UR6 ;  /* 0x00000006ff097e24 */ /* 0x000fe4000f8e00ff */
[----:B------:R-:W-:Y:S01]  /*0c10*/  IMAD.U32 R8, RZ, RZ, UR7 ;  /* 0x00000007ff087e24 */ /* 0x000fe2000f8e00ff */
[----:B------:R-:W2:Y:S01]  /*0c20*/  LDCU.64 UR6, c[0x0][0x388] ;  /* 0x00007100ff0677ac */ /* 0x000ea20008000a00 */
[----:B------:R-:W-:Y:S02]  /*0c30*/  IMAD R18, R14, UR17, R0 ;  /* 0x000000110e127c24 */ /* 0x000fe4000f8e0200 */
[----:B------:R-:W-:Y:S02]  /*0c40*/  IMAD R15, R15, UR32, R5 ;  /* 0x000000200f0f7c24 */ /* 0x000fe4000f8e0205 */
[----:B------:R-:W-:Y:S02]  /*0c50*/  IMAD.MOV.U32 R14, RZ, RZ, R4 ;  /* 0x000000ffff0e7224 */ /* 0x000fe400078e0004 */
[----:B------:R-:W-:-:S02]  /*0c60*/  IMAD.U32 R5, RZ, RZ, UR20 ;  /* 0x00000014ff057e24 */ /* 0x000fc4000f8e00ff */
[----:B------:R-:W-:Y:S02]  /*0c70*/  IMAD.U32 R4, RZ, RZ, UR16 ;  /* 0x00000010ff047e24 */ /* 0x000fe4000f8e00ff */
[----:B------:R-:W-:Y:S01]  /*0c80*/  IMAD.U32 R0, RZ, RZ, UR13 ;  /* 0x0000000dff007e24 */ /* 0x000fe2000f8e00ff */
[----:B------:R-:W3:Y:S01]  /*0c90*/  LDCU.64 UR12, c[0x0][0x390] ;  /* 0x00007200ff0c77ac */ /* 0x000ee20008000a00 */
[----:B------:R-:W-:-:S04]  /*0ca0*/  IMAD.WIDE.U32 R10, R21, UR14, R4 ;  /* 0x0000000e150a7c25 */ /* 0x000fc8000f8e0004 */
[----:B------:R-:W-:Y:S02]  /*0cb0*/  IMAD.IADD R5, R3, 0x1, R17 ;  /* 0x0000000103057824 */ /* 0x000fe400078e0211 */
[----:B------:R-:W-:Y:S01]  /*0cc0*/  IMAD.IADD R3, R7, 0x1, R18 ;  /* 0x0000000107037824 */ /* 0x000fe200078e0212 */
[----:B------:R-:W-:Y:S01]  /*0cd0*/  IADD3 R18, P0, PT, R6, R10, RZ ;  /* 0x0000000a06127210 */ /* 0x000fe20007f1e0ff */
[----:B------:R-:W-:-:S03]  /*0ce0*/  IMAD.WIDE.U32 R8, R21, UR18, R8 ;  /* 0x0000001215087c25 */ /* 0x000fc6000f8e0008 */
[----:B------:R-:W-:Y:S01]  /*0cf0*/  IADD3.X R11, PT, PT, R3, R19, R11, P0, !PT ;  /* 0x00000013030b7210 */ /* 0x000fe200007fe40b */
[C---:B------:R-:W-:Y:S01]  /*0d00*/  IMAD R16, R21.reuse, UR19, RZ ;  /* 0x0000001315107c24 */ /* 0x040fe2000f8e02ff */
[----:B--2---:R-:W-:Y:S01]  /*0d10*/  LEA R10, P0, R18, UR6, 0x1 ;  /* 0x00000006120a7c11 */ /* 0x004fe2000f8008ff */
        /* <DEDUP_REMOVED lines=10> */
[----:B---3--:R-:W-:-:S03]  /*0dc0*/  LEA R4, P1, R17, UR12, 0x1 ;  /* 0x0000000c11047c11 */ /* 0x008fc6000f8208ff */
[----:B------:R-:W-:Y:S01]  /*0dd0*/  IMAD R0, R21, UR5, R15 ;  /* 0x0000000515007c24 */ /* 0x000fe2000f8e020f */
[----:B------:R-:W2:Y:S01]  /*0de0*/  LDCU.64 UR4, c[0x0][0x380] ;  /* 0x00007000ff0477ac */ /* 0x000ea20008000a00 */
[----:B------:R-:W-:Y:S01]  /*0df0*/  IMAD.MOV.U32 R2, RZ, RZ, R6 ;  /* 0x000000ffff027224 */ /* 0x000fe200078e0006 */
[----:B------:R-:W-:Y:S01]  /*0e00*/  LEA R6, P2, R12, UR12, 0x1 ;  /* 0x0000000c0c067c11 */ /* 0x000fe2000f8408ff */
[----:B------:R-:W-:Y:S01]  /*0e10*/  IMAD.IADD R7, R13, 0x1, R16 ;  /* 0x000000010d077824 */ /* 0x000fe200078e0210 */
[----:B------:R-:W-:Y:S01]  /*0e20*/  LEA.HI.X R245, R14, UR23, R0, 0x1, P3 ;  /* 0x000000170ef57c11 */ /* 0x000fe200098f0c00 */
[----:B------:R-:W-:Y:S01]  /*0e30*/  IMAD.WIDE.U32 R8, R21, UR24, R8 ;  /* 0x0000001815087c25 */ /* 0x000fe2000f8e0008 */
[----:B------:R-:W-:Y:S02]  /*0e40*/  LOP3.LUT R0, R167, 0xd8, RZ, 0xc0, !PT ;  /* 0x000000d8a7007812 */ /* 0x000fe400078ec0ff */
[----:B------:R-:W-:Y:S01]  /*0e50*/  LEA.HI.X R7, R12, UR13, R7, 0x1, P2 ;  /* 0x0000000d0c077c11 */ /* 0x000fe200090f0c07 */
[----:B------:R-:W-:Y:S01]  /*0e60*/  IMAD.WIDE.U32 R12, R21, UR14, R2 ;  /* 0x0000000e150c7c25 */ /* 0x000fe2000f8e0002 */
[----:B------:R-:W-:Y:S01]  /*0e70*/  LOP3.LUT R14, R0, 0x18, R230, 0x78, !PT ;  /* 0x00000018000e7812 */ /* 0x000fe200078e78e6 */
[----:B------:R-:W3:Y:S01]  /*0e80*/  LDCU UR14, c[0x0][0x3e0] ;  /* 0x00007c00ff0e77ac */ /* 0x000ee20008000800 */
[----:B------:R-:W-:Y:S01]  /*0e90*/  LEA.HI.X R5, R17, UR13, R20, 0x1, P1 ;  /* 0x0000000d11057c11 */ /* 0x000fe200088f0c14 */
[----:B------:R-:W-:Y:S01]  /*0ea0*/  IMAD.IADD R0, R13, 0x1, R19 ;  /* 0x000000010d007824 */ /* 0x000fe200078e0213 */
[----:B------:R-:W-:Y:S01]  /*0eb0*/  LEA R2, P1, R12, UR6, 0x1 ;  /* 0x000000060c027c11 */ /* 0x000fe2000f8208ff */
[----:B------:R-:W4:Y:S01]  /*0ec0*/  LDCU.64 UR12, c[0x0][0x420] ;  /* 0x00008400ff0c77ac */ /* 0x000f220008000a00 */
[----:B------:R-:W-:Y:S01]  /*0ed0*/  IMAD R9, R21, UR25, R9 ;  /* 0x0000001915097c24 */ /* 0x000fe2000f8e0209 */
[----:B------:R-:W-:-:S02]  /*0ee0*/  SHF.R.U32.HI R15, RZ, 0x1, R230 ;  /* 0x00000001ff0f7819 */ /* 0x000fc400000116e6 */
[----:B------:R-:W-:Y:S01]  /*0ef0*/  LEA.HI.X R3, R12, UR7, R0, 0x1, P1 ;  /* 0x000000070c037c11 */ /* 0x000fe200088f0c00 */
[----:B------:R-:W1:Y:S01]  /*0f00*/  LDCU.64 UR6, c[0x0][0x460] ;  /* 0x00008c00ff0677ac */ /* 0x000e620008000a00 */
[----:B------:R-:W-:Y:S02]  /*0f10*/  LOP3.LUT R0, R14, 0x1f20, R167, 0xf8, !PT ;  /* 0x00001f200e007812 */ /* 0x000fe400078ef8a7 */
[----:B--2---:R-:W-:Y:S01]  /*0f20*/  LEA R242, P2, R8, UR4, 0x1 ;  /* 0x0000000408f27c11 */ /* 0x004fe2000f8408ff */
[----:B------:R-:W-:Y:S01]  /*0f30*/  UMOV UR4, UR30 ;  /* 0x0000001e00047c82 */ /* 0x000fe20008000000 */
[----:B------:R-:W-:Y:S02]  /*0f40*/  LOP3.LUT R246, R15, 0x10, RZ, 0xc0, !PT ;  /* 0x000000100ff67812 */ /* 0x000fe400078ec0ff */
[----:B------:R-:W-:Y:S01]  /*0f50*/  LEA R0, R0, UR4, 0x1 ;  /* 0x0000000400007c11 */ /* 0x000fe2000f8e08ff */
[----:B------:R-:W-:Y:S01]  /*0f60*/  @P0 BAR.SYNC.DEFER_BLOCKING 0x0 ;  /* 0x0000000000000b1d */ /* 0x000fe20000010000 */
[----:B------:R-:W-:Y:S01]  /*0f70*/  LEA.HI.X R243, R8, UR5, R9, 0x1, P2 ;  /* 0x0000000508f37c11 */ /* 0x000fe200090f0c09 */
[----:B------:R-:W-:Y:S01]  /*0f80*/  USEL UR5, URZ, 0x3000, UP0 ;  /* 0x00003000ff057887 */ /* 0x000fe20008000000 */
[----:B------:R-:W-:Y:S01]  /*0f90*/  LOP3.LUT R246, R246, 0x7, R21, 0xf8, !PT ;  /* 0x00000007f6f67812 */ /* 0x000fe200078ef815 */
[----:B----4-:R-:W-:-:S04]  /*0fa0*/  UIMAD.WIDE UR12, UR47, 0x4, UR12 ;  /* 0x000000042f0c78a5 */ /* 0x010fc8000f8e020c */
[----:B------:R-:W-:Y:S01]  /*0fb0*/  VIADD R241, R0, UR5 ;  /* 0x0000000500f17c36 */ /* 0x000fe20008000000 */
[----:B------:R-:W-:Y:S01]  /*0fc0*/  USHF.R.S32.HI UR17, URZ, 0x1f, UR41 ;  /* 0x0000001fff117899 */ /* 0x000fe20008011429 */
        /* <DEDUP_REMOVED lines=16> */
[----:B------:R-:W-:Y:S01]  /*10d0*/  UIMAD.WIDE.U32 UR54, UR33, UR41, URZ ;  /* 0x00000029213672a5 */ /* 0x000fe2000f8e00ff */
[----:B----4-:R-:W-:-:S02]  /*10e0*/  IMAD.WIDE.U32 R4, R246, R6, UR12 ;  /* 0x0000000cf6047e25 */ /* 0x010fc4000f8e0006 */
[----:B------:R-:W-:Y:S04]  /*10f0*/  LDGSTS.E.BYPASS.LTC128B.128 [R241+0x2000], desc[UR36][R242.64+0x80] ;  /* 0x02000080f2f17fae */ /* 0x000fe8000b981a24 */
[----:B------:R-:W-:Y:S04]  /*1100*/  LDGSTS.E.BYPASS.LTC128B.128 [R0+0x9000], desc[UR36][R2.64] ;  /* 0x0900000002007fae */ /* 0x000fe8000b981a24 */
[----:B------:R-:W-:Y:S04]  /*1110*/  LDGSTS.E.BYPASS.LTC128B.128 [R0+0xb000], desc[UR36][R2.64+0x40] ;  /* 0x0b00004002007fae */ /* 0x000fe8000b981a24 */
[----:B------:R-:W-:Y:S04]  /*1120*/  LDGSTS.E.BYPASS.LTC128B.128 [R0+0xd000], desc[UR36][R2.64+0x80] ;  /* 0x0d00008002007fae */ /* 0x000fe8000b981a24 */
[----:B------:R-:W-:Y:S04]  /*1130*/  LDGSTS.E.BYPASS.LTC128B.128 [R0+0xa000], desc[UR36][R10.64] ;  /* 0x0a0000000a007fae */ /* 0x000fe8000b981a24 */
[----:B------:R-:W-:Y:S04]  /*1140*/  LDGSTS.E.BYPASS.LTC128B.128 [R0+0xc000], desc[UR36][R10.64+0x40] ;  /* 0x0c0000400a007fae */ /* 0x000fe8000b981a24 */
[----:B------:R-:W-:Y:S04]  /*1150*/  LDGSTS.E.BYPASS.LTC128B.128 [R0+0xe000], desc[UR36][R10.64+0x80] ;  /* 0x0e0000800a007fae */ /* 0x000fe8000b981a24 */
[----:B------:R-:W0:Y:S01]  /*1160*/  LDGDEPBAR ;  /* 0x00000000000079af */ /* 0x000e220000000000 */
[----:B------:R-:W-:Y:S01]  /*1170*/  UIMAD UR17, UR17, UR33, URZ ;  /* 0x00000021111172a4 */ /* 0x000fe2000f8e02ff */
[----:B------:R-:W2:Y:S03]  /*1180*/  S2R R7, SR_CTAID.X ;  /* 0x0000000000077919 */ /* 0x000ea60000002500 */
[----:B------:R-:W-:Y:S01]  /*1190*/  UIADD3 UR17, UPT, UPT, UR55, UR17, URZ ;  /* 0x0000001137117290 */ /* 0x000fe2000fffe0ff */
[----:B------:R-:W5:Y:S04]  /*11a0*/  LDG.E R12, desc[UR36][R4.64+0x20] ;  /* 0x00002024040c7981 */ /* 0x000f68000c1e1900 */
[----:B------:R-:W5:Y:S04]  /*11b0*/  LDG.E R252, desc[UR36][R4.64+0x80] ;  /* 0x0000802404fc7981 */ /* 0x000f68000c1e1900 */
[----:B------:R-:W5:Y:S01]  /*11c0*/  LDG.E R249, desc[UR36][R4.64+0xa0] ;  /* 0x0000a02404f97981 */ /* 0x000f62000c1e1900 */
[----:B---3--:R-:W-:-:S02]  /*11d0*/  USHF.R.S32.HI UR19, URZ, 0x1f, UR14 ;  /* 0x0000001fff137899 */ /* 0x008fc4000801140e */
[----:B------:R-:W-:Y:S01]  /*11e0*/  UIMAD UR17, UR17, UR14, URZ ;  /* 0x0000000e111172a4 */ /* 0x000fe2000f8e02ff */
[----:B------:R3:W5:Y:S01]  /*11f0*/  LDG.E R11, desc[UR36][R4.64] ;  /* 0x00000024040b7981 */ /* 0x000762000c1e1900 */
[----:B------:R-:W-:Y:S02]  /*1200*/  UIMAD.WIDE.U32 UR22, UR54, UR14, URZ ;  /* 0x0000000e361672a5 */ /* 0x000fe4000f8e00ff */
[----:B-1----:R-:W-:Y:S02]  /*1210*/  UIMAD UR20, UR32, UR15, URZ ;  /* 0x0000000f201472a4 */ /* 0x002fe4000f8e02ff */
[----:B------:R-:W-:Y:S01]  /*1220*/  USHF.R.S32.HI UR18, URZ, 0x1f, UR15 ;  /* 0x0000001fff127899 */ /* 0x000fe2000801140f */
[C---:B------:R-:W-:Y:S01]  /*1230*/  IMAD.SHL.U32 R169, R230.reuse, 0x4, RZ ;  /* 0x00000004e6a97824 */ /* 0x040fe200078e00ff */
[----:B------:R-:W-:Y:S02]  /*1240*/  UIMAD UR17, UR19, UR54, UR17 ;  /* 0x00000036131172a4 */ /* 0x000fe4000f8e0211 */
[----:B------:R-:W-:Y:S01]  /*1250*/  UIMAD.WIDE UR24, UR14, UR15, URZ ;  /* 0x0000000f0e1872a5 */ /* 0x000fe2000f8e02ff */
[----:B------:R-:W-:Y:S01]  /*1260*/  LOP3.LUT R250, R230, 0x1f, RZ, 0xc0, !PT ;  /* 0x0000001fe6fa7812 */ /* 0x000fe200078ec0ff */
[----:B------:R-:W-:Y:S01]  /*1270*/  UISETP.NE.U32.AND UP0, UPT, UR6, URZ, UPT ;  /* 0x000000ff0600728c */ /* 0x000fe2000bf05070 */
[----:B------:R-:W-:Y:S01]  /*1280*/  SHF.R.U32.HI R14, RZ, 0x5, R230 ;  /* 0x00000005ff0e7819 */ /* 0x000fe200000116e6 */
[----:B------:R-:W-:-:S02]  /*1290*/  UIADD3 UR17, UPT, UPT, UR23, UR17, URZ ;  /* 0x0000001117117290 */ /* 0x000fc4000fffe0ff */
[----:B------:R-:W-:Y:S01]  /*12a0*/  UIMAD UR16, UR14, UR15, URZ ;  /* 0x0000000f0e1072a4 */ /* 0x000fe2000f8e02ff */
[----:B------:R-:W-:Y:S01]  /*12b0*/  IMAD.SHL.U32 R13, R230, 0x20, RZ ;  /* 0x00000020e60d7824 */ /* 0x000fe200078e00ff */
[----:B------:R-:W-:-:S04]  /*12c0*/  DEPBAR.LE SB0, 0x1 ;  /* 0x000080400000791a */ /* 0x000fc80000000000 */
[----:B---3--:R-:W2:Y:S01]  /*12d0*/  LDC.64 R4, c[0x0][0x5f8] ;  /* 0x00017e00ff047b82 */ /* 0x008ea20000000a00 */
[----:B------:R-:W-:Y:S02]  /*12e0*/  UISETP.NE.AND.EX UP0, UPT, UR7, URZ, UPT, UP0 ;  /* 0x000000ff0700728c */ /* 0x000fe4000bf05300 */
[----:B------:R-:W-:Y:S02]  /*12f0*/  USHF.R.S32.HI UR21, URZ, 0x1f, UR20 ;  /* 0x0000001fff157899 */ /* 0x000fe40008011414 */
[----:B------:R-:W-:Y:S02]  /*1300*/  UIMAD UR17, UR17, UR15, URZ ;  /* 0x0000000f111172a4 */ /* 0x000fe4000f8e02ff */
[----:B------:R-:W-:Y:S02]  /*1310*/  USEL UR46, UR46, URZ, UP0 ;  /* 0x000000ff2e2e7287 */ /* 0x000fe40008000000 */
[----:B------:R-:W-:Y:S02]  /*1320*/  UIMAD.WIDE.U32 UR20, UR22, UR15, UR20 ;  /* 0x0000000f161472a5 */ /* 0x000fe4000f8e0014 */
[----:B------:R-:W-:-:S02]  /*1330*/  UIMAD UR17, UR18, UR22, UR17 ;  /* 0x00000016121172a4 */ /* 0x000fc4000f8e0211 */
[----:B------:R-:W-:Y:S01]  /*1340*/  UIADD3 UR46, UP0, UPT, UR43, UR46, URZ ;  /* 0x0000002e2b2e7290 */ /* 0x000fe2000ff1e0ff */
[----:B------:R-:W-:Y:S01]  /*1350*/  IMAD.SHL.U32 R168, R230, 0x10, RZ ;  /* 0x00000010e6a87824 */ /* 0x000fe200078e00ff */
[----:B------:R-:W-:Y:S01]  /*1360*/  UIADD3 UR21, UPT, UPT, UR21, UR17, URZ ;  /* 0x0000001115157290 */ /* 0x000fe2000fffe0ff */
[----:B------:R-:W-:Y:S01]  /*1370*/  LOP3.LUT R10, R169, 0x18, RZ, 0xc0, !PT ;  /* 0x00000018a90a7812 */ /* 0x000fe200078ec0ff */
[----:B------:R-:W-:Y:S02]  /*1380*/  UIADD3.X UR52, UPT, UPT, URZ, UR52, URZ, UP0, !UPT ;  /* 0x00000034ff347290 */ /* 0x000fe400087fe4ff */
[----:B------:R-:W-:Y:S01]  /*1390*/  UIMAD UR15, UR25, UR46, URZ ;  /* 0x0000002e190f72a4 */ /* 0x000fe2000f8e02ff */
[----:B------:R-:W-:Y:S01]  /*13a0*/  IMAD R0, R14, UR16, R250 ;  /* 0x000000100e007c24 */ /* 0x000fe2000f8e02fa */
[----:B------:R-:W1:Y:S01]  /*13b0*/  LDCU.64 UR6, c[0x0][0x570] ;  /* 0x0000ae00ff0677ac */ /* 0x000e620008000a00 */
[C---:B--2---:R-:W-:Y:S01]  /*13c0*/  IMAD.WIDE.U32 R2, R7.reuse, R4, RZ ;  /* 0x0000000407027225 */ /* 0x044fe200078e00ff */
[----:B------:R-:W-:Y:S01]  /*13d0*/  UIMAD.WIDE.U32 UR20, UR24, UR46, UR20 ;  /* 0x0000002e181472a5 */ /* 0x000fe2000f8e0014 */
[----:B------:R-:W-:Y:S01]  /*13e0*/  LOP3.LUT R9, R10, 0xc0, R13, 0xf8, !PT ;  /* 0x000000c00a097812 */ /* 0x000fe200078ef80d */
[----:B------:R-:W-:Y:S01]  /*13f0*/  UIMAD UR15, UR24, UR52, UR15 ;  /* 0x00000034180f72a4 */ /* 0x000fe2000f8e020f */
[----:B------:R-:W-:Y:S01]  /*1400*/  IMAD R7, R7, R5, R3 ;  /* 0x0000000507077224 */ /* 0x000fe200078e0203 */
[----:B------:R-:W-:Y:S01]  /*1410*/  SEL R2, R2, RZ, P0 ;  /* 0x000000ff02027207 */ /* 0x000fe20000000000 */
        /* <DEDUP_REMOVED lines=8> */
[----:B------:R-:W2:Y:S01]  /*14a0*/  LDCU.64 UR52, c[0x0][0x5e8] ;  /* 0x0000bd00ff3477ac */ /* 0x000ea20008000a00 */
[----:B------:R-:W-:Y:S02]  /*14b0*/  SHF.R.S32.HI R3, RZ, 0x1f, R0 ;  /* 0x0000001fff037819 */ /* 0x000fe40000011400 */
[----:B------:R-:W-:Y:S02]  /*14c0*/  SEL R2, R7, RZ, P0 ;  /* 0x000000ff07027207 */ /* 0x000fe40000000000 */
[----:B------:R-:W-:Y:S02]  /*14d0*/  LOP3.LUT R0, R4, R5, R6, 0xfe, !PT ;  /* 0x0000000504007212 */ /* 0x000fe400078efe06 */
[----:B------:R-:W-:Y:S01]  /*14e0*/  IADD3.X R4, PT, PT, R3, UR15, R2, P2, P1 ;  /* 0x0000000f03047c10 */ /* 0x000fe200097e2402 */
[----:B------:R-:W-:Y:S01]  /*14f0*/  IMAD.U32 R3, RZ, RZ, UR19 ;  /* 0x00000013ff037e24 */ /* 0x000fe2000f8e00ff */
[----:B------:R-:W-:-:S04]  /*1500*/  IADD3 R2, P1, PT, R8, UR19, RZ ;  /* 0x0000001308027c10 */ /* 0x000fc8000ff3e0ff */
[----:B------:R-:W-:Y:S02]  /*1510*/  LEA.HI.X.SX32 R3, R3, R4, 0x1, P1 ;  /* 0x0000000403037211 */ /* 0x000fe400008f0eff */
[----:B-1----:R-:W-:Y:S01]  /*1520*/  LEA R238, P1, R2, UR6, 0x2 ;  /* 0x0000000602ee7c11 */ /* 0x002fe2000f8210ff */
[----:B------:R-:W1:Y:S01]  /*1530*/  LDCU UR6, c[0x0][0x508] ;  /* 0x0000a100ff0677ac */ /* 0x000e620008000800 */
[----:B------:R-:W-:Y:S02]  /*1540*/  LOP3.LUT P0, RZ, R230, 0x4, RZ, 0xc0, !PT ;  /* 0x00000004e6ff7812 */ /* 0x000fe4000780c0ff */
[----:B------:R-:W-:-:S05]  /*1550*/  LEA R226, R0, UR4, 0x1 ;  /* 0x0000000400e27c11 */ /* 0x000fca000f8e08ff */
[C---:B------:R-:W-:Y:S01]  /*1560*/  VIADD R0, R226.reuse, 0xf000 ;  /* 0x0000f000e2007836 */ /* 0x040fe20000000000 */
[----:B------:R3:W4:Y:S01]  /*1570*/  LDSM.16.M88.4 R176, [R226+0xf000] ;  /* 0x00f00000e2b0783b */ /* 0x0007220000000200 */
[----:B------:R-:W-:-:S03]  /*1580*/  VIADD R220, R226, 0xf020 ;  /* 0x0000f020e2dc7836 */ /* 0x000fc60000000000 */
[----:B------:R3:W2:Y:S01]  /*1590*/  LDSM.16.M88.4 R180, [R226+0xf400] ;  /* 0x00f40000e2b4783b */ /* 0x0006a20000000200 */
[----:B------:R-:W-:-:S03]  /*15a0*/  @P0 VIADD R220, R0, 0xffffffe0 ;  /* 0xffffffe000dc0836 */ /* 0x000fc60000000000 */
[----:B------:R3:W2:Y:S01]  /*15b0*/  LDSM.16.M88.4 R192, [R226+0x11000] ;  /* 0x01100000e2c0783b */ /* 0x0006a20000000200 */
[----:B-1----:R-:W-:-:S03]  /*15c0*/  UIADD3 UR6, UPT, UPT, UR49, UR6, URZ ;  /* 0x0000000631067290 */ /* 0x002fc6000fffe0ff */
[----:B------:R3:W1:Y:S01]  /*15d0*/  LDSM.16.M88.4 R184, [R220] ;  /* 0x00000000dcb8783b */ /* 0x0006620000000200 */
[----:B------:R-:W-:-:S03]  /*15e0*/  UIADD3 UR40, UPT, UPT, -UR6, UR42, UR40 ;  /* 0x0000002a06287290 */ /* 0x000fc6000fffe128 */
[----:B------:R3:W1:Y:S04]  /*15f0*/  LDSM.16.M88.4 R188, [R220+0x400] ;  /* 0x00040000dcbc783b */ /* 0x0006680000000200 */
[----:B------:R3:W1:Y:S04]  /*1600*/  LDSM.16.M88.4 R200, [R220+0x2000] ;  /* 0x00200000dcc8783b */ /* 0x0006680000000200 */
[----:B------:R3:W1:Y:S04]  /*1610*/  LDSM.16.M88.4 R204, [R220+0x2400] ;  /* 0x00240000dccc783b */ /* 0x0006680000000200 */
[----:B------:R3:W1:Y:S04]  /*1620*/  LDSM.16.M88.4 R216, [R220+0x4000] ;  /* 0x00400000dcd8783b */ /* 0x0006680000000200 */
[----:B------:R-:W1:Y:S04]  /*1630*/  LDSM.16.M88.4 R220, [R220+0x4400] ;  /* 0x00440000dcdc783b */ /* 0x000e680000000200 */
[----:B------:R3:W1:Y:S04]  /*1640*/  LDSM.16.M88.4 R196, [R226+0x11400] ;  /* 0x01140000e2c4783b */ /* 0x0006680000000200 */
[----:B------:R3:W1:Y:S04]  /*1650*/  LDSM.16.M88.4 R208, [R226+0x13000] ;  /* 0x01300000e2d0783b */ /* 0x0006680000000200 */
[----:B------:R3:W1:Y:S01]  /*1660*/  LDSM.16.M88.4 R212, [R226+0x13400] ;  /* 0x01340000e2d4783b */ /* 0x0006620000000200 */
[----:B------:R-:W-:-:S04]  /*1670*/  USHF.R.S32.HI UR6, URZ, 0x1f, UR40 ;  /* 0x0000001fff067899 */ /* 0x000fc80008011428 */
[----:B------:R-:W-:-:S04]  /*1680*/  ULEA.HI UR6, UR6, UR40, URZ, 0x6 ;  /* 0x0000002806067291 */ /* 0x000fc8000f8f30ff */
[----:B------:R-:W-:-:S04]  /*1690*/  USHF.R.S32.HI UR6, URZ, 0x6, UR6 ;  /* 0x00000006ff067899 */ /* 0x000fc80008011406 */
[----:B------:R-:W-:-:S04]  /*16a0*/  UISETP.LT.AND UP0, UPT, URZ, UR6, UPT ;  /* 0x00000006ff00728c */ /* 0x000fc8000bf01270 */
[----:B------:R-:W-:-:S04]  /*16b0*/  USEL UR6, URZ, UR6, !UP0 ;  /* 0x00000006ff067287 */ /* 0x000fc8000c000000 */
[----:B------:R-:W-:Y:S01]  /*16c0*/  UISETP.GT.AND UP0, UPT, UR48, UR6, UPT ;  /* 0x000000063000728c */ /* 0x000fe2000bf04270 */
[----:B------:R-:W-:Y:S01]  /*16d0*/  LEA.HI.X R239, R2, UR7, R3, 0x2, P1 ;  /* 0x0000000702ef7c11 */ /* 0x000fe200088f1403 */
[----:B------:R-:W-:Y:S01]  /*16e0*/  UIADD3 UR45, UPT, UPT, UR43, UR45, URZ ;  /* 0x0000002d2b2d7290 */ /* 0x000fe2000fffe0ff */
        /* <DEDUP_REMOVED lines=47> */
[----:B------:R-:W-:Y:S01]  /*19e0*/  CS2R R36, SRZ ;  /* 0x0000000000247805 */ /* 0x000fe2000001ff00 */
[----:B--2---:R-:W-:Y:S01]  /*19f0*/  UIMAD.WIDE UR52, UR45, 0x4, UR52 ;  /* 0x000000042d3478a5 */ /* 0x004fe2000f8e0234 */
[----:B-1-34-:R-:W-:Y:S11]  /*1a00*/  BRA.U !UP0, `(.L_x_295) ;  /* 0x00000049082c7547 */ /* 0x01aff6000b800000 */
[----:B------:R-:W1:Y:S01]  /*1a10*/  LDC.64 R6, c[0x0][0x528] ;  /* 0x00014a00ff067b82 */ /* 0x000e620000000a00 */
[----:B------:R-:W-:Y:S02]  /*1a20*/  LOP3.LUT R0, R13, 0x120, RZ, 0xc0, !PT ;  /* 0x000001200d007812 */ /* 0x000fe400078ec0ff */
[----:B------:R-:W-:Y:S01]  /*1a30*/  SHF.R.U32.HI R4, RZ, 0x4, R230 ;  /* 0x00000004ff047819 */ /* 0x000fe200000116e6 */
[----:B------:R-:W-:Y:S01]  /*1a40*/  UIMAD UR14, UR33, UR14, UR32 ;  /* 0x0000000e210e72a4 */ /* 0x000fe2000f8e0220 */
[----:B------:R-:W-:Y:S01]  /*1a50*/  LOP3.LUT R247, R14, 0x1, RZ, 0xc0, !PT ;  /* 0x000000010ef77812 */ /* 0x000fe200078ec0ff */
[----:B------:R-:W-:Y:S02]  /*1a60*/  USHF.L.U32 UR17, UR48, 0x6, URZ ;  /* 0x0000000630117899 */ /* 0x000fe400080006ff */
[----:B------:R-:W2:Y:S01]  /*1a70*/  LDC R248, c[0x0][0x44c] ;  /* 0x00011300fff87b82 */ /* 0x000ea20000000800 */
[----:B------:R-:W3:Y:S01]  /*1a80*/  LDCU UR21, c[0x0][0x3b0] ;  /* 0x00007600ff1577ac */ /* 0x000ee20008000800 */
[----:B------:R-:W4:Y:S01]  /*1a90*/  LDCU UR22, c[0x0][0x590] ;  /* 0x0000b200ff1677ac */ /* 0x000f220008000800 */
[----:B------:R-:W-:Y:S01]  /*1aa0*/  IMAD.U32 R240, RZ, RZ, UR42 ;  /* 0x0000002afff07e24 */ /* 0x000fe2000f8e00ff */
[----:B------:R-:W-:Y:S01]  /*1ab0*/  LOP3.LUT R9, R9, 0x8, R15, 0x78, !PT ;  /* 0x0000000809097812 */ /* 0x000fe200078e780f */
[----:B------:R-:W-:Y:S01]  /*1ac0*/  USHF.L.U32 UR16, UR16, 0x3, URZ ;  /* 0x0000000310107899 */ /* 0x000fe200080006ff */
[----:B------:R-:W1:Y:S02]  /*1ad0*/  LDCU UR15, c[0x0][0x45c] ;  /* 0x00008b80ff0f77ac */ /* 0x000e640008000800 */
[----:B-1----:R-:W2:Y:S04]  /*1ae0*/  LDG.E.64 R2, desc[UR36][R6.64+0x8] ;  /* 0x0000082406027981 */ /* 0x002ea8000c1e1b00 */
[----:B------:R-:W2:Y:S01]  /*1af0*/  LDG.E.64 R6, desc[UR36][R6.64] ;  /* 0x0000002406067981 */ /* 0x000ea2000c1e1b00 */
[----:B------:R-:W-:Y:S01]  /*1b00*/  LOP3.LUT R168, R0, 0x200, R168, 0xf8, !PT ;  /* 0x0000020000a87812 */ /* 0x000fe200078ef8a8 */
[----:B------:R-:W-:Y:S01]  /*1b10*/  IMAD.U32 R0, RZ, RZ, UR48 ;  /* 0x00000030ff007e24 */ /* 0x000fe2000f8e00ff */
[----:B------:R-:W-:Y:S01]  /*1b20*/  LOP3.LUT R4, R4, 0x8, RZ, 0xc0, !PT ;  /* 0x0000000804047812 */ /* 0x000fe200078ec0ff */
[----:B------:R-:W-:Y:S01]  /*1b30*/  USHF.L.U32 UR14, UR14, 0x5, URZ ;  /* 0x000000050e0e7899 */ /* 0x000fe200080006ff */
[----:B------:R-:W-:Y:S01]  /*1b40*/  IMAD.MOV.U32 R229, RZ, RZ, 0x20 ;  /* 0x00000020ffe57424 */ /* 0x000fe200078e00ff */
[----:B------:R-:W-:Y:S01]  /*1b50*/  ULEA UR20, UR39, UR42, 0x7 ;  /* 0x0000002a27147291 */ /* 0x000fe2000f8e38ff */
[----:B------:R-:W-:Y:S01]  /*1b60*/  IMAD R247, R0, 0x4, R247 ;  /* 0x0000000400f77824 */ /* 0x000fe200078e02f7 */
[----:B------:R-:W-:Y:S01]  /*1b70*/  LOP3.LUT R0, R4, 0x10, R230, 0xf8, !PT ;  /* 0x0000001004007812 */ /* 0x000fe200078ef8e6 */
[----:B------:R-:W-:Y:S01]  /*1b80*/  USHF.R.S32.HI UR7, URZ, 0x1f, UR14 ;  /* 0x0000001fff077899 */ /* 0x000fe2000801140e */
[----:B------:R-:W1:Y:S01]  /*1b90*/  S2R R230, SR_TID.X ;  /* 0x0000000000e67919 */ /* 0x000e620000002100 */
[----:B------:R-:W-:Y:S01]  /*1ba0*/  IMAD.U32 R4, RZ, RZ, UR17 ;  /* 0x00000011ff047e24 */ /* 0x000fe2000f8e00ff */
[--C-:B------:R-:W-:Y:S01]  /*1bb0*/  LOP3.LUT R0, R0, 0xc0, R13.reuse, 0xf8, !PT ;  /* 0x000000c000007812 */ /* 0x100fe200078ef80d */
[----:B------:R-:W-:Y:S01]  /*1bc0*/  IMAD.MOV.U32 R228, RZ, RZ, 0x20 ;  /* 0x00000020ffe47424 */ /* 0x000fe200078e00ff */
[----:B------:R-:W-:Y:S01]  /*1bd0*/  LOP3.LUT R9, R168, R9, RZ, 0xfc, !PT ;  /* 0x00000009a8097212 */ /* 0x000fe200078efcff */
[----:B------:R-:W-:Y:S01]  /*1be0*/  IMAD.MOV.U32 R127, RZ, RZ, RZ ;  /* 0x000000ffff7f7224 */ /* 0x000fe200078e00ff */
[----:B------:R-:W-:Y:S01]  /*1bf0*/  LOP3.LUT R10, R0, R10, RZ, 0x3c, !PT ;  /* 0x0000000a000a7212 */ /* 0x000fe200078e3cff */
[----:B---3--:R-:W-:Y:S01]  /*1c00*/  USHF.L.U32 UR21, UR21, 0x6, URZ ;  /* 0x0000000615157899 */ /* 0x008fe200080006ff */
[----:B------:R-:W-:Y:S01]  /*1c10*/  IADD3 R4, PT, PT, R4, UR49, R246 ;  /* 0x0000003104047c10 */ /* 0x000fe2000fffe0f6 */
[----:B----4-:R-:W-:Y:S01]  /*1c20*/  USHF.L.U32 UR22, UR22, 0x6, URZ ;  /* 0x0000000616167899 */ /* 0x010fe200080006ff */
[----:B------:R-:W-:Y:S01]  /*1c30*/  LOP3.LUT R10, R10, 0x120, R13, 0xf8, !PT ;  /* 0x000001200a0a7812 */ /* 0x000fe200078ef80d */
[----:B------:R-:W-:Y:S01]  /*1c40*/  UIADD3 UR20, UPT, UPT, UR20, 0x80, -UR49 ;  /* 0x0000008014147890 */ /* 0x000fe2000fffe831 */
[----:B------:R-:W-:-:S02]  /*1c50*/  IADD3 R240, PT, PT, R4, -0x1f, -R240 ;  /* 0xffffffe104f07810 */ /* 0x000fc40007ffe8f0 */
[----:B------:R-:W-:Y:S02]  /*1c60*/  SEL R229, R229, 0xffffffe0, !P0 ;  /* 0xffffffe0e5e57807 */ /* 0x000fe40004000000 */
[----:B--2---:R-:W-:Y:S01]  /*1c70*/  IADD3 R250, P2, P1, R2, UR14, R250 ;  /* 0x0000000e02fa7c10 */ /* 0x004fe2000f95e0fa */
[----:B------:R-:W-:Y:S01]  /*1c80*/  IMAD.MOV.U32 R2, RZ, RZ, 0x10 ;  /* 0x00000010ff027424 */ /* 0x000fe200078e00ff */
[----:B------:R-:W2:Y:S02]  /*1c90*/  LDCU.U8 UR14, c[0x0][0x4f8] ;  /* 0x00009f00ff0e77ac */ /* 0x000ea40008000000 */
[----:B------:R-:W-:Y:S01]  /*1ca0*/  IADD3.X R0, PT, PT, R3, UR7, RZ, P2, P1 ;  /* 0x0000000703007c10 */ /* 0x000fe200097e24ff */
[----:B------:R-:W3:Y:S04]  /*1cb0*/  LDCU UR7, c[0x0][0x3e0] ;  /* 0x00007c00ff0777ac */ /* 0x000ee80008000800 */
[----:B------:R4:W-:Y:S04]  /*1cc0*/  STL [R1+0x8], R0 ;  /* 0x0000080001007387 */ /* 0x0009e80000100800 */
[----:B-----5:R1:W-:Y:S04]  /*1cd0*/  STL [R1+0x4], R11 ;  /* 0x0000040b01007387 */ /* 0x0203e80000100800 */
[----:B------:R1:W-:Y:S01]  /*1ce0*/  STL [R1], R12 ;  /* 0x0000000c01007387 */ /* 0x0003e20000100800 */
[----:B------:R-:W-:-:S02]  /*1cf0*/  R2UR UR18, R7 ;  /* 0x00000000071272ca */ /* 0x000fc400000e0000 */
[----:B------:R-:W-:-:S11]  /*1d00*/  R2UR UR19, R6 ;  /* 0x00000000061372ca */ /* 0x000fd600000e0000 */
[----:B------:R-:W-:Y:S02]  /*1d10*/  UIADD3 UR46, UPT, UPT, UR18, -0x4498517b, URZ ;  /* 0xbb67ae85122e7890 */ /* 0x000fe4000fffe0ff */
[----:B------:R-:W-:Y:S02]  /*1d20*/  UIADD3 UR47, UPT, UPT, UR19, -0x61c88647, URZ ;  /* 0x9e3779b9132f7890 */ /* 0x000fe4000fffe0ff */
[----:B------:R-:W-:Y:S02]  /*1d30*/  UIADD3 UR45, UPT, UPT, UR19, 0x3c6ef372, URZ ;  /* 0x3c6ef372132d7890 */ /* 0x000fe4000fffe0ff */
[----:B------:R-:W-:Y:S02]  /*1d40*/  UIADD3 UR44, UPT, UPT, UR18, 0x76cf5d0a, URZ ;  /* 0x76cf5d0a122c7890 */ /* 0x000fe4000fffe0ff */
[----:B------:R-:W-:Y:S02]  /*1d50*/  UIADD3 UR43, UPT, UPT, UR19, -0x255992d5, URZ ;  /* 0xdaa66d2b132b7890 */ /* 0x000fe4000fffe0ff */
[----:B------:R-:W-:-:S02]  /*1d60*/  UIADD3 UR42, UPT, UPT, UR18, 0x32370b8f, URZ ;  /* 0x32370b8f122a7890 */ /* 0x000fc4000fffe0ff */
[----:B------:R-:W-:Y:S01]  /*1d70*/  UIADD3 UR41, UPT, UPT, UR19, 0x78dde6e4, URZ ;  /* 0x78dde6e413297890 */ /* 0x000fe2000fffe0ff */
[C---:B-1----:R-:W-:Y:S01]  /*1d80*/  IMAD.SHL.U32 R231, R230.reuse, 0x20, RZ ;  /* 0x00000020e6e77824 */ /* 0x042fe200078e00ff */
[C---:B------:R-:W-:Y:S01]  /*1d90*/  LOP3.LUT P1, RZ, R230.reuse, 0x4, RZ, 0xc0, !PT ;  /* 0x00000004e6ff7812 */ /* 0x040fe2000782c0ff */
[C---:B------:R-:W-:Y:S01]  /*1da0*/  IMAD.SHL.U32 R3, R230.reuse, 0x2, RZ ;  /* 0x00000002e6037824 */ /* 0x040fe200078e00ff */
[----:B------:R-:W-:Y:S01]  /*1db0*/  LOP3.LUT P0, RZ, R230, 0x2, RZ, 0xc0, !PT ;  /* 0x00000002e6ff7812 */ /* 0x000fe2000780c0ff */
[----:B------:R-:W-:Y:S01]  /*1dc0*/  VIADD R247, R247, 0xfffffffc ;  /* 0xfffffffcf7f77836 */ /* 0x000fe20000000000 */
[----:B----4-:R-:W-:Y:S01]  /*1dd0*/  LOP3.LUT R0, R231, 0x7400, RZ, 0xc0, !PT ;  /* 0x00007400e7007812 */ /* 0x010fe200078ec0ff */
[----:B------:R-:W-:Y:S01]  /*1de0*/  IMAD.IADD R227, R226, 0x1, R229 ;  /* 0x00000001e2e37824 */ /* 0x000fe200078e02e5 */
[----:B------:R-:W-:Y:S01]  /*1df0*/  LEA R225, R9, UR4, 0x1 ;  /* 0x0000000409e17c11 */ /* 0x000fe2000f8e08ff */
[----:B------:R-:W-:Y:S01]  /*1e00*/  IMAD.WIDE.U32 R250, R250, -0x2daee0ad, RZ ;  /* 0xd2511f53fafa7825 */ /* 0x000fe200078e00ff */
[----:B------:R-:W-:Y:S01]  /*1e10*/  LEA R224, R10, UR4, 0x1 ;  /* 0x000000040ae07c11 */ /* 0x000fe2000f8e08ff */
[----:B------:R-:W-:Y:S01]  /*1e20*/  UIADD3 UR40, UPT, UPT, UR18, -0x126145ec, URZ ;  /* 0xed9eba1412287890 */ /* 0x000fe2000fffe0ff */
[----:B------:R-:W-:Y:S01]  /*1e30*/  LOP3.LUT P2, RZ, R230, 0x8, RZ, 0xc0, !PT ;  /* 0x00000008e6ff7812 */ /* 0x000fe2000784c0ff */
[----:B------:R-:W-:Y:S01]  /*1e40*/  VIADD R225, R225, UR5 ;  /* 0x00000005e1e17c36 */ /* 0x000fe20008000000 */
[----:B------:R-:W-:Y:S01]  /*1e50*/  SHF.R.U32.HI R232, RZ, 0x1, R230 ;  /* 0x00000001ffe87819 */ /* 0x000fe200000116e6 */
[----:B------:R-:W-:Y:S01]  /*1e60*/  VIADD R224, R224, UR5 ;  /* 0x00000005e0e07c36 */ /* 0x000fe20008000000 */
[----:B------:R-:W-:Y:S01]  /*1e70*/  SEL R2, R2, 0xfffffff0, !P1 ;  /* 0xfffffff002027807 */ /* 0x000fe20004800000 */
[----:B------:R-:W-:Y:S01]  /*1e80*/  UIADD3 UR33, UPT, UPT, UR19, 0x1715609d, URZ ;  /* 0x1715609d13217890 */ /* 0x000fe2000fffe0ff */
[----:B------:R-:W-:Y:S01]  /*1e90*/  SEL R228, R228, 0xffffffe0, !P0 ;  /* 0xffffffe0e4e47807 */ /* 0x000fe20004000000 */
[----:B------:R-:W-:Y:S01]  /*1ea0*/  UIADD3 UR25, UPT, UPT, UR18, -0x56f99767, URZ ;  /* 0xa906689912197890 */ /* 0x000fe2000fffe0ff */
[----:B------:R-:W-:Y:S01]  /*1eb0*/  LOP3.LUT R0, R0, 0x6, R3, 0xf8, !PT ;  /* 0x0000000600007812 */ /* 0x000fe200078ef803 */
[----:B------:R-:W-:-:S02]  /*1ec0*/  UIADD3 UR24, UPT, UPT, UR19, -0x4ab325aa, URZ ;  /* 0xb54cda5613187890 */ /* 0x000fc4000fffe0ff */
[----:B------:R-:W-:Y:S01]  /*1ed0*/  UIADD3 UR23, UPT, UPT, UR18, 0x646e171e, URZ ;  /* 0x646e171e12177890 */ /* 0x000fe2000fffe0ff */
[----:B--23--:R-:W-:-:S11]  /*1ee0*/  UMOV UR5, UR53 ;  /* 0x0000003500057c82 */ /* 0x00cfd60008000000 */
.L_x_298:
[----:B------:R-:W0:Y:S01]  /*1ef0*/  LDGDEPBAR ;  /* 0x00000000000079af */ /* 0x000e220000000000 */
[----:B------:R-:W-:Y:S01]  /*1f00*/  IMAD.IADD R0, R225, 0x1, R229 ;  /* 0x00000001e1007824 */ /* 0x000fe200078e02e5 */
[----:B------:R-:W-:Y:S01]  /*1f10*/  UIADD3 UR17, UPT, UPT, UR17, -0x40, URZ ;  /* 0xffffffc011117890 */ /* 0x000fe2000fffe0ff */
[----:B------:R-:W-:Y:S05]  /*1f20*/  SHF.R.U32.HI R3, RZ, 0x6, R230 ;  /* 0x00000006ff037819 */ /* 0x000fea00000116e6 */
[----:B------:R-:W2:Y:S01]  /*1f30*/  LDL R233, [R1+0x8] ;  /* 0x0000080001e97983 */ /* 0x000ea20000100800 */
[----:B------:R-:W-:Y:S01]  /*1f40*/  IMAD.U32 R2, RZ, RZ, UR39 ;  /* 0x00000027ff027e24 */ /* 0x000fe2000f8e00ff */
[----:B------:R-:W-:Y:S01]  /*1f50*/  UISETP.GE.AND UP0, UPT, UR17, UR20, UPT ;  /* 0x000000141100728c */ /* 0x000fe2000bf06270 */
[----:B------:R-:W-:Y:S02]  /*1f60*/  UMOV UR4, UR29 ;  /* 0x0000001d00047c82 */ /* 0x000fe40008000000 */
[----:B------:R-:W-:Y:S01]  /*1f70*/  IMAD R2, R2, 0x4, R3 ;  /* 0x0000000402027824 */ /* 0x000fe200078e0203 */
[----:B------:R-:W-:Y:S02]  /*1f80*/  UIADD3 UR48, UPT, UPT, UR48, -0x1, URZ ;  /* 0xffffffff30307890 */ /* 0x000fe4000fffe0ff */
[----:B------:R-:W-:Y:S02]  /*1f90*/  PLOP3.LUT P0, PT, PT, PT, UP0, 0x80, 0x8 ;  /* 0x000000000008781c */ /* 0x000fe40003f0f008 */
[----:B------:R-:W-:Y:S01]  /*1fa0*/  UISETP.GT.AND UP0, UPT, UR48, UR6, UPT ;  /* 0x000000063000728c */ /* 0x000fe2000bf04270 */
[----:B------:R-:W-:Y:S04]  /*1fb0*/  DEPBAR.LE SB0, 0x0 ;  /* 0x000080000000791a */ /* 0x000fe80000000000 */
[----:B------:R-:W-:Y:S06]  /*1fc0*/  BAR.SYNC.DEFER_BLOCKING 0x0 ;  /* 0x0000000000007b1d */ /* 0x000fec0000010000 */
[----:B------:R-:W-:Y:S08]  /*1fd0*/  LDSM.16.M88.4 R32, [R225] ;  /* 0x00000000e120783b */ /* 0x000ff00000000200 */
[----:B------:R-:W1:Y:S08]  /*1fe0*/  LDSM.16.M88.4 R16, [R226+0x9000] ;  /* 0x00900000e210783b */ /* 0x000e700000000200 */
[----:B------:R-:W3:Y:S08]  /*1ff0*/  LDSM.16.M88.4 R28, [R225+0x800] ;  /* 0x00080000e11c783b */ /* 0x000ef00000000200 */
[----:B------:R-:W4:Y:S08]  /*2000*/  LDSM.16.M88.4 R132, [R226+0x9400] ;  /* 0x00940000e284783b */ /* 0x000f300000000200 */
[----:B------:R-:W-:Y:S08]  /*2010*/  LDSM.16.M88.4 R136, [R0] ;  /* 0x000000000088783b */ /* 0x000ff00000000200 */
[----:B------:R-:W4:Y:S01]  /*2020*/  LDSM.16.M88.4 R140, [R227+0x9000] ;  /* 0x00900000e38c783b */ /* 0x000f220000000200 */
        /* <DEDUP_REMOVED lines=36> */
[-C--:B------:R-:W-:Y:S03]  /*2270*/  HMMA.16816.F32.BF16 R28, R160, R166.reuse, R28 ;  /* 0x000000a6a01c723c */ /* 0x080fe6000004181c */
[----:B------:R-:W-:Y:S01]  /*2280*/  IMAD.WIDE.U32 R160, R247, -0x326172a9, RZ ;  /* 0xcd9e8d57f7a07825 */ /* 0x000fe200078e00ff */
[----:B------:R-:W-:Y:S03]  /*2290*/  LOP3.LUT R163, R231, 0x7400, RZ, 0xc0, !PT ;  /* 0x00007400e7a37812 */ /* 0x000fe600078ec0ff */
[----:B------:R-:W-:Y:S01]  /*22a0*/  IMAD.SHL.U32 R162, R230, 0x2, RZ ;  /* 0x00000002e6a27824 */ /* 0x000fe200078e00ff */
[----:B------:R-:W-:Y:S04]  /*22b0*/  HMMA.16816.F32.BF16 R32, R152, R166, R32 ;  /* 0x000000a69820723c */ /* 0x000fe80000041820 */
[----:B------:R-:W-:Y:S02]  /*22c0*/  LOP3.LUT R163, R163, 0x6, R162, 0xf8, !PT ;  /* 0x00000006a3a37812 */ /* 0x000fe400078ef8a2 */
[----:B------:R-:W-:Y:S02]  /*22d0*/  LOP3.LUT R154, R2, UR18, R251, 0x96, !PT ;  /* 0x00000012029a7c12 */ /* 0x000fe4000f8e96fb */
[-C--:B-1----:R-:W-:Y:S05]  /*22e0*/  HMMA.16816.F32.BF16 R4, R132, R140.reuse, R4 ;  /* 0x0000008c8404723c */ /* 0x082fea0000041804 */
[----:B------:R-:W-:Y:S03]  /*22f0*/  IMAD.WIDE.U32 R154, R154, -0x326172a9, RZ ;  /* 0xcd9e8d579a9a7825 */ /* 0x000fe600078e00ff */
[C---:B------:R-:W-:Y:S04]  /*2300*/  HMMA.16816.F32.BF16 R8, R168.reuse, R140, R8 ;  /* 0x0000008ca808723c */ /* 0x040fe80000041808 */
[----:B--2---:R-:W-:Y:S02]  /*2310*/  LOP3.LUT R153, R233, UR19, R161, 0x96, !PT ;  /* 0x00000013e9997c12 */ /* 0x004fe4000f8e96a1 */
[----:B------:R-:W-:Y:S02]  /*2320*/  LOP3.LUT R160, R160, UR47, R155, 0x96, !PT ;  /* 0x0000002fa0a07c12 */ /* 0x000fe4000f8e969b */
[-C--:B------:R-:W-:Y:S03]  /*2330*/  HMMA.16816.F32.BF16 R12, R168, R142.reuse, R12 ;  /* 0x0000008ea80c723c */ /* 0x080fe6000004180c */
[----:B------:R-:W-:Y:S05]  /*2340*/  IMAD.WIDE.U32 R166, R153, -0x2daee0ad, RZ ;  /* 0xd2511f5399a67825 */ /* 0x000fea00078e00ff */
[C---:B------:R-:W-:Y:S01]  /*2350*/  HMMA.16816.F32.BF16 R16, R132.reuse, R142, R16 ;  /* 0x0000008e8410723c */ /* 0x040fe20000041810 */
[----:B------:R-:W-:Y:S03]  /*2360*/  LDSM.16.M88.4 R140, [R227+0xd000] ;  /* 0x00d00000e38c783b */ /* 0x000fe60000000200 */
[----:B------:R-:W-:Y:S04]  /*2370*/  LOP3.LUT R164, R250, UR46, R167, 0x96, !PT ;  /* 0x0000002efaa47c12 */ /* 0x000fe8000f8e96a7 */
[-C--:B------:R-:W-:Y:S01]  /*2380*/  HMMA.16816.F32.BF16 R20, R132, R172.reuse, R20 ;  /* 0x000000ac8414723c */ /* 0x080fe20000041814 */
[----:B------:R-:W2:Y:S02]  /*2390*/  LDL R167, [R1+0x4] ;  /* 0x0000040001a77983 */ /* 0x000ea40000100800 */
[----:B------:R-:W-:Y:S05]  /*23a0*/  IMAD.WIDE.U32 R164, R164, -0x326172a9, RZ ;  /* 0xcd9e8d57a4a47825 */ /* 0x000fea00078e00ff */
[C---:B------:R-:W-:Y:S01]  /*23b0*/  HMMA.16816.F32.BF16 R24, R168.reuse, R172, R24 ;  /* 0x000000aca818723c */ /* 0x040fe20000041818 */
[----:B------:R-:W-:Y:S02]  /*23c0*/  IMAD.MOV.U32 R173, RZ, RZ, 0x18 ;  /* 0x00000018ffad7424 */ /* 0x000fe400078e00ff */
[----:B------:R-:W-:Y:S05]  /*23d0*/  IMAD.MOV.U32 R172, RZ, RZ, 0x8 ;  /* 0x00000008ffac7424 */ /* 0x000fea00078e00ff */
[-C--:B------:R-:W-:Y:S03]  /*23e0*/  HMMA.16816.F32.BF16 R28, R168, R174.reuse, R28 ;  /* 0x000000aea81c723c */ /* 0x080fe6000004181c */
[C---:B------:R-:W-:Y:S02]  /*23f0*/  IMAD.SHL.U32 R168, R230.reuse, 0x10, RZ ;  /* 0x00000010e6a87824 */ /* 0x040fe400078e00ff */
[----:B------:R-:W-:Y:S03]  /*2400*/  IMAD.SHL.U32 R169, R230, 0x4, RZ ;  /* 0x00000004e6a97824 */ /* 0x000fe600078e00ff */
[----:B------:R-:W-:Y:S01]  /*2410*/  HMMA.16816.F32.BF16 R32, R132, R174, R32 ;  /* 0x000000ae8420723c */ /* 0x000fe20000041820 */
[----:B------:R-:W1:Y:S01]  /*2420*/  LDSM.16.M88.4 R132, [R0+0x2000] ;  /* 0x002000000084783b */ /* 0x000e620000000200 */
[----:B------:R-:W-:Y:S02]  /*2430*/  IMAD.MOV.U32 R174, RZ, RZ, 0x20 ;  /* 0x00000020ffae7424 */ /* 0x000fe400078e00ff */
[----:B------:R-:W-:Y:S02]  /*2440*/  LOP3.LUT R2, R168, 0x200, RZ, 0xc0, !PT ;  /* 0x00000200a8027812 */ /* 0x000fe400078ec0ff */
[----:B------:R-:W-:Y:S02]  /*2450*/  LOP3.LUT R152, R169, 0x18, RZ, 0xc0, !PT ;  /* 0x00000018a9987812 */ /* 0x000fe400078ec0ff */
[-C--:B---3--:R-:W-:Y:S05]  /*2460*/  HMMA.16816.F32.BF16 R4, R136, R144.reuse, R4 ;  /* 0x000000908804723c */ /* 0x088fea0000041804 */
[--C-:B------:R-:W-:Y:S02]  /*2470*/  LOP3.LUT R2, R2, 0x120, R231.reuse, 0xf8, !PT ;  /* 0x0000012002027812 */ /* 0x100fe400078ef8e7 */
[----:B------:R-:W-:Y:S01]  /*2480*/  LOP3.LUT R3, R152, 0xc0, R231, 0xf8, !PT ;  /* 0x000000c098037812 */ /* 0x000fe200078ef8e7 */
[C---:B------:R-:W-:Y:S08]  /*2490*/  HMMA.16816.F32.BF16 R8, R148.reuse, R144, R8 ;  /* 0x000000909408723c */ /* 0x040ff00000041808 */
[-C--:B------:R-:W-:Y:S08]  /*24a0*/  HMMA.16816.F32.BF16 R12, R148, R146.reuse, R12 ;  /* 0x00000092940c723c */ /* 0x080ff0000004180c */
[C---:B------:R-:W-:Y:S01]  /*24b0*/  HMMA.16816.F32.BF16 R16, R136.reuse, R146, R16 ;  /* 0x000000928810723c */ /* 0x040fe20000041810 */
[----:B------:R3:W1:Y:S07]  /*24c0*/  LDSM.16.M88.4 R144, [R0+0x2800] ;  /* 0x002800000090783b */ /* 0x00066e0000000200 */
[-C--:B----4-:R-:W-:Y:S08]  /*24d0*/  HMMA.16816.F32.BF16 R20, R136, R156.reuse, R20 ;  /* 0x0000009c8814723c */ /* 0x090ff00000041814 */
[C---:B------:R-:W-:Y:S04]  /*24e0*/  HMMA.16816.F32.BF16 R24, R148.reuse, R156, R24 ;  /* 0x0000009c9418723c */ /* 0x040fe80000041818 */
[----:B------:R-:W-:Y:S01]  /*24f0*/  VIADD R156, R247, 0x2 ;  /* 0x00000002f79c7836 */ /* 0x000fe20000000000 */
[----:B---3--:R-:W-:Y:S03]  /*2500*/  LOP3.LUT R0, R3, 0x8, R232, 0x78, !PT ;  /* 0x0000000803007812 */ /* 0x008fe600078e78e8 */
[----:B------:R-:W-:Y:S01]  /*2510*/  IMAD.WIDE.U32 R156, R156, -0x326172a9, RZ ;  /* 0xcd9e8d579c9c7825 */ /* 0x000fe200078e00ff */
[-C--:B------:R-:W-:Y:S03]  /*2520*/  HMMA.16816.F32.BF16 R28, R148, R158.reuse, R28 ;  /* 0x0000009e941c723c */ /* 0x080fe6000004181c */
[----:B------:R-:W-:Y:S01]  /*2530*/  LOP3.LUT R0, R2, R0, RZ, 0xfc, !PT ;  /* 0x0000000002007212 */ /* 0x000fe200078efcff */
[----:B------:R-:W-:Y:S01]  /*2540*/  @!P0 IMAD.SHL.U32 R2, R230, 0x2, RZ ;  /* 0x00000002e6028824 */ /* 0x000fe200078e00ff */
[----:B------:R-:W-:Y:S02]  /*2550*/  LOP3.LUT R3, R233, UR19, R157, 0x96, !PT ;  /* 0x00000013e9037c12 */ /* 0x000fe4000f8e969d */
[----:B------:R-:W-:Y:S01]  /*2560*/  @!P0 SHF.R.U32.HI R148, RZ, 0x1, R230 ;  /* 0x00000001ff948819 */ /* 0x000fe200000116e6 */
[----:B------:R-:W-:Y:S01]  /*2570*/  HMMA.16816.F32.BF16 R32, R136, R158, R32 ;  /* 0x0000009e8820723c */ /* 0x000fe20000041820 */
[----:B------:R-:W3:Y:S03]  /*2580*/  LDSM.16.M88.4 R136, [R227+0xd400] ;  /* 0x00d40000e388783b */ /* 0x000ee60000000200 */
[----:B------:R-:W-:Y:S01]  /*2590*/  LOP3.LUT R155, R156, UR47, R155, 0x96, !PT ;  /* 0x0000002f9c9b7c12 */ /* 0x000fe2000f8e969b */
[----:B------:R-:W-:Y:S01]  /*25a0*/  IMAD.WIDE.U32 R170, R3, -0x2daee0ad, RZ ;  /* 0xd2511f5303aa7825 */ /* 0x000fe200078e00ff */
[----:B------:R-:W-:Y:S02]  /*25b0*/  @!P0 LOP3.LUT R3, R2, 0x6, RZ, 0xc0, !PT ;  /* 0x0000000602038812 */ /* 0x000fe400078ec0ff */
[----:B------:R-:W-:Y:S01]  /*25c0*/  LOP3.LUT R2, R168, 0x1c0, RZ, 0xc0, !PT ;  /* 0x000001c0a8027812 */ /* 0x000fe200078ec0ff */
[-C--:B-1----:R-:W-:Y:S05]  /*25d0*/  HMMA.16816.F32.BF16 R4, R132, R140.reuse, R4 ;  /* 0x0000008c8404723c */ /* 0x082fea0000041804 */
[----:B------:R-:W-:Y:S01]  /*25e0*/  @!P0 LOP3.LUT R149, R3, 0x1e0, R148, 0xf8, !PT ;  /* 0x000001e003958812 */ /* 0x000fe200078ef894 */
[----:B------:R-:W-:Y:S01]  /*25f0*/  IMAD.U32 R3, RZ, RZ, UR39 ;  /* 0x00000027ff037e24 */ /* 0x000fe2000f8e00ff */
[----:B------:R-:W-:Y:S01]  /*2600*/  LOP3.LUT R148, R2, 0x38, R162, 0xf8, !PT ;  /* 0x0000003802947812 */ /* 0x000fe200078ef8a2 */
[C---:B------:R-:W-:Y:S04]  /*2610*/  HMMA.16816.F32.BF16 R8, R144.reuse, R140, R8 ;  /* 0x0000008c9008723c */ /* 0x040fe80000041808 */
[----:B------:R-:W-:Y:S01]  /*2620*/  LOP3.LUT R148, R148, 0x20, R232, 0x78, !PT ;  /* 0x0000002094947812 */ /* 0x000fe200078e78e8 */
[----:B------:R-:W-:Y:S01]  /*2630*/  @!P0 IMAD R2, R3, 0x80, R149 ;  /* 0x0000008003028824 */ /* 0x000fe200078e0295 */
[----:B------:R-:W-:Y:S02]  /*2640*/  LOP3.LUT R156, R250, UR46, R171, 0x96, !PT ;  /* 0x0000002efa9c7c12 */ /* 0x000fe4000f8e96ab */
[----:B------:R-:W-:Y:S01]  /*2650*/  LOP3.LUT R150, R163, R148, RZ, 0xfc, !PT ;  /* 0x00000094a3967212 */ /* 0x000fe200078efcff */
[----:B------:R-:W-:Y:S01]  /*2660*/  IMAD.WIDE.U32 R148, R160, -0x2daee0ad, RZ ;  /* 0xd2511f53a0947825 */ /* 0x000fe200078e00ff */
[----:B------:R-:W-:Y:S01]  /*2670*/  LOP3.LUT R162, R154, UR45, R165, 0x96, !PT ;  /* 0x0000002d9aa27c12 */ /* 0x000fe2000f8e96a5 */
[-C--:B------:R-:W-:Y:S03]  /*2680*/  HMMA.16816.F32.BF16 R12, R144, R142.reuse, R12 ;  /* 0x0000008e900c723c */ /* 0x080fe6000004180c */
[----:B------:R-:W-:Y:S01]  /*2690*/  LOP3.LUT R153, R166, UR44, R149, 0x96, !PT ;  /* 0x0000002ca6997c12 */ /* 0x000fe2000f8e9695 */
[----:B------:R-:W-:Y:S01]  /*26a0*/  IMAD.WIDE.U32 R156, R156, -0x326172a9, RZ ;  /* 0xcd9e8d579c9c7825 */ /* 0x000fe200078e00ff */
[----:B------:R-:W-:Y:S01]  /*26b0*/  @!P0 VIADDMNMX R141, R240, -R174, UR49, PT ;  /* 0x00000031f08d8e46 */ /* 0x000fe2000b8009ae */
[----:B------:R-:W4:Y:S01]  /*26c0*/  LDL R166, [R1] ;  /* 0x0000000001a67983 */ /* 0x000f220000100800 */
[----:B------:R-:W-:Y:S01]  /*26d0*/  LEA R150, R150, UR4, 0x1 ;  /* 0x0000000496967c11 */ /* 0x000fe2000f8e08ff */
[----:B------:R-:W-:Y:S01]  /*26e0*/  IMAD.WIDE.U32 R162, R162, -0x2daee0ad, RZ ;  /* 0xd2511f53a2a27825 */ /* 0x000fe200078e00ff */
[----:B------:R-:W-:Y:S01]  /*26f0*/  LOP3.LUT R161, R154, UR45, R157, 0x96, !PT ;  /* 0x0000002d9aa17c12 */ /* 0x000fe2000f8e969d */
[C---:B------:R-:W-:Y:S04]  /*2700*/  HMMA.16816.F32.BF16 R16, R132.reuse, R142, R16 ;  /* 0x0000008e8410723c */ /* 0x040fe80000041810 */
[----:B------:R-:W-:Y:S01]  /*2710*/  LOP3.LUT R157, R148, UR42, R163, 0x96, !PT ;  /* 0x0000002a949d7c12 */ /* 0x000fe2000f8e96a3 */
[----:B------:R-:W-:Y:S01]  /*2720*/  @!P0 VIADD R149, R2, 0x1 ;  /* 0x0000000102958836 */ /* 0x000fe20000000000 */
[----:B------:R-:W-:Y:S01]  /*2730*/  @!P0 VIADDMNMX R148, R240, -R173, UR49, PT ;  /* 0x00000031f0948e46 */ /* 0x000fe2000b8009ad */
[----:B------:R-:W-:Y:S01]  /*2740*/  VIADD R3, R150, 0x13000 ;  /* 0x0001300096037836 */ /* 0x000fe20000000000 */
[CC--:B------:R-:W-:Y:S01]  /*2750*/  @!P0 ISETP.GE.AND P4, PT, R2.reuse, R141.reuse, PT ;  /* 0x0000008d0200820c */ /* 0x0c0fe20003f86270 */
[----:B------:R-:W-:Y:S01]  /*2760*/  @!P0 VIADD R143, R2, 0x9 ;  /* 0x00000009028f8836 */ /* 0x000fe20000000000 */
[----:B------:R-:W-:Y:S01]  /*2770*/  @!P0 VIMNMX R140, PT, PT, R240, UR49, PT ;  /* 0x00000031f08c8c48 */ /* 0x000fe2000bfe0100 */
[----:B------:R-:W-:Y:S01]  /*2780*/  VIADD R151, R150, 0x13020 ;  /* 0x0001302096977836 */ /* 0x000fe20000000000 */
[----:B------:R-:W-:Y:S01]  /*2790*/  @!P0 ISETP.GE.AND P3, PT, R2, R148, PT ;  /* 0x000000940200820c */ /* 0x000fe20003f66270 */
[----:B------:R-:W-:Y:S01]  /*27a0*/  @P2 VIADD R151, R3, 0xffffffe0 ;  /* 0xffffffe003972836 */ /* 0x000fe20000000000 */
[----:B------:R-:W-:Y:S01]  /*27b0*/  @!P0 FSEL R4, R4, -INF , !P4 ;  /* 0xff80000004048808 */ /* 0x000fe20006000000 */
[----:B------:R-:W-:Y:S01]  /*27c0*/  @!P0 VIADD R142, R2, 0x8 ;  /* 0x00000008028e8836 */ /* 0x000fe20000000000 */
[C---:B------:R-:W-:Y:S01]  /*27d0*/  @!P0 ISETP.GE.AND P4, PT, R149.reuse, R140, PT ;  /* 0x0000008c9500820c */ /* 0x040fe20003f86270 */
[-C--:B---3--:R-:W-:Y:S03]  /*27e0*/  HMMA.16816.F32.BF16 R20, R132, R136.reuse, R20 ;  /* 0x000000888414723c */ /* 0x088fe60000041814 */
[----:B------:R-:W-:Y:S01]  /*27f0*/  @!P0 ISETP.GE.AND P5, PT, R149, R148, PT ;  /* 0x000000949500820c */ /* 0x000fe20003fa6270 */
[----:B------:R-:W-:Y:S01]  /*2800*/  IMAD.WIDE.U32 R154, R155, -0x2daee0ad, RZ ;  /* 0xd2511f539b9a7825 */ /* 0x000fe200078e00ff */
[----:B------:R-:W-:Y:S02]  /*2810*/  @!P0 VIADDMNMX R3, R240, R172, UR49, PT ;  /* 0x00000031f0038e46 */ /* 0x000fe4000b8001ac */
[----:B------:R-:W-:Y:S01]  /*2820*/  @!P0 FSEL R6, R6, -INF , !P3 ;  /* 0xff80000006068808 */ /* 0x000fe20005800000 */
[C---:B------:R-:W-:Y:S04]  /*2830*/  HMMA.16816.F32.BF16 R24, R144.reuse, R136, R24 ;  /* 0x000000889018723c */ /* 0x040fe80000041818 */
[----:B------:R-:W-:Y:S01]  /*2840*/  @!P0 ISETP.GE.AND P6, PT, R149, R141, PT ;  /* 0x0000008d9500820c */ /* 0x000fe20003fc6270 */
[C---:B------:R-:W-:Y:S01]  /*2850*/  @!P0 VIADD R136, R2.reuse, 0x11 ;  /* 0x0000001102888836 */ /* 0x040fe20000000000 */
[CC--:B------:R-:W-:Y:S01]  /*2860*/  @!P0 ISETP.GE.AND P3, PT, R2.reuse, R140.reuse, PT ;  /* 0x0000008c0200820c */ /* 0x0c0fe20003f66270 */
[----:B------:R-:W-:Y:S01]  /*2870*/  IMAD.WIDE.U32 R160, R161, -0x2daee0ad, RZ ;  /* 0xd2511f53a1a07825 */ /* 0x000fe200078e00ff */
[----:B------:R-:W-:Y:S01]  /*2880*/  @!P0 FSEL R9, R9, -INF , !P4 ;  /* 0xff80000009098808 */ /* 0x000fe20006000000 */
[-C--:B------:R-:W-:Y:S03]  /*2890*/  HMMA.16816.F32.BF16 R28, R144, R138.reuse, R28 ;  /* 0x0000008a901c723c */ /* 0x080fe6000004181c */
[-C--:B------:R-:W-:Y:S01]  /*28a0*/  @!P0 ISETP.GE.AND P4, PT, R143, R140.reuse, PT ;  /* 0x0000008c8f00820c */ /* 0x080fe20003f86270 */
[----:B------:R-:W-:Y:S01]  /*28b0*/  IMAD.WIDE.U32 R144, R153, -0x326172a9, RZ ;  /* 0xcd9e8d5799907825 */ /* 0x000fe200078e00ff */
[----:B------:R-:W-:Y:S02]  /*28c0*/  @!P0 FSEL R7, R7, -INF , !P5 ;  /* 0xff80000007078808 */ /* 0x000fe40006800000 */
[-C--:B------:R-:W-:Y:S01]  /*28d0*/  @!P0 ISETP.GE.AND P5, PT, R2, R3.reuse, PT ;  /* 0x000000030200820c */ /* 0x080fe20003fa6270 */
[----:B------:R-:W-:Y:S04]  /*28e0*/  HMMA.16816.F32.BF16 R32, R132, R138, R32 ;  /* 0x0000008a8420723c */ /* 0x000fe80000041820 */
[----:B------:R-:W-:Y:S01]  /*28f0*/  LOP3.LUT R164, R164, UR43, R145, 0x96, !PT ;  /* 0x0000002ba4a47c12 */ /* 0x000fe2000f8e9691 */
[----:B------:R-:W-:Y:S01]  /*2900*/  IMAD.MOV.U32 R145, RZ, RZ, 0x10 ;  /* 0x00000010ff917424 */ /* 0x000fe200078e00ff */
[----:B------:R-:W-:Y:S02]  /*2910*/  @!P0 FSEL R5, R5, -INF , !P6 ;  /* 0xff80000005058808 */ /* 0x000fe40007000000 */
        /* <DEDUP_REMOVED lines=10> */
[-C--:B------:R-:W-:Y:S01]  /*29c0*/  @!P0 ISETP.GE.AND P3, PT, R142, R148.reuse, PT ;  /* 0x000000948e00820c */ /* 0x080fe20003f66270 */
[----:B------:R-:W-:Y:S01]  /*29d0*/  @!P0 VIADD R142, R2, 0x10 ;  /* 0x00000010028e8836 */ /* 0x000fe20000000000 */
[----:B------:R-:W-:Y:S02]  /*29e0*/  @!P0 FSEL R15, R15, -INF , !P4 ;  /* 0xff8000000f0f8808 */ /* 0x000fe40006000000 */
        /* <DEDUP_REMOVED lines=12> */
[----:B------:R-:W-:Y:S02]  /*2ab0*/  @!P0 FSEL R22, R22, -INF , !P3 ;  /* 0xff80000016168808 */ /* 0x000fe40005800000 */
[----:B------:R-:W-:Y:S02]  /*2ac0*/  @!P0 FSEL R23, R23, -INF , !P4 ;  /* 0xff80000017178808 */ /* 0x000fe40006000000 */
        /* <DEDUP_REMOVED lines=10> */
[----:B------:R-:W-:Y:S01]  /*2b70*/  @!P0 FSEL R24, R24, -INF , !P6 ;  /* 0xff80000018188808 */ /* 0x000fe20007000000 */
[----:B------:R-:W-:Y:S01]  /*2b80*/  IMAD.WIDE.U32 R154, R157, -0x326172a9, RZ ;  /* 0xcd9e8d579d9a7825 */ /* 0x000fe200078e00ff */
[----:B------:R-:W-:Y:S02]  /*2b90*/  @!P0 FSEL R25, R25, -INF , !P3 ;  /* 0xff80000019198808 */ /* 0x000fe40005800000 */
[-C--:B------:R-:W-:Y:S01]  /*2ba0*/  @!P0 ISETP.GE.AND P6, PT, R136, R140.reuse, PT ;  /* 0x0000008c8800820c */ /* 0x080fe20003fc6270 */
[----:B------:R-:W-:Y:S01]  /*2bb0*/  IMAD.WIDE.U32 R146, R149, -0x326172a9, RZ ;  /* 0xcd9e8d5795927825 */ /* 0x000fe200078e00ff */
[----:B------:R-:W-:Y:S02]  /*2bc0*/  @!P0 ISETP.GE.AND P3, PT, R2, R140, PT ;  /* 0x0000008c0200820c */ /* 0x000fe40003f66270 */
[----:B------:R-:W-:Y:S02]  /*2bd0*/  LOP3.LUT R140, R156, UR43, R143, 0x96, !PT ;  /* 0x0000002b9c8c7c12 */ /* 0x000fe4000f8e968f */
[----:B------:R-:W-:Y:S02]  /*2be0*/  LOP3.LUT R156, R144, UR41, R155, 0x96, !PT ;  /* 0x00000029909c7c12 */ /* 0x000fe4000f8e969b */
[----:B------:R-:W-:Y:S01]  /*2bf0*/  LOP3.LUT R158, R142, UR41, R147, 0x96, !PT ;  /* 0x000000298e9e7c12 */ /* 0x000fe2000f8e9693 */
[----:B------:R-:W-:Y:S01]  /*2c00*/  IMAD.WIDE.U32 R142, R164, -0x2daee0ad, RZ ;  /* 0xd2511f53a48e7825 */ /* 0x000fe200078e00ff */
[----:B------:R-:W-:Y:S02]  /*2c10*/  @!P0 FSEL R26, R26, -INF , !P5 ;  /* 0xff8000001a1a8808 */ /* 0x000fe40006800000 */
[----:B------:R-:W-:Y:S01]  /*2c20*/  @!P0 ISETP.GE.AND P5, PT, R136, R3, PT ;  /* 0x000000038800820c */ /* 0x000fe20003fa6270 */
[----:B------:R-:W-:Y:S01]  /*2c30*/  IMAD.WIDE.U32 R156, R156, -0x2daee0ad, RZ ;  /* 0xd2511f539c9c7825 */ /* 0x000fe200078e00ff */
[----:B------:R-:W-:Y:S02]  /*2c40*/  LOP3.LUT R162, R162, UR40, R143, 0x96, !PT ;  /* 0x00000028a2a27c12 */ /* 0x000fe4000f8e968f */
[----:B------:R-:W-:Y:S01]  /*2c50*/  @!P0 FSEL R30, R30, -INF , !P5 ;  /* 0xff8000001e1e8808 */ /* 0x000fe20006800000 */
[----:B------:R-:W-:Y:S01]  /*2c60*/  IMAD.WIDE.U32 R158, R158, -0x2daee0ad, RZ ;  /* 0xd2511f539e9e7825 */ /* 0x000fe200078e00ff */
[----:B------:R-:W-:Y:S02]  /*2c70*/  LOP3.LUT R142, R142, UR25, R157, 0x96, !PT ;  /* 0x000000198e8e7c12 */ /* 0x000fe4000f8e969d */
[-C--:B------:R-:W-:Y:S01]  /*2c80*/  @!P0 ISETP.GE.AND P5, PT, R136, R148.reuse, PT ;  /* 0x000000948800820c */ /* 0x080fe20003fa6270 */
[----:B------:R-:W-:Y:S01]  /*2c90*/  IMAD.WIDE.U32 R134, R162, -0x326172a9, RZ ;  /* 0xcd9e8d57a2867825 */ /* 0x000fe200078e00ff */
[----:B------:R-:W-:Y:S02]  /*2ca0*/  @!P0 FSEL R29, R29, -INF , !P3 ;  /* 0xff8000001d1d8808 */ /* 0x000fe40005800000 */
[----:B------:R-:W-:Y:S01]  /*2cb0*/  @!P0 FSEL R28, R28, -INF , !P6 ;  /* 0xff8000001c1c8808 */ /* 0x000fe20007000000 */
[----:B------:R-:W-:Y:S01]  /*2cc0*/  IMAD.WIDE.U32 R132, R142, -0x326172a9, RZ ;  /* 0xcd9e8d578e847825 */ /* 0x000fe200078e00ff */
[-C--:B------:R-:W-:Y:S02]  /*2cd0*/  @!P0 ISETP.GE.AND P6, PT, R136, R141.reuse, PT ;  /* 0x0000008d8800820c */ /* 0x080fe40003fc6270 */
[----:B------:R-:W-:Y:S01]  /*2ce0*/  @!P0 ISETP.GE.AND P3, PT, R2, R141, PT ;  /* 0x0000008d0200820c */ /* 0x000fe20003f66270 */
[----:B------:R-:W-:Y:S01]  /*2cf0*/  IMAD.WIDE.U32 R140, R140, -0x2daee0ad, RZ ;  /* 0xd2511f538c8c7825 */ /* 0x000fe200078e00ff */
[----:B------:R-:W-:Y:S02]  /*2d00*/  LOP3.LUT R154, R154, UR33, R135, 0x96, !PT ;  /* 0x000000219a9a7c12 */ /* 0x000fe4000f8e9687 */
[----:B------:R-:W-:Y:S02]  /*2d10*/  LOP3.LUT R135, R134, UR24, R133, 0x96, !PT ;  /* 0x0000001886877c12 */ /* 0x000fe4000f8e9685 */
[----:B------:R-:W-:Y:S02]  /*2d20*/  @!P0 FSEL R34, R34, -INF , !P5 ;  /* 0xff80000022228808 */ /* 0x000fe40006800000 */
[----:B------:R-:W-:Y:S02]  /*2d30*/  @!P0 FSEL R27, R27, -INF , !P4 ;  /* 0xff8000001b1b8808 */ /* 0x000fe40006000000 */
[----:B------:R-:W-:Y:S02]  /*2d40*/  @!P0 ISETP.GE.AND P4, PT, R2, R3, PT ;  /* 0x000000030200820c */ /* 0x000fe40003f86270 */
[----:B------:R-:W-:Y:S02]  /*2d50*/  LOP3.LUT R136, R160, UR40, R141, 0x96, !PT ;  /* 0x00000028a0887c12 */ /* 0x000fe4000f8e968d */
[----:B------:R-:W-:Y:S02]  /*2d60*/  LOP3.LUT R3, R140, UR25, R159, 0x96, !PT ;  /* 0x000000198c037c12 */ /* 0x000fe4000f8e969f */
[----:B------:R-:W-:Y:S01]  /*2d70*/  @!P0 FSEL R31, R31, -INF , !P4 ;  /* 0xff8000001f1f8808 */ /* 0x000fe20006000000 */
[----:B------:R-:W-:Y:S01]  /*2d80*/  IMAD.WIDE.U32 R136, R136, -0x326172a9, RZ ;  /* 0xcd9e8d5788887825 */ /* 0x000fe200078e00ff */
[----:B------:R-:W-:Y:S02]  /*2d90*/  @!P0 ISETP.GE.AND P4, PT, R2, R148, PT ;  /* 0x000000940200820c */ /* 0x000fe40003f86270 */
[----:B------:R-:W-:Y:S01]  /*2da0*/  @!P0 FSEL R33, R33, -INF , !P3 ;  /* 0xff80000021218808 */ /* 0x000fe20005800000 */
[----:B------:R-:W-:Y:S01]  /*2db0*/  IMAD.WIDE.U32 R2, R3, -0x326172a9, RZ ;  /* 0xcd9e8d5703027825 */ /* 0x000fe200078e00ff */
[----:B------:R-:W-:Y:S02]  /*2dc0*/  LOP3.LUT R146, R146, UR33, R137, 0x96, !PT ;  /* 0x0000002192927c12 */ /* 0x000fe4000f8e9689 */
[----:B------:R-:W-:Y:S01]  /*2dd0*/  PRMT R140, R132, 0x7770, RZ ;  /* 0x00007770848c7816 */ /* 0x000fe200000000ff */
[C---:B--2---:R-:W-:Y:S01]  /*2de0*/  FMUL.FTZ R133, R167.reuse, 1.4426950216293334961 ;  /* 0x3fb8aa3ba7857820 */ /* 0x044fe20000410000 */
[----:B------:R-:W-:Y:S02]  /*2df0*/  FSETP.NEU.FTZ.AND P5, PT, R167, -INF , PT ;  /* 0xff800000a700780b */ /* 0x000fe40003fbd000 */
[----:B------:R-:W-:Y:S02]  /*2e00*/  LOP3.LUT R134, R136, UR24, R3, 0x96, !PT ;  /* 0x0000001888867c12 */ /* 0x000fe4000f8e9603 */
[----:B------:R-:W-:Y:S02]  /*2e10*/  FSEL R133, R133, RZ, P5 ;  /* 0x000000ff85857208 */ /* 0x000fe40002800000 */
[C---:B------:R-:W-:Y:S02]  /*2e20*/  PRMT R136, R2.reuse, 0x7770, RZ ;  /* 0x0000777002887816 */ /* 0x040fe400000000ff */
[----:B------:R-:W-:Y:S01]  /*2e30*/  PRMT R137, R2, 0x7771, RZ ;  /* 0x0000777102897816 */ /* 0x000fe200000000ff */
[--C-:B------:R-:W-:Y:S01]  /*2e40*/  FFMA.FTZ R4, R4, UR15, -R133.reuse ;  /* 0x0000000f04047c23 */ /* 0x100fe20008010885 */
[C---:B------:R-:W-:Y:S01]  /*2e50*/  PRMT R138, R2.reuse, 0x7772, RZ ;  /* 0x00007772028a7816 */ /* 0x040fe200000000ff */
[----:B------:R-:W-:Y:S01]  /*2e60*/  FFMA.FTZ R5, R5, UR15, -R133 ;  /* 0x0000000f05057c23 */ /* 0x000fe20008010885 */
[----:B------:R-:W-:Y:S01]  /*2e70*/  PRMT R139, R2, 0x7773, RZ ;  /* 0x00007773028b7816 */ /* 0x000fe200000000ff */
[----:B------:R1:W2:Y:S01]  /*2e80*/  MUFU.EX2 R144, R4 ;  /* 0x0000000400907308 */ /* 0x0002a20000000800 */
[----:B------:R-:W-:Y:S01]  /*2e90*/  SHF.R.U32.HI R2, RZ, 0x18, R135 ;  /* 0x00000018ff027819 */ /* 0x000fe20000011687 */
[--C-:B------:R-:W-:Y:S01]  /*2ea0*/  FFMA.FTZ R16, R16, UR15, -R133.reuse ;  /* 0x0000000f10107c23 */ /* 0x100fe20008010885 */
[----:B------:R-:W-:Y:S07]  /*2eb0*/  LOP3.LUT R3, R135, 0xff, RZ, 0xc0, !PT ;  /* 0x000000ff87037812 */ /* 0x000fee00078ec0ff */
[----:B------:R3:W-:Y:S01]  /*2ec0*/  MUFU.EX2 R167, R5 ;  /* 0x0000000500a77308 */ /* 0x0007e20000000800 */
[----:B------:R-:W-:Y:S01]  /*2ed0*/  ISETP.LE.U32.AND P3, PT, R2, UR14, PT ;  /* 0x0000000e02007c0c */ /* 0x000fe2000bf63070 */
[--C-:B------:R-:W-:Y:S01]  /*2ee0*/  FFMA.FTZ R17, R17, UR15, -R133.reuse ;  /* 0x0000000f11117c23 */ /* 0x100fe20008010885 */
[----:B------:R-:W-:Y:S07]  /*2ef0*/  PRMT R2, R135, 0x7632, R2 ;  /* 0x0000763287027816 */ /* 0x000fee0000000002 */
[----:B------:R-:W-:Y:S01]  /*2f00*/  MUFU.EX2 R149, R16 ;  /* 0x0000001000957308 */ /* 0x000fe20000000800 */
[----:B------:R-:W-:Y:S01]  /*2f10*/  PRMT R141, R132, 0x7771, RZ ;  /* 0x00007771848d7816 */ /* 0x000fe200000000ff */
[--C-:B------:R-:W-:Y:S01]  /*2f20*/  FFMA.FTZ R20, R20, UR15, -R133.reuse ;  /* 0x0000000f14147c23 */ /* 0x100fe20008010885 */
[C---:B------:R-:W-:Y:S07]  /*2f30*/  PRMT R142, R132.reuse, 0x7772, RZ ;  /* 0x00007772848e7816 */ /* 0x040fee00000000ff */
[----:B------:R-:W-:Y:S01]  /*2f40*/  MUFU.EX2 R148, R17 ;  /* 0x0000001100947308 */ /* 0x000fe20000000800 */
[----:B------:R-:W-:Y:S01]  /*2f50*/  PRMT R143, R132, 0x7773, RZ ;  /* 0x00007773848f7816 */ /* 0x000fe200000000ff */
[----:B-1---5:R-:W-:Y:S01]  /*2f60*/  FMUL.FTZ R4, R249, 1.4426950216293334961 ;  /* 0x3fb8aa3bf9047820 */ /* 0x022fe20000410000 */
[----:B------:R-:W-:Y:S07]  /*2f70*/  LOP3.LUT R135, R135, 0xffff, RZ, 0xc0, !PT ;  /* 0x0000ffff87877812 */ /* 0x000fee00078ec0ff */
[----:B------:R-:W-:Y:S01]  /*2f80*/  MUFU.EX2 R160, R20 ;  /* 0x0000001400a07308 */ /* 0x000fe20000000800 */
[----:B------:R-:W-:Y:S01]  /*2f90*/  @!P0 FSEL R35, R35, -INF , !P4 ;  /* 0xff80000023238808 */ /* 0x000fe20006000000 */
[----:B------:R-:W-:Y:S01]  /*2fa0*/  FFMA.FTZ R21, R21, UR15, -R133 ;  /* 0x0000000f15157c23 */ /* 0x000fe20008010885 */
[----:B------:R-:W-:Y:S02]  /*2fb0*/  @!P0 FSEL R32, R32, -INF , !P6 ;  /* 0xff80000020208808 */ /* 0x000fe40007000000 */
[----:B------:R-:W-:Y:S01]  /*2fc0*/  ISETP.LE.U32.AND P6, PT, R3, UR14, PT ;  /* 0x0000000e03007c0c */ /* 0x000fe2000bfc3070 */
[C---:B------:R-:W-:Y:S01]  /*2fd0*/  FMUL.FTZ R3, R252.reuse, 1.4426950216293334961 ;  /* 0x3fb8aa3bfc037820 */ /* 0x040fe20000410000 */
[----:B------:R-:W-:Y:S03]  /*2fe0*/  SHF.R.U32.HI R135, RZ, 0x8, R135 ;  /* 0x00000008ff877819 */ /* 0x000fe60000011687 */
[----:B------:R-:W-:Y:S01]  /*2ff0*/  MUFU.EX2 R159, R21 ;  /* 0x00000015009f7308 */ /* 0x000fe20000000800 */
[----:B------:R-:W-:Y:S01]  /*3000*/  FSETP.NEU.FTZ.AND P5, PT, R252, -INF , PT ;  /* 0xff800000fc00780b */ /* 0x000fe20003fbd000 */
[--C-:B------:R-:W-:Y:S01]  /*3010*/  FFMA.FTZ R32, R32, UR15, -R133.reuse ;  /* 0x0000000f20207c23 */ /* 0x100fe20008010885 */
[----:B------:R-:W-:Y:S01]  /*3020*/  LOP3.LUT R2, R2, 0xff, RZ, 0xc0, !PT ;  /* 0x000000ff02027812 */ /* 0x000fe200078ec0ff */
[----:B------:R-:W-:Y:S01]  /*3030*/  FFMA.FTZ R133, R33, UR15, -R133 ;  /* 0x0000000f21857c23 */ /* 0x000fe20008010885 */
[----:B------:R-:W-:Y:S02]  /*3040*/  LOP3.LUT R135, R135, 0xffff, RZ, 0xc0, !PT ;  /* 0x0000ffff87877812 */ /* 0x000fe400078ec0ff */
[----:B------:R-:W-:Y:S03]  /*3050*/  FSEL R3, R3, RZ, P5 ;  /* 0x000000ff03037208 */ /* 0x000fe60002800000 */
[----:B------:R-:W-:Y:S01]  /*3060*/  MUFU.EX2 R155, R133 ;  /* 0x00000085009b7308 */ /* 0x000fe20000000800 */
[----:B------:R-:W-:Y:S01]  /*3070*/  ISETP.LE.U32.AND P5, PT, R2, UR14, PT ;  /* 0x0000000e02007c0c */ /* 0x000fe2000bfa3070 */
[----:B--2---:R-:W-:Y:S01]  /*3080*/  @!P6 FADD.FTZ R144, -R144, -RZ ;  /* 0x800000ff9090e221 */ /* 0x004fe20000010100 */
[----:B---3--:R-:W-:Y:S01]  /*3090*/  LOP3.LUT R5, R134, 0xffff, RZ, 0xc0, !PT ;  /* 0x0000ffff86057812 */ /* 0x008fe200078ec0ff */
[--C-:B------:R-:W-:Y:S01]  /*30a0*/  FFMA.FTZ R9, R9, UR15, -R3.reuse ;  /* 0x0000000f09097c23 */ /* 0x100fe20008010803 */
[--C-:B------:R-:W-:Y:S01]  /*30b0*/  FFMA.FTZ R12, R12, UR15, -R3.reuse ;  /* 0x0000000f0c0c7c23 */ /* 0x100fe20008010803 */
[----:B------:R-:W-:Y:S01]  /*30c0*/  FFMA.FTZ R8, R8, UR15, -R3 ;  /* 0x0000000f08087c23 */ /* 0x000fe20008010803 */
[----:B------:R-:W-:Y:S03]  /*30d0*/  SHF.R.U32.HI R5, RZ, 0x8, R5 ;  /* 0x00000008ff057819 */ /* 0x000fe60000011605 */
[----:B------:R-:W-:Y:S01]  /*30e0*/  MUFU.EX2 R234, R9 ;  /* 0x0000000900ea7308 */ /* 0x000fe20000000800 */
[----:B------:R-:W-:Y:S01]  /*30f0*/  ISETP.LE.U32.AND P0, PT, R136, UR14, PT ;  /* 0x0000000e88007c0c */ /* 0x000fe2000bf03070 */
[--C-:B------:R-:W-:Y:S01]  /*3100*/  FFMA.FTZ R13, R13, UR15, -R3.reuse ;  /* 0x0000000f0d0d7c23 */ /* 0x100fe20008010803 */
[--C-:B------:R-:W-:Y:S07]  /*3110*/  FFMA.FTZ R25, R25, UR15, -R3.reuse ;  /* 0x0000000f19197c23 */ /* 0x100fee0008010803 */
[----:B------:R-:W1:Y:S01]  /*3120*/  MUFU.EX2 R173, R12 ;  /* 0x0000000c00ad7308 */ /* 0x000e620000000800 */
[--C-:B------:R-:W-:Y:S01]  /*3130*/  FFMA.FTZ R24, R24, UR15, -R3.reuse ;  /* 0x0000000f18187c23 */ /* 0x100fe20008010803 */
[----:B------:R-:W-:Y:S01]  /*3140*/  SEL R145, R145, 0xfffffff0, !P1 ;  /* 0xfffffff091917807 */ /* 0x000fe20004800000 */
[--C-:B------:R-:W-:Y:S07]  /*3150*/  FFMA.FTZ R28, R28, UR15, -R3.reuse ;  /* 0x0000000f1c1c7c23 */ /* 0x100fee0008010803 */
[----:B------:R-:W-:Y:S01]  /*3160*/  MUFU.EX2 R236, R8 ;  /* 0x0000000800ec7308 */ /* 0x000fe20000000800 */
[----:B------:R-:W-:Y:S01]  /*3170*/  FFMA.FTZ R3, R29, UR15, -R3 ;  /* 0x0000000f1d037c23 */ /* 0x000fe20008010803 */
[----:B------:R-:W-:Y:S08]  /*3180*/  LEA R0, R0, UR4, 0x1 ;  /* 0x0000000400007c11 */ /* 0x000ff0000f8e08ff */
[----:B------:R-:W-:Y:S10]  /*3190*/  MUFU.EX2 R172, R13 ;  /* 0x0000000d00ac7308 */ /* 0x000ff40000000800 */
[----:B------:R-:W-:Y:S01]  /*31a0*/  MUFU.EX2 R163, R25 ;  /* 0x0000001900a37308 */ /* 0x000fe20000000800 */
[----:B-1----:R-:W-:Y:S01]  /*31b0*/  @!P0 FADD.FTZ R173, -R173, -RZ ;  /* 0x800000ffadad8221 */ /* 0x002fe20000010100 */
[----:B------:R-:W-:Y:S08]  /*31c0*/  ISETP.GT.U32.AND P0, PT, R142, UR14, PT ;  /* 0x0000000e8e007c0c */ /* 0x000ff0000bf04070 */
[----:B------:R-:W-:Y:S10]  /*31d0*/  MUFU.EX2 R164, R24 ;  /* 0x0000001800a47308 */ /* 0x000ff40000000800 */
[----:B------:R1:W-:Y:S10]  /*31e0*/  MUFU.EX2 R147, R3 ;  /* 0x0000000300937308 */ /* 0x0003f40000000800 */
[----:B------:R-:W-:Y:S01]  /*31f0*/  MUFU.EX2 R153, R28 ;  /* 0x0000001c00997308 */ /* 0x000fe20000000800 */
[----:B-1----:R-:W-:Y:S02]  /*3200*/  IMAD.IADD R3, R145, 0x1, R151 ;  /* 0x0000000191037824 */ /* 0x002fe400078e0297 */
[C---:B----4-:R-:W-:Y:S01]  /*3210*/  FMUL.FTZ R132, R166.reuse, 1.4426950216293334961 ;  /* 0x3fb8aa3ba6847820 */ /* 0x050fe20000410000 */
[----:B------:R-:W-:Y:S04]  /*3220*/  FSETP.NEU.FTZ.AND P4, PT, R166, -INF , PT ;  /* 0xff800000a600780b */ /* 0x000fe80003f9d000 */
[----:B------:R-:W-:Y:S02]  /*3230*/  FSEL R132, R132, RZ, P4 ;  /* 0x000000ff84847208 */ /* 0x000fe40002000000 */
[----:B------:R-:W-:Y:S03]  /*3240*/  FSETP.NEU.FTZ.AND P4, PT, R249, -INF , PT ;  /* 0xff800000f900780b */ /* 0x000fe60003f9d000 */
[--C-:B------:R-:W-:Y:S01]  /*3250*/  FFMA.FTZ R6, R6, UR15, -R132.reuse ;  /* 0x0000000f06067c23 */ /* 0x100fe20008010884 */
[----:B------:R-:W-:Y:S01]  /*3260*/  FSEL R2, R4, RZ, P4 ;  /* 0x000000ff04027208 */ /* 0x000fe20002000000 */
[----:B------:R-:W-:Y:S01]  /*3270*/  FFMA.FTZ R7, R7, UR15, -R132 ;  /* 0x0000000f07077c23 */ /* 0x000fe20008010884 */
[----:B------:R-:W-:Y:S01]  /*3280*/  ISETP.LE.U32.AND P4, PT, R135, UR14, PT ;  /* 0x0000000e87007c0c */ /* 0x000fe2000bf83070 */
[----:B------:R-:W1:Y:S01]  /*3290*/  MUFU.EX2 R175, R6 ;  /* 0x0000000600af7308 */ /* 0x000e620000000800 */
[----:B------:R-:W-:Y:S01]  /*32a0*/  LOP3.LUT R4, R134, 0xff, RZ, 0xc0, !PT ;  /* 0x000000ff86047812 */ /* 0x000fe200078ec0ff */
[--C-:B------:R-:W-:Y:S01]  /*32b0*/  FFMA.FTZ R10, R10, UR15, -R2.reuse ;  /* 0x0000000f0a0a7c23 */ /* 0x100fe20008010802 */
[--C-:B------:R-:W-:Y:S07]  /*32c0*/  FFMA.FTZ R11, R11, UR15, -R2.reuse ;  /* 0x0000000f0b0b7c23 */ /* 0x100fee0008010802 */
[----:B------:R-:W2:Y:S01]  /*32d0*/  MUFU.EX2 R174, R7 ;  /* 0x0000000700ae7308 */ /* 0x000ea20000000800 */
[----:B------:R-:W-:Y:S01]  /*32e0*/  ISETP.LE.U32.AND P6, PT, R4, UR14, PT ;  /* 0x0000000e04007c0c */ /* 0x000fe2000bfc3070 */
[----:B------:R-:W-:Y:S01]  /*32f0*/  FFMA.FTZ R14, R14, UR15, -R2 ;  /* 0x0000000f0e0e7c23 */ /* 0x000fe20008010802 */
[----:B------:R-:W-:Y:S07]  /*3300*/  PRMT R4, R134, 0x7632, R4 ;  /* 0x0000763286047816 */ /* 0x000fee0000000004 */
[----:B------:R-:W3:Y:S01]  /*3310*/  MUFU.EX2 R237, R10 ;  /* 0x0000000a00ed7308 */ /* 0x000ee20000000800 */
[----:B------:R-:W-:Y:S01]  /*3320*/  SHF.R.U32.HI R134, RZ, 0x18, R134 ;  /* 0x00000018ff867819 */ /* 0x000fe20000011686 */
[--C-:B------:R-:W-:Y:S01]  /*3330*/  FFMA.FTZ R18, R18, UR15, -R132.reuse ;  /* 0x0000000f12127c23 */ /* 0x100fe20008010884 */
[----:B------:R-:W-:Y:S01]  /*3340*/  LOP3.LUT R4, R4, 0xff, RZ, 0xc0, !PT ;  /* 0x000000ff04047812 */ /* 0x000fe200078ec0ff */
[----:B------:R-:W-:Y:S06]  /*3350*/  @!P4 FADD.FTZ R167, -R167, -RZ ;  /* 0x800000ffa7a7c221 */ /* 0x000fec0000010100 */
[----:B------:R-:W4:Y:S01]  /*3360*/  MUFU.EX2 R235, R11 ;  /* 0x0000000b00eb7308 */ /* 0x000f220000000800 */
[----:B-1----:R-:W-:Y:S01]  /*3370*/  @!P5 FADD.FTZ R175, -R175, -RZ ;  /* 0x800000ffafafd221 */ /* 0x002fe20000010100 */
[----:B------:R-:W-:Y:S01]  /*3380*/  ISETP.LE.U32.AND P4, PT, R4, UR14, PT ;  /* 0x0000000e04007c0c */ /* 0x000fe2000bf83070 */
[--C-:B------:R-:W-:Y:S01]  /*3390*/  FFMA.FTZ R19, R19, UR15, -R132.reuse ;  /* 0x0000000f13137c23 */ /* 0x100fe20008010884 */
[----:B------:R-:W-:Y:S01]  /*33a0*/  LOP3.LUT R4, R5, 0xffff, RZ, 0xc0, !PT ;  /* 0x0000ffff05047812 */ /* 0x000fe200078ec0ff */
[----:B--2---:R-:W-:Y:S01]  /*33b0*/  @!P3 FADD.FTZ R174, -R174, -RZ ;  /* 0x800000ffaeaeb221 */ /* 0x004fe20000010100 */
[----:B------:R-:W-:Y:S04]  /*33c0*/  ISETP.LE.U32.AND P3, PT, R134, UR14, PT ;  /* 0x0000000e86007c0c */ /* 0x000fe8000bf63070 */
[----:B------:R-:W-:Y:S01]  /*33d0*/  MUFU.EX2 R233, R14 ;  /* 0x0000000e00e97308 */ /* 0x000fe20000000800 */
[----:B------:R-:W-:Y:S01]  /*33e0*/  ISETP.LE.U32.AND P5, PT, R4, UR14, PT ;  /* 0x0000000e04007c0c */ /* 0x000fe2000bfa3070 */
[----:B------:R-:W-:Y:S04]  /*33f0*/  IMAD.WIDE.U32 R6, R154, -0x2daee0ad, RZ ;  /* 0xd2511f539a067825 */ /* 0x000fe800078e00ff */
[----:B------:R-:W-:Y:S04]  /*3400*/  @!P6 FADD.FTZ R236, -R236, -RZ ;  /* 0x800000ffecece221 */ /* 0x000fe80000010100 */
[----:B------:R-:W1:Y:S01]  /*3410*/  MUFU.EX2 R170, R18 ;  /* 0x0000001200aa7308 */ /* 0x000e620000000800 */
[--C-:B------:R-:W-:Y:S01]  /*3420*/  FFMA.FTZ R22, R22, UR15, -R132.reuse ;  /* 0x0000000f16167c23 */ /* 0x100fe20008010884 */
[----:B------:R-:W-:Y:S01]  /*3430*/  IMAD.WIDE.U32 R4, R146, -0x2daee0ad, RZ ;  /* 0xd2511f5392047825 */ /* 0x000fe200078e00ff */
[----:B------:R-:W-:Y:S07]  /*3440*/  LOP3.LUT R7, R156, UR23, R7, 0x96, !PT ;  /* 0x000000179c077c12 */ /* 0x000fee000f8e9607 */
[----:B------:R-:W2:Y:S01]  /*3450*/  MUFU.EX2 R165, R19 ;  /* 0x0000001300a57308 */ /* 0x000ea20000000800 */
[----:B---3--:R-:W-:Y:S01]  /*3460*/  @!P4 FADD.FTZ R237, -R237, -RZ ;  /* 0x800000ffededc221 */ /* 0x008fe20000010100 */
[----:B------:R-:W-:Y:S01]  /*3470*/  ISETP.GT.U32.AND P4, PT, R138, UR14, PT ;  /* 0x0000000e8a007c0c */ /* 0x000fe2000bf84070 */
[----:B------:R-:W-:Y:S01]  /*3480*/  FFMA.FTZ R23, R23, UR15, -R132 ;  /* 0x0000000f17177c23 */ /* 0x000fe20008010884 */
[----:B----4-:R-:W-:Y:S01]  /*3490*/  @!P3 FADD.FTZ R235, -R235, -RZ ;  /* 0x800000ffebebb221 */ /* 0x010fe20000010100 */
[----:B------:R-:W-:Y:S01]  /*34a0*/  ISETP.GT.U32.AND P3, PT, R141, UR14, PT ;  /* 0x0000000e8d007c0c */ /* 0x000fe2000bf64070 */
[----:B------:R-:W-:Y:S01]  /*34b0*/  @!P5 FADD.FTZ R234, -R234, -RZ ;  /* 0x800000ffeaead221 */ /* 0x000fe20000010100 */
[----:B------:R-:W-:Y:S03]  /*34c0*/  ISETP.LE.U32.AND P5, PT, R140, UR14, PT ;  /* 0x0000000e8c007c0c */ /* 0x000fe6000bfa3070 */
[----:B------:R-:W-:Y:S01]  /*34d0*/  MUFU.EX2 R162, R22 ;  /* 0x0000001600a27308 */ /* 0x000fe20000000800 */
[----:B------:R-:W-:Y:S01]  /*34e0*/  PRMT R8, R6, 0x7771, RZ ;  /* 0x0000777106087816 */ /* 0x000fe200000000ff */
[----:B-1----:R-:W-:Y:S01]  /*34f0*/  @P0 FADD.FTZ R170, -R170, -RZ ;  /* 0x800000ffaaaa0221 */ /* 0x002fe20000010100 */
[C---:B------:R-:W-:Y:S07]  /*3500*/  PRMT R9, R6.reuse, 0x7770, RZ ;  /* 0x0000777006097816 */ /* 0x040fee00000000ff */
[----:B------:R-:W1:Y:S01]  /*3510*/  MUFU.EX2 R161, R23 ;  /* 0x0000001700a17308 */ /* 0x000e620000000800 */
[C---:B------:R-:W-:Y:S01]  /*3520*/  PRMT R11, R6.reuse, 0x7772, RZ ;  /* 0x00007772060b7816 */ /* 0x040fe200000000ff */
[----:B------:R-:W-:Y:S01]  /*3530*/  FFMA.FTZ R15, R15, UR15, -R2 ;  /* 0x0000000f0f0f7c23 */ /* 0x000fe20008010802 */
[----:B------:R-:W-:Y:S01]  /*3540*/  @P4 FADD.FTZ R233, -R233, -RZ ;  /* 0x800000ffe9e94221 */ /* 0x000fe20000010100 */
[----:B------:R-:W-:Y:S01]  /*3550*/  PRMT R10, R6, 0x7773, RZ ;  /* 0x00007773060a7816 */ /* 0x000fe200000000ff */
[--C-:B------:R-:W-:Y:S01]  /*3560*/  FFMA.FTZ R34, R34, UR15, -R132.reuse ;  /* 0x0000000f22227c23 */ /* 0x100fe20008010884 */
[----:B------:R-:W-:Y:S01]  /*3570*/  ISETP.GT.U32.AND P4, PT, R143, UR14, PT ;  /* 0x0000000e8f007c0c */ /* 0x000fe2000bf84070 */
[----:B------:R-:W-:Y:S01]  /*3580*/  @P3 FADD.FTZ R148, -R148, -RZ ;  /* 0x800000ff94943221 */ /* 0x000fe20000010100 */
[----:B------:R-:W-:Y:S01]  /*3590*/  @!P5 FADD.FTZ R149, -R149, -RZ ;  /* 0x800000ff9595d221 */ /* 0x000fe20000010100 */
[----:B------:R-:W-:Y:S01]  /*35a0*/  LOP3.LUT R6, R7, 0xff, RZ, 0xc0, !PT ;  /* 0x000000ff07067812 */ /* 0x000fe200078ec0ff */
[----:B------:R-:W3:Y:S01]  /*35b0*/  MUFU.EX2 R171, R15 ;  /* 0x0000000f00ab7308 */ /* 0x000ee20000000800 */
[----:B------:R-:W-:Y:S01]  /*35c0*/  ISETP.GT.U32.AND P5, PT, R8, UR14, PT ;  /* 0x0000000e08007c0c */ /* 0x000fe2000bfa4070 */
[----:B------:R-:W-:Y:S01]  /*35d0*/  FFMA.FTZ R132, R35, UR15, -R132 ;  /* 0x0000000f23847c23 */ /* 0x000fe20008010884 */
[----:B------:R-:W-:Y:S07]  /*35e0*/  LOP3.LUT R8, R7, 0xffff, RZ, 0xc0, !PT ;  /* 0x0000ffff07087812 */ /* 0x000fee00078ec0ff */
[----:B------:R-:W-:Y:S01]  /*35f0*/  MUFU.EX2 R156, R32 ;  /* 0x00000020009c7308 */ /* 0x000fe20000000800 */
[----:B------:R-:W-:Y:S01]  /*3600*/  ISETP.LE.U32.AND P3, PT, R6, UR14, PT ;  /* 0x0000000e06007c0c */ /* 0x000fe2000bf63070 */
[----:B------:R-:W-:Y:S01]  /*3610*/  FFMA.FTZ R30, R30, UR15, -R2 ;  /* 0x0000000f1e1e7c23 */ /* 0x000fe20008010802 */
[--C-:B------:R-:W-:Y:S07]  /*3620*/  SHF.R.U32.HI R6, RZ, 0x18, R7.reuse ;  /* 0x00000018ff067819 */ /* 0x100fee0000011607 */
[----:B------:R-:W-:Y:S01]  /*3630*/  MUFU.EX2 R157, R132 ;  /* 0x00000084009d7308 */ /* 0x000fe20000000800 */
[----:B------:R-:W-:Y:S01]  /*3640*/  SHF.R.U32.HI R8, RZ, 0x8, R8 ;  /* 0x00000008ff087819 */ /* 0x000fe20000011608 */
[----:B--2---:R-:W-:Y:S01]  /*3650*/  @P4 FADD.FTZ R165, -R165, -RZ ;  /* 0x800000ffa5a54221 */ /* 0x004fe20000010100 */
[----:B------:R-:W-:Y:S01]  /*3660*/  ISETP.LE.U32.AND P0, PT, R6, UR14, PT ;  /* 0x0000000e06007c0c */ /* 0x000fe2000bf03070 */
[--C-:B------:R-:W-:Y:S01]  /*3670*/  FFMA.FTZ R26, R26, UR15, -R2.reuse ;  /* 0x0000000f1a1a7c23 */ /* 0x100fe20008010802 */
[----:B------:R-:W-:Y:S01]  /*3680*/  LOP3.LUT R6, R8, 0xffff, RZ, 0xc0, !PT ;  /* 0x0000ffff08067812 */ /* 0x000fe200078ec0ff */
[----:B------:R-:W-:Y:S01]  /*3690*/  @P5 FADD.FTZ R155, -R155, -RZ ;  /* 0x800000ff9b9b5221 */ /* 0x000fe20000010100 */
[----:B------:R-:W-:Y:S01]  /*36a0*/  PRMT R7, R7, 0x7632, R7 ;  /* 0x0000763207077816 */ /* 0x000fe20000000007 */
[--C-:B------:R-:W-:Y:S01]  /*36b0*/  FFMA.FTZ R27, R27, UR15, -R2.reuse ;  /* 0x0000000f1b1b7c23 */ /* 0x100fe20008010802 */
[----:B------:R-:W-:Y:S01]  /*36c0*/  ISETP.GT.U32.AND P6, PT, R137, UR14, PT ;  /* 0x0000000e89007c0c */ /* 0x000fe2000bfc4070 */
[----:B------:R-:W-:Y:S01]  /*36d0*/  @!P3 FADD.FTZ R160, -R160, -RZ ;  /* 0x800000ffa0a0b221 */ /* 0x000fe20000010100 */
[----:B------:R-:W-:Y:S01]  /*36e0*/  ISETP.LE.U32.AND P4, PT, R6, UR14, PT ;  /* 0x0000000e06007c0c */ /* 0x000fe2000bf83070 */
[----:B------:R-:W-:Y:S01]  /*36f0*/  FFMA.FTZ R2, R31, UR15, -R2 ;  /* 0x0000000f1f027c23 */ /* 0x000fe20008010802 */
[----:B------:R-:W-:Y:S01]  /*3700*/  LOP3.LUT R7, R7, 0xff, RZ, 0xc0, !PT ;  /* 0x000000ff07077812 */ /* 0x000fe200078ec0ff */
[----:B------:R-:W2:Y:S01]  /*3710*/  MUFU.EX2 R166, R26 ;  /* 0x0000001a00a67308 */ /* 0x000ea20000000800 */
[----:B------:R-:W-:Y:S01]  /*3720*/  LOP3.LUT R5, R158, UR23, R5, 0x96, !PT ;  /* 0x000000179e057c12 */ /* 0x000fe2000f8e9605 */
[----:B-1----:R-:W-:Y:S01]  /*3730*/  @!P0 FADD.FTZ R161, -R161, -RZ ;  /* 0x800000ffa1a18221 */ /* 0x002fe20000010100 */
[----:B------:R-:W-:Y:S07]  /*3740*/  ISETP.LE.U32.AND P3, PT, R7, UR14, PT ;  /* 0x0000000e07007c0c */ /* 0x000fee000bf63070 */
[----:B------:R-:W-:Y:S01]  /*3750*/  MUFU.EX2 R158, R34 ;  /* 0x00000022009e7308 */ /* 0x000fe20000000800 */
[C---:B------:R-:W-:Y:S01]  /*3760*/  LOP3.LUT R6, R5.reuse, 0xffff, RZ, 0xc0, !PT ;  /* 0x0000ffff05067812 */ /* 0x040fe200078ec0ff */
[----:B------:R-:W-:Y:S01]  /*3770*/  IMAD.U32 R140, RZ, RZ, UR52 ;  /* 0x00000034ff8c7e24 */ /* 0x000fe2000f8e00ff */
[----:B------:R-:W-:Y:S01]  /*3780*/  LOP3.LUT R7, R5, 0xff, RZ, 0xc0, !PT ;  /* 0x000000ff05077812 */ /* 0x000fe200078ec0ff */
[----:B------:R-:W-:Y:S01]  /*3790*/  @P6 FADD.FTZ R172, -R172, -RZ ;  /* 0x800000ffacac6221 */ /* 0x000fe20000010100 */
[----:B------:R-:W-:Y:S01]  /*37a0*/  SHF.R.U32.HI R6, RZ, 0x8, R6 ;  /* 0x00000008ff067819 */ /* 0x000fe20000011606 */
[----:B------:R-:W-:Y:S01]  /*37b0*/  @!P4 FADD.FTZ R159, -R159, -RZ ;  /* 0x800000ff9f9fc221 */ /* 0x000fe20000010100 */
[----:B------:R-:W-:Y:S03]  /*37c0*/  ISETP.GT.U32.AND P6, PT, R139, UR14, PT ;  /* 0x0000000e8b007c0c */ /* 0x000fe6000bfc4070 */
[----:B------:R-:W-:Y:S01]  /*37d0*/  MUFU.EX2 R154, R27 ;  /* 0x0000001b009a7308 */ /* 0x000fe20000000800 */
[----:B------:R-:W-:Y:S01]  /*37e0*/  ISETP.LE.U32.AND P4, PT, R7, UR14, PT ;  /* 0x0000000e07007c0c */ /* 0x000fe2000bf83070 */
[----:B------:R-:W-:Y:S01]  /*37f0*/  IMAD.U32 R141, RZ, RZ, UR5 ;  /* 0x00000005ff8d7e24 */ /* 0x000fe2000f8e00ff */
[----:B------:R-:W-:Y:S01]  /*3800*/  LOP3.LUT R6, R6, 0xffff, RZ, 0xc0, !PT ;  /* 0x0000ffff06067812 */ /* 0x000fe200078ec0ff */
[----:B------:R-:W-:Y:S01]  /*3810*/  @!P3 FADD.FTZ R162, -R162, -RZ ;  /* 0x800000ffa2a2b221 */ /* 0x000fe20000010100 */
[----:B------:R-:W-:Y:S05]  /*3820*/  PRMT R7, R5, 0x7632, R7 ;  /* 0x0000763205077816 */ /* 0x000fea0000000007 */
[----:B------:R-:W1:Y:S01]  /*3830*/  MUFU.EX2 R146, R30 ;  /* 0x0000001e00927308 */ /* 0x000e620000000800 */
[----:B------:R-:W-:Y:S02]  /*3840*/  ISETP.LE.U32.AND P3, PT, R6, UR14, PT ;  /* 0x0000000e06007c0c */ /* 0x000fe4000bf63070 */
[----:B------:R-:W-:Y:S02]  /*3850*/  LOP3.LUT R6, R7, 0xff, RZ, 0xc0, !PT ;  /* 0x000000ff07067812 */ /* 0x000fe400078ec0ff */
[----:B------:R-:W-:Y:S01]  /*3860*/  PRMT R8, R4, 0x7771, RZ ;  /* 0x0000777104087816 */ /* 0x000fe200000000ff */
[----:B---3--:R-:W-:Y:S01]  /*3870*/  @P6 FADD.FTZ R171, -R171, -RZ ;  /* 0x800000ffabab6221 */ /* 0x008fe20000010100 */
[----:B------:R-:W-:Y:S01]  /*3880*/  ISETP.LE.U32.AND P0, PT, R6, UR14, PT ;  /* 0x0000000e06007c0c */ /* 0x000fe2000bf03070 */
[----:B------:R-:W-:Y:S01]  /*3890*/  @!P4 FADD.FTZ R164, -R164, -RZ ;  /* 0x800000ffa4a4c221 */ /* 0x000fe20000010100 */
[----:B------:R-:W-:Y:S02]  /*38a0*/  PRMT R6, R4, 0x7772, RZ ;  /* 0x0000777204067816 */ /* 0x000fe400000000ff */
[----:B------:R-:W-:Y:S02]  /*38b0*/  ISETP.LE.U32.AND P6, PT, R9, UR14, PT ;  /* 0x0000000e09007c0c */ /* 0x000fe4000bfc3070 */
[----:B------:R-:W-:Y:S01]  /*38c0*/  ISETP.GT.U32.AND P5, PT, R6, UR14, PT ;  /* 0x0000000e06007c0c */ /* 0x000fe2000bfa4070 */
[----:B------:R-:W-:Y:S01]  /*38d0*/  @!P3 FADD.FTZ R163, -R163, -RZ ;  /* 0x800000ffa3a3b221 */ /* 0x000fe20000010100 */
[C---:B------:R-:W-:Y:S02]  /*38e0*/  PRMT R9, R4.reuse, 0x7770, RZ ;  /* 0x0000777004097816 */ /* 0x040fe400000000ff */
[----:B------:R-:W-:Y:S02]  /*38f0*/  PRMT R7, R4, 0x7773, RZ ;  /* 0x0000777304077816 */ /* 0x000fe400000000ff */
[----:B------:R-:W-:Y:S01]  /*3900*/  SHF.R.U32.HI R6, RZ, 0x18, R5 ;  /* 0x00000018ff067819 */ /* 0x000fe20000011605 */
[----:B--2---:R-:W-:Y:S01]  /*3910*/  @!P0 FADD.FTZ R166, -R166, -RZ ;  /* 0x800000ffa6a68221 */ /* 0x004fe20000010100 */
[----:B------:R-:W-:Y:S02]  /*3920*/  F2FP.RELU.BF16.F32.PACK_AB R5, R167, R144 ;  /* 0x00000090a705723e */ /* 0x000fe400000018ff */
[----:B------:R-:W-:Y:S01]  /*3930*/  F2FP.RELU.BF16.F32.PACK_AB R4, R174, R175 ;  /* 0x000000afae04723e */ /* 0x000fe200000018ff */
[----:B------:R-:W-:Y:S01]  /*3940*/  @!P6 FADD.FTZ R156, -R156, -RZ ;  /* 0x800000ff9c9ce221 */ /* 0x000fe20000010100 */
[----:B------:R-:W-:Y:S01]  /*3950*/  ISETP.GT.U32.AND P3, PT, R10, UR14, PT ;  /* 0x0000000e0a007c0c */ /* 0x000fe2000bf64070 */
[----:B------:R2:W-:Y:S01]  /*3960*/  STS [R150+0x13000], R5 ;  /* 0x0130000596007388 */ /* 0x0005e20000000800 */
[----:B------:R-:W-:Y:S01]  /*3970*/  ISETP.GT.U32.AND P4, PT, R11, UR14, PT ;  /* 0x0000000e0b007c0c */ /* 0x000fe2000bf84070 */
[----:B-1----:R-:W-:Y:S01]  /*3980*/  @P5 FADD.FTZ R146, -R146, -RZ ;  /* 0x800000ff92925221 */ /* 0x002fe20000010100 */
[----:B------:R-:W-:Y:S01]  /*3990*/  ISETP.GT.U32.AND P6, PT, R8, UR14, PT ;  /* 0x0000000e08007c0c */ /* 0x000fe2000bfc4070 */
[----:B------:R1:W-:Y:S01]  /*39a0*/  STS [R150+0x13400], R4 ;  /* 0x0134000496007388 */ /* 0x0003e20000000800 */
[----:B------:R-:W-:Y:S02]  /*39b0*/  F2FP.RELU.BF16.F32.PACK_AB R8, R234, R236 ;  /* 0x000000ecea08723e */ /* 0x000fe400000018ff */
[----:B------:R-:W-:Y:S05]  /*39c0*/  ISETP.LE.U32.AND P0, PT, R9, UR14, PT ;  /* 0x0000000e09007c0c */ /* 0x000fea000bf03070 */
[----:B------:R-:W-:Y:S01]  /*39d0*/  @P3 FADD.FTZ R157, -R157, -RZ ;  /* 0x800000ff9d9d3221 */ /* 0x000fe20000010100 */
[----:B------:R-:W-:Y:S01]  /*39e0*/  ISETP.LE.U32.AND P3, PT, R6, UR14, PT ;  /* 0x0000000e06007c0c */ /* 0x000fe2000bf63070 */
[----:B------:R-:W-:Y:S01]  /*39f0*/  @P4 FADD.FTZ R158, -R158, -RZ ;  /* 0x800000ff9e9e4221 */ /* 0x000fe20000010100 */
[----:B------:R-:W-:Y:S01]  /*3a00*/  F2FP.RELU.BF16.F32.PACK_AB R6, R148, R149 ;  /* 0x000000959406723e */ /* 0x000fe200000018ff */
[----:B------:R-:W-:Y:S01]  /*3a10*/  @P6 FADD.FTZ R147, -R147, -RZ ;  /* 0x800000ff93936221 */ /* 0x000fe20000010100 */
[----:B------:R-:W-:Y:S02]  /*3a20*/  ISETP.GT.U32.AND P4, PT, R7, UR14, PT ;  /* 0x0000000e07007c0c */ /* 0x000fe4000bf84070 */
[----:B------:R-:W-:Y:S01]  /*3a30*/  F2FP.RELU.BF16.F32.PACK_AB R7, R235, R237 ;  /* 0x000000edeb07723e */ /* 0x000fe200000018ff */
[----:B------:R-:W-:Y:S01]  /*3a40*/  @!P0 FADD.FTZ R153, -R153, -RZ ;  /* 0x800000ff99998221 */ /* 0x000fe20000010100 */
[----:B------:R-:W-:Y:S02]  /*3a50*/  LEA R142, P0, R246, R140, 0x2 ;  /* 0x0000008cf68e7211 */ /* 0x000fe400078010ff */
[----:B--2---:R-:W-:Y:S03]  /*3a60*/  F2FP.RELU.BF16.F32.PACK_AB R5, R165, R170 ;  /* 0x000000aaa505723e */ /* 0x004fe600000018ff */
[----:B------:R-:W-:Y:S01]  /*3a70*/  @!P3 FADD.FTZ R154, -R154, -RZ ;  /* 0x800000ff9a9ab221 */ /* 0x000fe20000010100 */
[----:B------:R-:W-:Y:S01]  /*3a80*/  LEA.HI.X R143, R246, R141, RZ, 0x2, P0 ;  /* 0x0000008df68f7211 */ /* 0x000fe200000f14ff */
[----:B-1----:R-:W-:Y:S01]  /*3a90*/  IMAD.IADD R4, R145, 0x1, R150 ;  /* 0x0000000191047824 */ /* 0x002fe200078e0296 */
[----:B------:R-:W-:Y:S01]  /*3aa0*/  FSETP.GE.FTZ.AND P0, PT, R144, RZ, PT ;  /* 0x000000ff9000720b */ /* 0x000fe20003f16000 */
[----:B------:R1:W2:Y:S02]  /*3ab0*/  MUFU.EX2 R145, R2 ;  /* 0x0000000200917308 */ /* 0x0002a40000000800 */
[----:B------:R-:W3:Y:S01]  /*3ac0*/  LDG.E R141, desc[UR36][R142.64] ;  /* 0x000000248e8d7981 */ /* 0x000ee2000c1e1900 */
[----:B------:R-:W-:Y:S03]  /*3ad0*/  FSETP.GE.FTZ.AND P3, PT, R149, RZ, PT ;  /* 0x000000ff9500720b */ /* 0x000fe60003f76000 */
[----:B------:R4:W-:Y:S04]  /*3ae0*/  STS [R4+0x13000], R6 ;  /* 0x0130000604007388 */ /* 0x0009e80000000800 */
[----:B------:R4:W-:Y:S04]  /*3af0*/  STS [R4+0x13400], R5 ;  /* 0x0134000504007388 */ /* 0x0009e80000000800 */
[----:B------:R4:W-:Y:S01]  /*3b00*/  STS [R150+0x14000], R8 ;  /* 0x0140000896007388 */ /* 0x0009e20000000800 */
[----:B-1----:R-:W-:Y:S01]  /*3b10*/  F2FP.RELU.BF16.F32.PACK_AB R2, R155, R156 ;  /* 0x0000009c9b02723e */ /* 0x002fe200000018ff */
[----:B--2---:R-:W-:Y:S01]  /*3b20*/  @P4 FADD.FTZ R145, -R145, -RZ ;  /* 0x800000ff91914221 */ /* 0x004fe20000010100 */
[----:B------:R-:W-:Y:S01]  /*3b30*/  FSETP.GE.FTZ.AND P4, PT, R167, RZ, PT ;  /* 0x000000ffa700720b */ /* 0x000fe20003f96000 */
[----:B------:R1:W-:Y:S04]  /*3b40*/  STS [R150+0x14400], R7 ;  /* 0x0144000796007388 */ /* 0x0003e80000000800 */
[----:B------:R-:W2:Y:S01]  /*3b50*/  LDG.E R140, desc[UR36][R142.64+0x20] ;  /* 0x000020248e8c7981 */ /* 0x000ea2000c1e1900 */
[----:B----4-:R-:W-:Y:S02]  /*3b60*/  F2FP.RELU.BF16.F32.PACK_AB R6, R159, R160 ;  /* 0x000000a09f06723e */ /* 0x010fe400000018ff */
[----:B------:R-:W-:Y:S02]  /*3b70*/  F2FP.RELU.BF16.F32.PACK_AB R5, R161, R162 ;  /* 0x000000a2a105723e */ /* 0x000fe400000018ff */
[----:B------:R-:W-:Y:S02]  /*3b80*/  F2FP.RELU.BF16.F32.PACK_AB R8, R172, R173 ;  /* 0x000000adac08723e */ /* 0x000fe400000018ff */
[----:B-1----:R-:W-:Y:S03]  /*3b90*/  F2FP.RELU.BF16.F32.PACK_AB R7, R171, R233 ;  /* 0x000000e9ab07723e */ /* 0x002fe600000018ff */
[----:B------:R-:W-:Y:S04]  /*3ba0*/  STS [R4+0x14000], R8 ;  /* 0x0140000804007388 */ /* 0x000fe80000000800 */
[----:B------:R1:W-:Y:S04]  /*3bb0*/  STS [R4+0x14400], R7 ;  /* 0x0144000704007388 */ /* 0x0003e80000000800 */
[----:B------:R4:W-:Y:S04]  /*3bc0*/  STS [R151], R6 ;  /* 0x0000000697007388 */ /* 0x0009e80000000800 */
[----:B------:R4:W-:Y:S04]  /*3bd0*/  STS [R151+0x400], R5 ;  /* 0x0004000597007388 */ /* 0x0009e80000000800 */
[----:B------:R4:W-:Y:S01]  /*3be0*/  STS [R3], R2 ;  /* 0x0000000203007388 */ /* 0x0009e20000000800 */
[----:B-1----:R-:W-:Y:S02]  /*3bf0*/  F2FP.RELU.BF16.F32.PACK_AB R4, R147, R153 ;  /* 0x000000999304723e */ /* 0x002fe400000018ff */
[----:B----4-:R-:W-:Y:S02]  /*3c00*/  F2FP.RELU.BF16.F32.PACK_AB R6, R163, R164 ;  /* 0x000000a4a306723e */ /* 0x010fe400000018ff */
[----:B------:R-:W-:Y:S02]  /*3c10*/  F2FP.RELU.BF16.F32.PACK_AB R5, R154, R166 ;  /* 0x000000a69a05723e */ /* 0x000fe400000018ff */
[----:B------:R-:W-:Y:S05]  /*3c20*/  F2FP.RELU.BF16.F32.PACK_AB R2, R157, R158 ;  /* 0x0000009e9d02723e */ /* 0x000fea00000018ff */
[----:B------:R1:W-:Y:S04]  /*3c30*/  STS [R3+0x400], R2 ;  /* 0x0004000203007388 */ /* 0x0003e80000000800 */
[----:B------:R-:W-:Y:S04]  /*3c40*/  STS [R151+0x1000], R6 ;  /* 0x0010000697007388 */ /* 0x000fe80000000800 */
[----:B------:R-:W-:Y:S04]  /*3c50*/  STS [R151+0x1400], R5 ;  /* 0x0014000597007388 */ /* 0x000fe80000000800 */
[----:B------:R-:W-:Y:S01]  /*3c60*/  STS [R3+0x1000], R4 ;  /* 0x0010000403007388 */ /* 0x000fe20000000800 */
[----:B-1----:R-:W-:Y:S05]  /*3c70*/  F2FP.RELU.BF16.F32.PACK_AB R2, R145, R146 ;  /* 0x000000929102723e */ /* 0x002fea00000018ff */
[----:B------:R1:W-:Y:S04]  /*3c80*/  STS [R3+0x1400], R2 ;  /* 0x0014000203007388 */ /* 0x0003e80000000800 */
[----:B------:R-:W4:Y:S08]  /*3c90*/  LDSM.16.M88.4 R32, [R0+0x6000] ;  /* 0x006000000020783b */ /* 0x000f300000000200 */
[----:B------:R-:W4:Y:S01]  /*3ca0*/  LDSM.16.M88.4 R28, [R0+0x6800] ;  /* 0x00680000001c783b */ /* 0x000f220000000200 */
[C---:B-1----:R-:W-:Y:S02]  /*3cb0*/  VIADD R3, R0.reuse, 0x6000 ;  /* 0x0000600000037836 */ /* 0x042fe40000000000 */
[----:B------:R-:W-:Y:S02]  /*3cc0*/  VIADD R2, R0, 0x6020 ;  /* 0x0000602000027836 */ /* 0x000fe40000000000 */
[----:B------:R-:W-:Y:S05]  /*3cd0*/  @P1 VIADD R2, R3, 0xffffffe0 ;  /* 0xffffffe003021836 */ /* 0x000fea0000000000 */
[----:B------:R-:W1:Y:S08]  /*3ce0*/  LDSM.16.M88.4 R132, [R2] ;  /* 0x000000000284783b */ /* 0x000e700000000200 */
[----:B------:R-:W1:Y:S01]  /*3cf0*/  LDSM.16.M88.4 R136, [R2+0x800] ;  /* 0x000800000288783b */ /* 0x000e620000000200 */
[-C--:B----4-:R-:W-:Y:S08]  /*3d00*/  HMMA.16816.F32.BF16 R4, R32, R176.reuse, RZ ;  /* 0x000000b02004723c */ /* 0x090ff000000418ff */
[C---:B------:R-:W-:Y:S08]  /*3d10*/  HMMA.16816.F32.BF16 R8, R28.reuse, R176, RZ ;  /* 0x000000b01c08723c */ /* 0x040ff000000418ff */
[-C--:B------:R-:W-:Y:S08]  /*3d20*/  HMMA.16816.F32.BF16 R12, R28, R178.reuse, RZ ;  /* 0x000000b21c0c723c */ /* 0x080ff000000418ff */
[C---:B------:R-:W-:Y:S08]  /*3d30*/  HMMA.16816.F32.BF16 R16, R32.reuse, R178, RZ ;  /* 0x000000b22010723c */ /* 0x040ff000000418ff */
[-C--:B------:R-:W-:Y:S08]  /*3d40*/  HMMA.16816.F32.BF16 R20, R32, R180.reuse, RZ ;  /* 0x000000b42014723c */ /* 0x080ff000000418ff */
[C---:B------:R-:W-:Y:S08]  /*3d50*/  HMMA.16816.F32.BF16 R24, R28.reuse, R180, RZ ;  /* 0x000000b41c18723c */ /* 0x040ff000000418ff */
[-C--:B------:R-:W-:Y:S08]  /*3d60*/  HMMA.16816.F32.BF16 R28, R28, R182.reuse, RZ ;  /* 0x000000b61c1c723c */ /* 0x080ff000000418ff */
[----:B------:R-:W-:Y:S08]  /*3d70*/  HMMA.16816.F32.BF16 R32, R32, R182, RZ ;  /* 0x000000b62020723c */ /* 0x000ff000000418ff */
[-C--:B-1----:R-:W-:Y:S08]  /*3d80*/  HMMA.16816.F32.BF16 R4, R132, R184.reuse, R4 ;  /* 0x000000b88404723c */ /* 0x082ff00000041804 */
        /* <DEDUP_REMOVED lines=8> */
[----:B------:R-:W4:Y:S07]  /*3e10*/  LDSM.16.M88.4 R132, [R0+0x7800] ;  /* 0x007800000084783b */ /* 0x000f2e0000000200 */
        /* <DEDUP_REMOVED lines=30> */
[----:B----4-:R-:W-:Y:S04]  /*4000*/  LOP3.LUT R2, R232, 0x30, RZ, 0xc0, !PT ;  /* 0x00000030e8027812 */ /* 0x010fe800078ec0ff */
[----:B------:R-:W-:Y:S01]  /*4010*/  LOP3.LUT R2, R2, 0x8, R230, 0xf8, !PT ;  /* 0x0000000802027812 */ /* 0x000fe200078ef8e6 */
[-C--:B-1----:R-:W-:Y:S08]  /*4020*/  HMMA.16816.F32.BF16 R4, R132, R216.reuse, R4 ;  /* 0x000000d88404723c */ /* 0x082ff00000041804 */
[C---:B---3--:R-:W-:Y:S08]  /*4030*/  HMMA.16816.F32.BF16 R8, R136.reuse, R216, R8 ;  /* 0x000000d88808723c */ /* 0x048ff00000041808 */
[-C--:B------:R-:W-:Y:S03]  /*4040*/  HMMA.16816.F32.BF16 R12, R136, R218.reuse, R12 ;  /* 0x000000da880c723c */ /* 0x080fe6000004180c */
[C---:B------:R-:W-:Y:S01]  /*4050*/  FADD.FTZ R0, -R141.reuse, R4 ;  /* 0x000000048d007221 */ /* 0x040fe20000010100 */
[----:B------:R-:W-:Y:S01]  /*4060*/  FADD.FTZ R5, -R141, R5 ;  /* 0x000000058d057221 */ /* 0x000fe20000010100 */
[----:B------:R1:W5:Y:S01]  /*4070*/  LDG.E R4, desc[UR36][R142.64+0xa0] ;  /* 0x0000a0248e047981 */ /* 0x000362000c1e1900 */
[C---:B--2---:R-:W-:Y:S01]  /*4080*/  FADD.FTZ R6, -R140.reuse, R6 ;  /* 0x000000068c067221 */ /* 0x044fe20000010100 */
[----:B------:R-:W-:Y:S01]  /*4090*/  FADD.FTZ R7, -R140, R7 ;  /* 0x000000078c077221 */ /* 0x000fe20000010100 */
[-C--:B------:R-:W-:Y:S01]  /*40a0*/  FSEL R0, R0, R141.reuse, P0 ;  /* 0x0000008d00007208 */ /* 0x080fe20000000000 */
[C---:B------:R-:W-:Y:S04]  /*40b0*/  HMMA.16816.F32.BF16 R16, R132.reuse, R218, R16 ;  /* 0x000000da8410723c */ /* 0x040fe80000041810 */
[----:B------:R-:W-:Y:S01]  /*40c0*/  FSEL R5, R5, R141, P4 ;  /* 0x0000008d05057208 */ /* 0x000fe20002000000 */
[----:B------:R-:W-:Y:S01]  /*40d0*/  FMUL.FTZ R144, R144, R0 ;  /* 0x0000000090907220 */ /* 0x000fe20000410000 */
[----:B------:R-:W-:Y:S02]  /*40e0*/  FSETP.GE.FTZ.AND P0, PT, R148, RZ, PT ;  /* 0x000000ff9400720b */ /* 0x000fe40003f16000 */
[--C-:B------:R-:W-:Y:S01]  /*40f0*/  SHF.R.U32.HI R0, RZ, 0x4, R230.reuse ;  /* 0x00000004ff007819 */ /* 0x100fe200000116e6 */
[-C--:B------:R-:W-:Y:S03]  /*4100*/  HMMA.16816.F32.BF16 R20, R132, R220.reuse, R20 ;  /* 0x000000dc8414723c */ /* 0x080fe60000041814 */
[----:B------:R-:W-:Y:S01]  /*4110*/  FSETP.GE.FTZ.AND P4, PT, R160, RZ, PT ;  /* 0x000000ffa000720b */ /* 0x000fe20003f96000 */
[----:B------:R-:W-:Y:S01]  /*4120*/  FMUL.FTZ R5, R167, R5 ;  /* 0x00000005a7057220 */ /* 0x000fe20000410000 */
[----:B------:R-:W-:Y:S01]  /*4130*/  LOP3.LUT R0, R0, 0x8, RZ, 0xc0, !PT ;  /* 0x0000000800007812 */ /* 0x000fe200078ec0ff */
[----:B------:R-:W-:Y:S02]  /*4140*/  IMAD.SHL.U32 R167, R230, 0x8, RZ ;  /* 0x00000008e6a77824 */ /* 0x000fe400078e00ff */
[C---:B------:R-:W-:Y:S04]  /*4150*/  HMMA.16816.F32.BF16 R24, R136.reuse, R220, R24 ;  /* 0x000000dc8818723c */ /* 0x040fe80000041818 */
[----:B------:R-:W-:Y:S01]  /*4160*/  LOP3.LUT R0, R0, 0x10, R230, 0xf8, !PT ;  /* 0x0000001000007812 */ /* 0x000fe200078ef8e6 */
[----:B------:R-:W-:Y:S01]  /*4170*/  FADD.FTZ R16, -R141, R16 ;  /* 0x000000108d107221 */ /* 0x000fe20000010100 */
[----:B------:R-:W-:Y:S01]  /*4180*/  F2FP.BF16.F32.PACK_AB R5, R5, R144 ;  /* 0x000000900505723e */ /* 0x000fe200000010ff */
[C---:B------:R-:W-:Y:S01]  /*4190*/  FADD.FTZ R3, -R141.reuse, R17 ;  /* 0x000000118d037221 */ /* 0x040fe20000010100 */
[----:B------:R-:W-:Y:S01]  /*41a0*/  LOP3.LUT R0, R0, 0xc0, R231, 0xf8, !PT ;  /* 0x000000c000007812 */ /* 0x000fe200078ef8e7 */
[-C--:B------:R-:W-:Y:S01]  /*41b0*/  HMMA.16816.F32.BF16 R28, R136, R222.reuse, R28 ;  /* 0x000000de881c723c */ /* 0x080fe2000004181c */
[----:B------:R1:W5:Y:S02]  /*41c0*/  LDG.E R136, desc[UR36][R142.64+0x80] ;  /* 0x000080248e887981 */ /* 0x000364000c1e1900 */
[-C--:B------:R-:W-:Y:S01]  /*41d0*/  FSEL R16, R16, R141.reuse, P3 ;  /* 0x0000008d10107208 */ /* 0x080fe20001800000 */
[----:B------:R-:W-:Y:S01]  /*41e0*/  FADD.FTZ R20, -R141, R20 ;  /* 0x000000148d147221 */ /* 0x000fe20000010100 */
[-C--:B------:R-:W-:Y:S01]  /*41f0*/  FSEL R3, R3, R141.reuse, P0 ;  /* 0x0000008d03037208 */ /* 0x080fe20000000000 */
[----:B------:R-:W-:Y:S01]  /*4200*/  FADD.FTZ R21, -R141, R21 ;  /* 0x000000158d157221 */ /* 0x000fe20000010100 */
[----:B------:R-:W-:Y:S01]  /*4210*/  FSETP.GE.FTZ.AND P0, PT, R155, RZ, PT ;  /* 0x000000ff9b00720b */ /* 0x000fe20003f16000 */
[----:B------:R-:W-:Y:S04]  /*4220*/  HMMA.16816.F32.BF16 R32, R132, R222, R32 ;  /* 0x000000de8420723c */ /* 0x000fe80000041820 */
[----:B------:R-:W-:Y:S01]  /*4230*/  FSETP.GE.FTZ.AND P3, PT, R159, RZ, PT ;  /* 0x000000ff9f00720b */ /* 0x000fe20003f76000 */
[----:B------:R-:W-:Y:S01]  /*4240*/  FMUL.FTZ R16, R149, R16 ;  /* 0x0000001095107220 */ /* 0x000fe20000410000 */
[-C--:B------:R-:W-:Y:S01]  /*4250*/  FSEL R20, R20, R141.reuse, P4 ;  /* 0x0000008d14147208 */ /* 0x080fe20002000000 */
[----:B------:R-:W-:Y:S01]  /*4260*/  IMAD.SHL.U32 R149, R230, 0x40, RZ ;  /* 0x00000040e6957824 */ /* 0x000fe200078e00ff */
[----:B------:R-:W-:Y:S01]  /*4270*/  FSEL R21, R21, R141, P3 ;  /* 0x0000008d15157208 */ /* 0x000fe20001800000 */
[----:B------:R-:W-:Y:S01]  /*4280*/  FMUL.FTZ R17, R148, R3 ;  /* 0x0000000394117220 */ /* 0x000fe20000410000 */
[----:B------:R-:W-:Y:S01]  /*4290*/  LOP3.LUT R148, R167, 0x38, RZ, 0xc0, !PT ;  /* 0x00000038a7947812 */ /* 0x000fe200078ec0ff */
[----:B------:R-:W-:Y:S01]  /*42a0*/  FMUL.FTZ R20, R160, R20 ;  /* 0x00000014a0147220 */ /* 0x000fe20000410000 */
[----:B------:R-:W-:Y:S01]  /*42b0*/  LOP3.LUT R2, R2, 0x1c0, R149, 0xf8, !PT ;  /* 0x000001c002027812 */ /* 0x000fe200078ef895 */
[----:B------:R-:W-:Y:S01]  /*42c0*/  FMUL.FTZ R21, R159, R21 ;  /* 0x000000159f157220 */ /* 0x000fe20000410000 */
[----:B------:R-:W-:Y:S02]  /*42d0*/  LOP3.LUT R3, R149, 0x400, RZ, 0xc0, !PT ;  /* 0x0000040095037812 */ /* 0x000fe400078ec0ff */
[----:B------:R-:W-:Y:S02]  /*42e0*/  LOP3.LUT R2, R2, R148, RZ, 0x3c, !PT ;  /* 0x0000009402027212 */ /* 0x000fe400078e3cff */
[----:B------:R-:W-:Y:S01]  /*42f0*/  FSETP.GE.FTZ.AND P3, PT, R156, RZ, PT ;  /* 0x000000ff9c00720b */ /* 0x000fe20003f76000 */
[----:B------:R-:W-:Y:S01]  /*4300*/  FADD.FTZ R32, -R141, R32 ;  /* 0x000000208d207221 */ /* 0x000fe20000010100 */
[----:B------:R-:W-:Y:S01]  /*4310*/  F2FP.BF16.F32.PACK_AB R17, R17, R16 ;  /* 0x000000101111723e */ /* 0x000fe200000010ff */
[----:B------:R-:W-:Y:S01]  /*4320*/  IMAD R2, R2, 0x2, R3 ;  /* 0x0000000202027824 */ /* 0x000fe200078e0203 */
[----:B------:R-:W-:Y:S02]  /*4330*/  F2FP.BF16.F32.PACK_AB R21, R21, R20 ;  /* 0x000000141515723e */ /* 0x000fe400000010ff */
[----:B------:R-:W-:Y:S01]  /*4340*/  FSEL R3, R32, R141, P3 ;  /* 0x0000008d20037208 */ /* 0x000fe20001800000 */
[----:B------:R-:W-:Y:S01]  /*4350*/  @P0 FADD.FTZ R141, -R141, R33 ;  /* 0x000000218d8d0221 */ /* 0x000fe20000010100 */
[----:B------:R-:W-:Y:S02]  /*4360*/  FSETP.GE.FTZ.AND P3, PT, R175, RZ, PT ;  /* 0x000000ffaf00720b */ /* 0x000fe40003f76000 */
[----:B------:R-:W-:Y:S01]  /*4370*/  FSETP.GE.FTZ.AND P0, PT, R174, RZ, PT ;  /* 0x000000ffae00720b */ /* 0x000fe20003f16000 */
[----:B------:R-:W-:Y:S01]  /*4380*/  FMUL.FTZ R156, R156, R3 ;  /* 0x000000039c9c7220 */ /* 0x000fe20000410000 */
[----:B------:R-:W-:Y:S01]  /*4390*/  LOP3.LUT R0, R0, R152, RZ, 0x3c, !PT ;  /* 0x0000009800007212 */ /* 0x000fe200078e3cff */
[----:B------:R-:W-:Y:S01]  /*43a0*/  FMUL.FTZ R20, R155, R141 ;  /* 0x0000008d9b147220 */ /* 0x000fe20000410000 */
[-C--:B------:R-:W-:Y:S02]  /*43b0*/  FSEL R16, R6, R140.reuse, P3 ;  /* 0x0000008c06107208 */ /* 0x080fe40001800000 */
[----:B------:R-:W-:Y:S01]  /*43c0*/  FSEL R7, R7, R140, P0 ;  /* 0x0000008c07077208 */ /* 0x000fe20000000000 */
[----:B-1----:R-:W-:Y:S06]  /*43d0*/  BRA.U !UP0, `(.L_x_296) ;  /* 0x00000001084c7547 */ /* 0x002fec000b800000 */
        /* <DEDUP_REMOVED lines=19> */
.L_x_296:
[----:B------:R2:W-:Y:S01]  /*4510*/  STS [R150+0xf000], R5 ;  /* 0x00f0000596007388 */ /* 0x0005e20000000800 */
[----:B------:R-:W-:Y:S01]  /*4520*/  FADD.FTZ R3, -R140, R18 ;  /* 0x000000128c037221 */ /* 0x000fe20000010100 */
[----:B------:R-:W-:Y:S01]  /*4530*/  FSETP.GE.FTZ.AND P0, PT, R170, RZ, PT ;  /* 0x000000ffaa00720b */ /* 0x000fe20003f16000 */
[----:B------:R-:W-:Y:S01]  /*4540*/  FADD.FTZ R22, -R140, R22 ;  /* 0x000000168c167221 */ /* 0x000fe20000010100 */
[----:B------:R-:W-:Y:S01]  /*4550*/  FSETP.GE.FTZ.AND P4, PT, R162, RZ, PT ;  /* 0x000000ffa200720b */ /* 0x000fe20003f96000 */
[----:B------:R-:W-:Y:S01]  /*4560*/  FMUL.FTZ R175, R175, R16 ;  /* 0x00000010afaf7220 */ /* 0x000fe20000410000 */
[-C--:B------:R-:W-:Y:S01]  /*4570*/  FSEL R3, R3, R140.reuse, P0 ;  /* 0x0000008c03037208 */ /* 0x080fe20000000000 */
[C---:B------:R-:W-:Y:S01]  /*4580*/  FADD.FTZ R16, -R140.reuse, R23 ;  /* 0x000000178c107221 */ /* 0x040fe20000010100 */
[----:B------:R-:W-:Y:S01]  /*4590*/  FADD.FTZ R6, -R140, R19 ;  /* 0x000000138c067221 */ /* 0x000fe20000010100 */
[----:B------:R-:W-:Y:S01]  /*45a0*/  FMUL.FTZ R7, R174, R7 ;  /* 0x00000007ae077220 */ /* 0x000fe20000410000 */
[----:B------:R-:W-:Y:S01]  /*45b0*/  FSETP.GE.FTZ.AND P3, PT, R161, RZ, PT ;  /* 0x000000ffa100720b */ /* 0x000fe20003f76000 */
[----:B------:R-:W-:Y:S01]  /*45c0*/  FMUL.FTZ R170, R170, R3 ;  /* 0x00000003aaaa7220 */ /* 0x000fe20000410000 */
[-C--:B------:R-:W-:Y:S01]  /*45d0*/  FSEL R3, R22, R140.reuse, P4 ;  /* 0x0000008c16037208 */ /* 0x080fe20002000000 */
[----:B------:R-:W-:Y:S01]  /*45e0*/  IMAD.MOV.U32 R32, RZ, RZ, 0x10 ;  /* 0x00000010ff207424 */ /* 0x000fe200078e00ff */
[----:B------:R-:W-:Y:S01]  /*45f0*/  FSETP.GE.FTZ.AND P5, PT, R165, RZ, PT ;  /* 0x000000ffa500720b */ /* 0x000fe20003fb6000 */
[----:B-----5:R-:W-:Y:S01]  /*4600*/  FADD.FTZ R8, -R136, R8 ;  /* 0x0000000888087221 */ /* 0x020fe20000010100 */
[-C--:B------:R-:W-:Y:S01]  /*4610*/  FSEL R16, R16, R140.reuse, P3 ;  /* 0x0000008c10107208 */ /* 0x080fe20001800000 */
[----:B------:R-:W-:Y:S01]  /*4620*/  FMUL.FTZ R162, R162, R3 ;  /* 0x00000003a2a27220 */ /* 0x000fe20000410000 */
[----:B------:R-:W-:Y:S01]  /*4630*/  F2FP.BF16.F32.PACK_AB R3, R7, R175 ;  /* 0x000000af0703723e */ /* 0x000fe200000010ff */
[----:B------:R-:W-:Y:S01]  /*4640*/  FADD.FTZ R7, -R136, R9 ;  /* 0x0000000988077221 */ /* 0x000fe20000010100 */
[----:B------:R-:W-:Y:S01]  /*4650*/  FSEL R6, R6, R140, P5 ;  /* 0x0000008c06067208 */ /* 0x000fe20002800000 */
[----:B------:R-:W-:Y:S01]  /*4660*/  FADD.FTZ R13, -R136, R13 ;  /* 0x0000000d880d7221 */ /* 0x000fe20000010100 */
[----:B------:R-:W-:Y:S01]  /*4670*/  FSETP.GE.FTZ.AND P3, PT, R158, RZ, PT ;  /* 0x000000ff9e00720b */ /* 0x000fe20003f76000 */
[----:B------:R3:W-:Y:S01]  /*4680*/  STS [R150+0xf400], R3 ;  /* 0x00f4000396007388 */ /* 0x0007e20000000800 */
[----:B------:R-:W-:Y:S01]  /*4690*/  SEL R32, R32, 0xfffffff0, !P1 ;  /* 0xfffffff020207807 */ /* 0x000fe20004800000 */
[----:B--2---:R-:W-:Y:S01]  /*46a0*/  FADD.FTZ R5, -R140, R34 ;  /* 0x000000228c057221 */ /* 0x004fe20000010100 */
[----:B------:R-:W-:Y:S01]  /*46b0*/  FMUL.FTZ R6, R165, R6 ;  /* 0x00000006a5067220 */ /* 0x000fe20000410000 */
[----:B------:R-:W-:Y:S01]  /*46c0*/  FSETP.GE.FTZ.AND P0, PT, R157, RZ, PT ;  /* 0x000000ff9d00720b */ /* 0x000fe20003f16000 */
[----:B------:R-:W-:Y:S01]  /*46d0*/  FADD.FTZ R9, -R136, R25 ;  /* 0x0000001988097221 */ /* 0x000fe20000010100 */
[----:B------:R-:W-:Y:S01]  /*46e0*/  FSETP.GE.FTZ.AND P4, PT, R236, RZ, PT ;  /* 0x000000ffec00720b */ /* 0x000fe20003f96000 */
[C---:B------:R-:W-:Y:S01]  /*46f0*/  FADD.FTZ R10, -R4.reuse, R10 ;  /* 0x0000000a040a7221 */ /* 0x040fe20000010100 */
[----:B------:R-:W-:Y:S01]  /*4700*/  FSEL R5, R5, R140, P3 ;  /* 0x0000008c05057208 */ /* 0x000fe20001800000 */
[----:B------:R-:W-:Y:S01]  /*4710*/  FADD.FTZ R11, -R4, R11 ;  /* 0x0000000b040b7221 */ /* 0x000fe20000010100 */
[----:B------:R-:W-:Y:S01]  /*4720*/  F2FP.BF16.F32.PACK_AB R6, R6, R170 ;  /* 0x000000aa0606723e */ /* 0x000fe200000010ff */
[----:B------:R-:W-:Y:S01]  /*4730*/  FADD.FTZ R26, -R4, R26 ;  /* 0x0000001a041a7221 */ /* 0x000fe20000010100 */
[----:B------:R-:W-:Y:S01]  /*4740*/  FSETP.GE.FTZ.AND P3, PT, R234, RZ, PT ;  /* 0x000000ffea00720b */ /* 0x000fe20003f76000 */
[----:B------:R-:W-:Y:S01]  /*4750*/  FMUL.FTZ R158, R158, R5 ;  /* 0x000000059e9e7220 */ /* 0x000fe20000410000 */
[----:B------:R-:W-:Y:S01]  /*4760*/  IMAD.IADD R5, R32, 0x1, R150 ;  /* 0x0000000120057824 */ /* 0x000fe200078e0296 */
[-C--:B------:R-:W-:Y:S01]  /*4770*/  FSEL R8, R8, R136.reuse, P4 ;  /* 0x0000008808087208 */ /* 0x080fe20002000000 */
[----:B------:R-:W-:Y:S01]  /*4780*/  FADD.FTZ R15, -R4, R15 ;  /* 0x0000000f040f7221 */ /* 0x000fe20000010100 */
[----:B------:R-:W-:Y:S01]  /*4790*/  @P0 FADD.FTZ R140, -R140, R35 ;  /* 0x000000238c8c0221 */ /* 0x000fe20000010100 */
[----:B------:R-:W-:Y:S01]  /*47a0*/  FSETP.GE.FTZ.AND P0, PT, R173, RZ, PT ;  /* 0x000000ffad00720b */ /* 0x000fe20003f16000 */
[----:B------:R2:W-:Y:S01]  /*47b0*/  STS [R5+0xf400], R6 ;  /* 0x00f4000605007388 */ /* 0x0005e20000000800 */
[----:B------:R-:W-:Y:S01]  /*47c0*/  FSEL R7, R7, R136, P3 ;  /* 0x0000008807077208 */ /* 0x000fe20001800000 */
[----:B------:R-:W-:Y:S01]  /*47d0*/  FMUL.FTZ R236, R236, R8 ;  /* 0x00000008ecec7220 */ /* 0x000fe20000410000 */
[----:B------:R-:W-:Y:S01]  /*47e0*/  FSETP.GE.FTZ.AND P3, PT, R172, RZ, PT ;  /* 0x000000ffac00720b */ /* 0x000fe20003f76000 */
[----:B------:R-:W-:Y:S01]  /*47f0*/  STS [R5+0xf000], R17 ;  /* 0x00f0001105007388 */ /* 0x000fe20000000800 */
[----:B------:R-:W-:Y:S01]  /*4800*/  FSETP.GE.FTZ.AND P5, PT, R164, RZ, PT ;  /* 0x000000ffa400720b */ /* 0x000fe20003fb6000 */
[----:B---3--:R-:W-:Y:S01]  /*4810*/  FADD.FTZ R3, -R136, R12 ;  /* 0x0000000c88037221 */ /* 0x008fe20000010100 */
[----:B------:R-:W-:Y:S01]  /*4820*/  FSETP.GE.FTZ.AND P4, PT, R163, RZ, PT ;  /* 0x000000ffa300720b */ /* 0x000fe20003f96000 */
[----:B------:R-:W-:Y:S01]  /*4830*/  FADD.FTZ R30, -R4, R30 ;  /* 0x0000001e041e7221 */ /* 0x000fe20000010100 */
[----:B------:R-:W-:Y:S01]  /*4840*/  FSEL R13, R13, R136, P3 ;  /* 0x000000880d0d7208 */ /* 0x000fe20001800000 */
[----:B------:R-:W-:Y:S01]  /*4850*/  FMUL.FTZ R16, R161, R16 ;  /* 0x00000010a1107220 */ /* 0x000fe20000410000 */
[----:B------:R-:W-:Y:S01]  /*4860*/  FSEL R3, R3, R136, P0 ;  /* 0x0000008803037208 */ /* 0x000fe20000000000 */
[----:B------:R-:W-:Y:S01]  /*4870*/  FMUL.FTZ R140, R157, R140 ;  /* 0x0000008c9d8c7220 */ /* 0x000fe20000410000 */
[----:B------:R-:W-:Y:S01]  /*4880*/  FSETP.GE.FTZ.AND P0, PT, R147, RZ, PT ;  /* 0x000000ff9300720b */ /* 0x000fe20003f16000 */
[----:B------:R-:W-:Y:S01]  /*4890*/  FMUL.FTZ R8, R172, R13 ;  /* 0x0000000dac087220 */ /* 0x000fe20000410000 */
[----:B------:R-:W-:Y:S01]  /*48a0*/  FSETP.GE.FTZ.AND P3, PT, R153, RZ, PT ;  /* 0x000000ff9900720b */ /* 0x000fe20003f76000 */
[----:B------:R-:W-:Y:S01]  /*48b0*/  FMUL.FTZ R173, R173, R3 ;  /* 0x00000003adad7220 */ /* 0x000fe20000410000 */
[----:B------:R-:W-:Y:S01]  /*48c0*/  FADD.FTZ R3, -R136, R28 ;  /* 0x0000001c88037221 */ /* 0x000fe20000010100 */
[-C--:B------:R-:W-:Y:S02]  /*48d0*/  FSEL R9, R9, R136.reuse, P4 ;  /* 0x0000008809097208 */ /* 0x080fe40002000000 */
[----:B------:R-:W-:Y:S02]  /*48e0*/  FSETP.GE.FTZ.AND P6, PT, R171, RZ, PT ;  /* 0x000000ffab00720b */ /* 0x000fe40003fd6000 */
[----:B------:R-:W-:Y:S01]  /*48f0*/  FSEL R3, R3, R136, P3 ;  /* 0x0000008803037208 */ /* 0x000fe20001800000 */
[----:B------:R-:W-:Y:S01]  /*4900*/  FMUL.FTZ R9, R163, R9 ;  /* 0x00000009a3097220 */ /* 0x000fe20000410000 */
[----:B------:R-:W-:Y:S01]  /*4910*/  FSETP.GE.FTZ.AND P3, PT, R237, RZ, PT ;  /* 0x000000ffed00720b */ /* 0x000fe20003f76000 */
[----:B--2---:R-:W-:Y:S01]  /*4920*/  FMUL.FTZ R6, R234, R7 ;  /* 0x00000007ea067220 */ /* 0x004fe20000410000 */
[----:B------:R-:W-:Y:S01]  /*4930*/  FADD.FTZ R7, -R136, R24 ;  /* 0x0000001888077221 */ /* 0x000fe20000010100 */
[----:B------:R-:W-:Y:S01]  /*4940*/  FMUL.FTZ R3, R153, R3 ;  /* 0x0000000399037220 */ /* 0x000fe20000410000 */
[----:B------:R-:W-:Y:S02]  /*4950*/  FSETP.GE.FTZ.AND P4, PT, R154, RZ, PT ;  /* 0x000000ff9a00720b */ /* 0x000fe40003f96000 */
[----:B------:R-:W-:Y:S02]  /*4960*/  F2FP.BF16.F32.PACK_AB R6, R6, R236 ;  /* 0x000000ec0606723e */ /* 0x000fe400000010ff */
[----:B------:R-:W-:Y:S01]  /*4970*/  FSEL R7, R7, R136, P5 ;  /* 0x0000008807077208 */ /* 0x000fe20002800000 */
[----:B------:R-:W-:Y:S01]  /*4980*/  @P0 FADD.FTZ R136, -R136, R29 ;  /* 0x0000001d88880221 */ /* 0x000fe20000010100 */
[----:B------:R-:W-:Y:S01]  /*4990*/  FSETP.GE.FTZ.AND P0, PT, R235, RZ, PT ;  /* 0x000000ffeb00720b */ /* 0x000fe20003f16000 */
[----:B------:R2:W-:Y:S01]  /*49a0*/  STS [R150+0x10000], R6 ;  /* 0x0100000696007388 */ /* 0x0005e20000000800 */
[----:B------:R-:W-:Y:S01]  /*49b0*/  FSETP.GE.FTZ.AND P5, PT, R166, RZ, PT ;  /* 0x000000ffa600720b */ /* 0x000fe20003fb6000 */
[----:B------:R-:W-:Y:S01]  /*49c0*/  FMUL.FTZ R7, R164, R7 ;  /* 0x00000007a4077220 */ /* 0x000fe20000410000 */
[----:B------:R-:W-:Y:S01]  /*49d0*/  FMUL.FTZ R136, R147, R136 ;  /* 0x0000008893887220 */ /* 0x000fe20000410000 */
[-C--:B------:R-:W-:Y:S02]  /*49e0*/  FSEL R11, R11, R4.reuse, P0 ;  /* 0x000000040b0b7208 */ /* 0x080fe40000000000 */
[----:B------:R-:W-:Y:S02]  /*49f0*/  FSETP.GE.FTZ.AND P0, PT, R145, RZ, PT ;  /* 0x000000ff9100720b */ /* 0x000fe40003f16000 */
[----:B------:R-:W-:Y:S01]  /*4a00*/  F2FP.BF16.F32.PACK_AB R9, R9, R7 ;  /* 0x000000070909723e */ /* 0x000fe200000010ff */
[----:B------:R-:W-:Y:S01]  /*4a10*/  FMUL.FTZ R235, R235, R11 ;  /* 0x0000000bebeb7220 */ /* 0x000fe20000410000 */
[-C--:B------:R-:W-:Y:S02]  /*4a20*/  FSEL R7, R10, R4.reuse, P3 ;  /* 0x000000040a077208 */ /* 0x080fe40001800000 */
[----:B------:R-:W-:Y:S01]  /*4a30*/  F2FP.BF16.F32.PACK_AB R10, R136, R3 ;  /* 0x00000003880a723e */ /* 0x000fe200000010ff */
[C---:B------:R-:W-:Y:S01]  /*4a40*/  FADD.FTZ R3, -R4.reuse, R14 ;  /* 0x0000000e04037221 */ /* 0x040fe20000010100 */
[----:B------:R-:W-:Y:S01]  /*4a50*/  FSETP.GE.FTZ.AND P3, PT, R233, RZ, PT ;  /* 0x000000ffe900720b */ /* 0x000fe20003f76000 */
[----:B------:R-:W-:Y:S01]  /*4a60*/  FMUL.FTZ R237, R237, R7 ;  /* 0x00000007eded7220 */ /* 0x000fe20000410000 */
[----:B------:R-:W-:Y:S01]  /*4a70*/  FADD.FTZ R7, -R4, R27 ;  /* 0x0000001b04077221 */ /* 0x000fe20000010100 */
[-C--:B------:R-:W-:Y:S02]  /*4a80*/  FSEL R11, R15, R4.reuse, P6 ;  /* 0x000000040f0b7208 */ /* 0x080fe40003000000 */
[-C--:B------:R-:W-:Y:S02]  /*4a90*/  FSEL R3, R3, R4.reuse, P3 ;  /* 0x0000000403037208 */ /* 0x080fe40001800000 */
[----:B------:R-:W-:Y:S01]  /*4aa0*/  FSETP.GE.FTZ.AND P3, PT, R146, RZ, PT ;  /* 0x000000ff9200720b */ /* 0x000fe20003f76000 */
[----:B------:R-:W-:Y:S01]  /*4ab0*/  FMUL.FTZ R171, R171, R11 ;  /* 0x0000000babab7220 */ /* 0x000fe20000410000 */
[-C--:B------:R-:W-:Y:S01]  /*4ac0*/  FSEL R7, R7, R4.reuse, P4 ;  /* 0x0000000407077208 */ /* 0x080fe20002000000 */
[----:B------:R-:W-:Y:S01]  /*4ad0*/  FMUL.FTZ R233, R233, R3 ;  /* 0x00000003e9e97220 */ /* 0x000fe20000410000 */
[-C--:B------:R-:W-:Y:S02]  /*4ae0*/  FSEL R3, R26, R4.reuse, P5 ;  /* 0x000000041a037208 */ /* 0x080fe40002800000 */
[----:B------:R-:W-:Y:S01]  /*4af0*/  FSEL R30, R30, R4, P3 ;  /* 0x000000041e1e7208 */ /* 0x000fe20001800000 */
[----:B------:R-:W-:Y:S01]  /*4b00*/  @P0 FADD.FTZ R4, -R4, R31 ;  /* 0x0000001f04040221 */ /* 0x000fe20000010100 */
[----:B------:R-:W-:Y:S01]  /*4b10*/  FMUL.FTZ R154, R154, R7 ;  /* 0x000000079a9a7220 */ /* 0x000fe20000410000 */
[----:B------:R-:W-:Y:S01]  /*4b20*/  FMUL.FTZ R166, R166, R3 ;  /* 0x00000003a6a67220 */ /* 0x000fe20000410000 */
[----:B------:R-:W-:Y:S01]  /*4b30*/  F2FP.BF16.F32.PACK_AB R3, R235, R237 ;  /* 0x000000edeb03723e */ /* 0x000fe200000010ff */
[----:B------:R-:W-:Y:S01]  /*4b40*/  FMUL.FTZ R7, R145, R4 ;  /* 0x0000000491077220 */ /* 0x000fe20000410000 */
[----:B------:R-:W-:Y:S01]  /*4b50*/  F2FP.BF16.F32.PACK_AB R8, R8, R173 ;  /* 0x000000ad0808723e */ /* 0x000fe200000010ff */
[----:B------:R-:W-:Y:S01]  /*4b60*/  FMUL.FTZ R146, R146, R30 ;  /* 0x0000001e92927220 */ /* 0x000fe20000410000 */
[----:B------:R-:W-:Y:S01]  /*4b70*/  F2FP.BF16.F32.PACK_AB R4, R171, R233 ;  /* 0x000000e9ab04723e */ /* 0x000fe200000010ff */
[----:B------:R3:W-:Y:S01]  /*4b80*/  STS [R150+0x10400], R3 ;  /* 0x0104000396007388 */ /* 0x0007e20000000800 */
[----:B------:R-:W-:Y:S01]  /*4b90*/  F2FP.BF16.F32.PACK_AB R16, R16, R162 ;  /* 0x000000a21010723e */ /* 0x000fe200000010ff */
[----:B------:R-:W-:Y:S01]  /*4ba0*/  IMAD R233, R248, UR7, RZ ;  /* 0x00000007f8e97c24 */ /* 0x000fe2000f8e02ff */
[----:B------:R-:W-:Y:S01]  /*4bb0*/  F2FP.BF16.F32.PACK_AB R20, R20, R156 ;  /* 0x0000009c1414723e */ /* 0x000fe200000010ff */
[----:B------:R-:W-:Y:S01]  /*4bc0*/  STS [R5+0x10000], R8 ;  /* 0x0100000805007388 */ /* 0x000fe20000000800 */
[----:B------:R-:W-:Y:S02]  /*4bd0*/  F2FP.BF16.F32.PACK_AB R12, R140, R158 ;  /* 0x0000009e8c0c723e */ /* 0x000fe400000010ff */
[----:B--2---:R-:W-:Y:S01]  /*4be0*/  F2FP.BF16.F32.PACK_AB R6, R154, R166 ;  /* 0x000000a69a06723e */ /* 0x004fe200000010ff */
[----:B------:R-:W-:Y:S01]  /*4bf0*/  STS [R5+0x10400], R4 ;  /* 0x0104000405007388 */ /* 0x000fe20000000800 */
[----:B------:R-:W-:Y:S02]  /*4c00*/  F2FP.BF16.F32.PACK_AB R7, R7, R146 ;  /* 0x000000920707723e */ /* 0x000fe400000010ff */
[----:B------:R-:W-:Y:S01]  /*4c10*/  LOP3.LUT R0, R0, 0x120, R231, 0xf8, !PT ;  /* 0x0000012000007812 */ /* 0x000fe200078ef8e7 */
[----:B------:R-:W-:Y:S03]  /*4c20*/  STS [R151+-0x4000], R21 ;  /* 0xffc0001597007388 */ /* 0x000fe60000000800 */
[----:B------:R-:W-:Y:S01]  /*4c30*/  LEA R0, R0, UR4, 0x1 ;  /* 0x0000000400007c11 */ /* 0x000fe2000f8e08ff */
[----:B------:R-:W-:Y:S01]  /*4c40*/  STS [R151+-0x3c00], R16 ;  /* 0xffc4001097007388 */ /* 0x000fe20000000800 */
[----:B---3--:R-:W-:Y:S05]  /*4c50*/  IMAD.IADD R3, R32, 0x1, R151 ;  /* 0x0000000120037824 */ /* 0x008fea00078e0297 */
[----:B------:R-:W-:Y:S04]  /*4c60*/  STS [R3+-0x4000], R20 ;  /* 0xffc0001403007388 */ /* 0x000fe80000000800 */
[----:B------:R-:W-:Y:S04]  /*4c70*/  STS [R3+-0x3c00], R12 ;  /* 0xffc4000c03007388 */ /* 0x000fe80000000800 */
[----:B------:R-:W-:Y:S04]  /*4c80*/  STS [R151+-0x3000], R9 ;  /* 0xffd0000997007388 */ /* 0x000fe80000000800 */
[----:B------:R-:W-:Y:S04]  /*4c90*/  STS [R151+-0x2c00], R6 ;  /* 0xffd4000697007388 */ /* 0x000fe80000000800 */
        /* <DEDUP_REMOVED lines=64> */
[----:B------:R-:W-:Y:S02]  /*50a0*/  VIADD R3, R2, UR4 ;  /* 0x0000000402037c36 */ /* 0x000fe40008000000 */
[C---:B------:R-:W-:Y:S04]  /*50b0*/  HMMA.16816.F32.BF16 R40, R140.reuse, R136, R40 ;  /* 0x000000888c28723c */ /* 0x040fe80000041828 */
[----:B------:R-:W-:Y:S02]  /*50c0*/  IMAD.MOV.U32 R238, RZ, RZ, R5 ;  /* 0x000000ffffee7224 */ /* 0x000fe400078e0005 */
[----:B------:R-:W-:Y:S02]  /*50d0*/  IMAD.MOV.U32 R239, RZ, RZ, R4 ;  /* 0x000000ffffef7224 */ /* 0x000fe400078e0004 */
        /* <DEDUP_REMOVED lines=30> */
.L_x_297:
[----:B------:R-:W-:Y:S01]  /*52c0*/  LOP3.LUT R4, R149, 0x200, RZ, 0xc0, !PT ;  /* 0x0000020095047812 */ /* 0x000fe200078ec0ff */
[----:B------:R-:W-:Y:S01]  /*52d0*/  LDSM.16.MT88.4 R8, [R0+0x9000] ;  /* 0x009000000008783b */ /* 0x000fe20000004200 */
[----:B-1----:R-:W-:Y:S01]  /*52e0*/  LOP3.LUT R2, R148, 0x1c0, R149, 0xf8, !PT ;  /* 0x000001c094027812 */ /* 0x002fe200078ef895 */
[----:B------:R-:W-:Y:S01]  /*52f0*/  IMAD.MOV.U32 R236, RZ, RZ, 0x4 ;  /* 0x00000004ffec7424 */ /* 0x000fe200078e00ff */
[----:B------:R-:W-:Y:S01]  /*5300*/  LOP3.LUT R4, R4, 0xc00, R231, 0xf8, !PT ;  /* 0x00000c0004047812 */ /* 0x000fe200078ef8e7 */
[----:B------:R-:W-:Y:S01]  /*5310*/  LDSM.16.MT88.4 R16, [R0+0xb000] ;  /* 0x00b000000010783b */ /* 0x000fe20000004200 */
[----:B------:R-:W-:Y:S01]  /*5320*/  LOP3.LUT R2, R2, 0x8, R232, 0x78, !PT ;  /* 0x0000000802027812 */ /* 0x000fe200078e78e8 */
[----:B------:R-:W-:Y:S01]  /*5330*/  ULOP3.LUT UR51, UR48, 0x1, URZ, 0xc0, !UPT ;  /* 0x0000000130337892 */ /* 0x000fe2000f8ec0ff */
[----:B------:R-:W-:Y:S01]  /*5340*/  PLOP3.LUT P3, PT, PT, PT, UP0, 0x80, 0x8 ;  /* 0x000000000008781c */ /* 0x000fe20003f6f008 */
[----:B------:R-:W-:Y:S01]  /*5350*/  LDSM.16.MT88.4 R28, [R0+0xd000] ;  /* 0x00d00000001c783b */ /* 0x000fe20000004200 */
[----:B------:R-:W-:Y:S01]  /*5360*/  LOP3.LUT R2, R4, R2, RZ, 0xfc, !PT ;  /* 0x0000000204027212 */ /* 0x000fe200078efcff */
[----:B------:R-:W-:Y:S01]  /*5370*/  UISETP.NE.U32.AND UP1, UPT, UR51, 0x1, UPT ;  /* 0x000000013300788c */ /* 0x000fe2000bf25070 */
[----:B------:R-:W-:Y:S01]  /*5380*/  VIADD R240, R240, 0xffffffc0 ;  /* 0xffffffc0f0f07836 */ /* 0x000fe20000000000 */
[----:B------:R-:W-:Y:S01]  /*5390*/  LDSM.16.MT88.4 R132, [R0+0x9400] ;  /* 0x009400000084783b */ /* 0x000fe20000004200 */
[----:B------:R-:W-:Y:S01]  /*53a0*/  LEA R2, R2, UR4, 0x1 ;  /* 0x0000000402027c11 */ /* 0x000fe2000f8e08ff */
[----:B------:R-:W-:Y:S01]  /*53b0*/  @UP0 UIADD3 UR53, UP2, UPT, UR12, -0x100, URZ ;  /* 0xffffff000c350890 */ /* 0x000fe2000ff5e0ff */
[----:B------:R-:W-:Y:S01]  /*53c0*/  VIADD R247, R247, 0xfffffffc ;  /* 0xfffffffcf7f77836 */ /* 0x000fe20000000000 */
[----:B------:R-:W-:Y:S02]  /*53d0*/  LDSM.16.MT88.4 R136, [R0+0xb400] ;  /* 0x00b400000088783b */ /* 0x000fe40000004200 */
[C---:B------:R-:W-:Y:S01]  /*53e0*/  IMAD.IADD R165, R2.reuse, 0x1, R228 ;  /* 0x0000000102a57824 */ /* 0x040fe200078e02e4 */
[----:B------:R-:W-:Y:S01]  /*53f0*/  @UP0 UIADD3.X UR51, UPT, UPT, UR13, -0x1, URZ, UP2, !UPT ;  /* 0xffffffff0d330890 */ /* 0x000fe200097fe4ff */
[----:B------:R-:W1:Y:S01]  /*5400*/  LDSM.16.M88.4 R24, [R2+0xf000] ;  /* 0x00f000000218783b */ /* 0x000e620000000200 */
[C---:B------:R-:W-:Y:S02]  /*5410*/  VIADD R12, R2.reuse, 0xf000 ;  /* 0x0000f000020c7836 */ /* 0x040fe40000000000 */
[----:B------:R-:W-:Y:S01]  /*5420*/  VIADD R164, R2, 0xf040 ;  /* 0x0000f04002a47836 */ /* 0x000fe20000000000 */
[----:B------:R-:W2:Y:S01]  /*5430*/  LDL R235, [R1+0x4] ;  /* 0x0000040001eb7983 */ /* 0x000ea20000100800 */
[----:B------:R-:W-:Y:S03]  /*5440*/  @P1 VIADD R164, R12, 0xffffffc0 ;  /* 0xffffffc00ca41836 */ /* 0x000fe60000000000 */
[----:B------:R-:W3:Y:S01]  /*5450*/  LDSM.16.M88.4 R32, [R165+0xf000] ;  /* 0x00f00000a520783b */ /* 0x000ee20000000200 */
[----:B------:R-:W-:Y:S03]  /*5460*/  IMAD.IADD R166, R228, 0x1, R164 ;  /* 0x00000001e4a67824 */ /* 0x000fe600078e02a4 */
[----:B------:R-:W4:Y:S04]  /*5470*/  LDL R234, [R1] ;  /* 0x0000000001ea7983 */ /* 0x000f280000100800 */
[----:B------:R-:W3:Y:S04]  /*5480*/  LDSM.16.MT88.4 R140, [R0+0xd400] ;  /* 0x00d40000008c783b */ /* 0x000ee80000004200 */
[----:B------:R-:W-:Y:S04]  /*5490*/  LDSM.16.MT88.4 R148, [R0+0x9800] ;  /* 0x009800000094783b */ /* 0x000fe80000004200 */
[----:B------:R-:W3:Y:S04]  /*54a0*/  LDSM.16.M88.4 R144, [R164] ;  /* 0x00000000a490783b */ /* 0x000ee80000000200 */
        /* <DEDUP_REMOVED lines=12> */
[----:B------:R-:W3:Y:S07]  /*5570*/  LDSM.16.M88.4 R132, [R166] ;  /* 0x00000000a684783b */ /* 0x000eee0000000200 */
[C---:B------:R-:W-:Y:S08]  /*5580*/  HMMA.16816.F32.BF16 R12, R32.reuse, R136, R12 ;  /* 0x00000088200c723c */ /* 0x040ff0000004180c */
[C---:B------:R-:W-:Y:S01]  /*5590*/  HMMA.16816.F32.BF16 R16, R32.reuse, R138, R16 ;  /* 0x0000008a2010723c */ /* 0x040fe20000041810 */
[----:B------:R-:W-:Y:S07]  /*55a0*/  LDSM.16.MT88.4 R136, [R0+0xdc00] ;  /* 0x00dc00000088783b */ /* 0x000fee0000004200 */
[C---:B------:R-:W-:Y:S08]  /*55b0*/  HMMA.16816.F32.BF16 R20, R32.reuse, R140, R20 ;  /* 0x0000008c2014723c */ /* 0x040ff00000041814 */
[----:B------:R-:W-:Y:S01]  /*55c0*/  HMMA.16816.F32.BF16 R24, R32, R142, R24 ;  /* 0x0000008e2018723c */ /* 0x000fe20000041818 */
[----:B------:R-:W3:Y:S04]  /*55d0*/  LDSM.16.MT88.4 R32, [R0+0xbc00] ;  /* 0x00bc00000020783b */ /* 0x000ee80000004200 */
[----:B------:R1:W-:Y:S03]  /*55e0*/  LDSM.16.M88.4 R140, [R2+0x11000] ;  /* 0x01100000028c783b */ /* 0x0003e60000000200 */
[C---:B------:R-:W-:Y:S08]  /*55f0*/  HMMA.16816.F32.BF16 R4, R144.reuse, R148, R4 ;  /* 0x000000949004723c */ /* 0x040ff00000041804 */
[C---:B------:R-:W-:Y:S01]  /*5600*/  HMMA.16816.F32.BF16 R8, R144.reuse, R150, R8 ;  /* 0x000000969008723c */ /* 0x040fe20000041808 */
[----:B------:R-:W3:Y:S07]  /*5610*/  LDSM.16.MT88.4 R148, [R0+0xa000] ;  /* 0x00a000000094783b */ /* 0x000eee0000004200 */
[C---:B-1----:R-:W-:Y:S01]  /*5620*/  HMMA.16816.F32.BF16 R12, R144.reuse, R28, R12 ;  /* 0x0000001c900c723c */ /* 0x042fe2000004180c */
[----:B------:R-:W-:Y:S07]  /*5630*/  IMAD.U32 R2, RZ, RZ, UR16 ;  /* 0x00000010ff027e24 */ /* 0x000fee000f8e00ff */
[C---:B------:R-:W-:Y:S01]  /*5640*/  HMMA.16816.F32.BF16 R16, R144.reuse, R30, R16 ;  /* 0x0000001e9010723c */ /* 0x040fe20000041810 */
[----:B------:R-:W1:Y:S07]  /*5650*/  LDSM.16.MT88.4 R28, [R0+0xc000] ;  /* 0x00c00000001c783b */ /* 0x000e6e0000004200 */
[C---:B------:R-:W-:Y:S08]  /*5660*/  HMMA.16816.F32.BF16 R20, R144.reuse, R152, R20 ;  /* 0x000000989014723c */ /* 0x040ff00000041814 */
[----:B------:R-:W-:Y:S01]  /*5670*/  HMMA.16816.F32.BF16 R24, R144, R154, R24 ;  /* 0x0000009a9018723c */ /* 0x000fe20000041818 */
[----:B------:R-:W1:Y:S04]  /*5680*/  LDSM.16.MT88.4 R144, [R0+0xe000] ;  /* 0x00e000000090783b */ /* 0x000e680000004200 */
[----:B------:R-:W1:Y:S03]  /*5690*/  LDSM.16.M88.4 R152, [R165+0x11000] ;  /* 0x01100000a598783b */ /* 0x000e660000000200 */
[C---:B---3--:R-:W-:Y:S01]  /*56a0*/  HMMA.16816.F32.BF16 R4, R132.reuse, R156, R4 ;  /* 0x0000009c8404723c */ /* 0x048fe20000041804 */
[----:B------:R-:W-:Y:S05]  /*56b0*/  IMAD.U32 R156, RZ, RZ, UR16 ;  /* 0x00000010ff9c7e24 */ /* 0x000fea000f8e00ff */
[----:B------:R-:W-:Y:S02]  /*56c0*/  LEA R156, P0, R156, R238, 0x2 ;  /* 0x000000ee9c9c7211 */ /* 0x000fe400078010ff */
[C---:B------:R-:W-:Y:S03]  /*56d0*/  HMMA.16816.F32.BF16 R8, R132.reuse, R158, R8 ;  /* 0x0000009e8408723c */ /* 0x040fe60000041808 */
[----:B------:R-:W-:Y:S02]  /*56e0*/  LEA.HI.X.SX32 R157, R2, R239, 0x2, P0 ;  /* 0x000000ef029d7211 */ /* 0x000fe400000f16ff */
[C---:B------:R-:W-:Y:S02]  /*56f0*/  LEA R170, P0, R233.reuse, R156, 0x5 ;  /* 0x0000009ce9aa7211 */ /* 0x040fe400078028ff */
[----:B------:R-:W-:Y:S01]  /*5700*/  @P3 LOP3.LUT R2, R232, 0x10, RZ, 0xc0, !PT ;  /* 0x00000010e8023812 */ /* 0x000fe200078ec0ff */
[C---:B------:R-:W-:Y:S03]  /*5710*/  HMMA.16816.F32.BF16 R12, R132.reuse, R32, R12 ;  /* 0x00000020840c723c */ /* 0x040fe6000004180c */
[C---:B------:R-:W-:Y:S05]  /*5720*/  LEA.HI.X.SX32 R171, R233.reuse, R157, 0x5, P0 ;  /* 0x0000009de9ab7211 */ /* 0x040fea00000f2eff */
[C---:B------:R-:W-:Y:S01]  /*5730*/  HMMA.16816.F32.BF16 R16, R132.reuse, R34, R16 ;  /* 0x000000228410723c */ /* 0x040fe20000041810 */
[----:B------:R-:W3:Y:S07]  /*5740*/  LDSM.16.MT88.4 R32, [R0+0xc400] ;  /* 0x00c400000020783b */ /* 0x000eee0000004200 */
[C---:B------:R-:W-:Y:S08]  /*5750*/  HMMA.16816.F32.BF16 R20, R132.reuse, R136, R20 ;  /* 0x000000888414723c */ /* 0x040ff00000041814 */
[----:B------:R-:W-:Y:S01]  /*5760*/  HMMA.16816.F32.BF16 R24, R132, R138, R24 ;  /* 0x0000008a8418723c */ /* 0x000fe20000041818 */
[----:B------:R-:W-:Y:S04]  /*5770*/  LDSM.16.MT88.4 R136, [R0+0xa800] ;  /* 0x00a800000088783b */ /* 0x000fe80000004200 */
[----:B------:R3:W-:Y:S03]  /*5780*/  LDSM.16.M88.4 R132, [R164+0x2000] ;  /* 0x00200000a484783b */ /* 0x0007e60000000200 */
[C---:B------:R-:W-:Y:S08]  /*5790*/  HMMA.16816.F32.BF16 R4, R140.reuse, R148, R4 ;  /* 0x000000948c04723c */ /* 0x040ff00000041804 */
[C---:B------:R-:W-:Y:S08]  /*57a0*/  HMMA.16816.F32.BF16 R8, R140.reuse, R150, R8 ;  /* 0x000000968c08723c */ /* 0x040ff00000041808 */
[C---:B-1----:R-:W-:Y:S03]  /*57b0*/  HMMA.16816.F32.BF16 R12, R140.reuse, R28, R12 ;  /* 0x0000001c8c0c723c */ /* 0x042fe6000004180c */
[C---:B---3--:R-:W-:Y:S05]  /*57c0*/  LEA R164, P0, R233.reuse, R170, 0x5 ;  /* 0x000000aae9a47211 */ /* 0x048fea00078028ff */
[C---:B------:R-:W-:Y:S01]  /*57d0*/  HMMA.16816.F32.BF16 R16, R140.reuse, R30, R16 ;  /* 0x0000001e8c10723c */ /* 0x040fe20000041810 */
[----:B------:R-:W1:Y:S02]  /*57e0*/  LDSM.16.MT88.4 R28, [R0+0xe400] ;  /* 0x00e40000001c783b */ /* 0x000e640000004200 */
[C---:B------:R-:W-:Y:S05]  /*57f0*/  LEA.HI.X.SX32 R165, R233.reuse, R171, 0x5, P0 ;  /* 0x000000abe9a57211 */ /* 0x040fea00000f2eff */
[C---:B------:R-:W-:Y:S08]  /*5800*/  HMMA.16816.F32.BF16 R20, R140.reuse, R144, R20 ;  /* 0x000000908c14723c */ /* 0x040ff00000041814 */
[----:B------:R-:W-:Y:S01]  /*5810*/  HMMA.16816.F32.BF16 R24, R140, R146, R24 ;  /* 0x000000928c18723c */ /* 0x000fe20000041818 */
[----:B------:R-:W-:Y:S07]  /*5820*/  LDSM.16.MT88.4 R140, [R0+0xac00] ;  /* 0x00ac0000008c783b */ /* 0x000fee0000004200 */
[C---:B------:R-:W-:Y:S08]  /*5830*/  HMMA.16816.F32.BF16 R4, R152.reuse, R160, R4 ;  /* 0x000000a09804723c */ /* 0x040ff00000041804 */
[C---:B------:R-:W-:Y:S03]  /*5840*/  HMMA.16816.F32.BF16 R8, R152.reuse, R162, R8 ;  /* 0x000000a29808723c */ /* 0x040fe60000041808 */
[C---:B------:R-:W-:Y:S04]  /*5850*/  LEA R162, P0, R233.reuse, R164, 0x5 ;  /* 0x000000a4e9a27211 */ /* 0x040fe800078028ff */
[C---:B------:R-:W-:Y:S01]  /*5860*/  LEA.HI.X.SX32 R163, R233.reuse, R165, 0x5, P0 ;  /* 0x000000a5e9a37211 */ /* 0x040fe200000f2eff */
[C---:B------:R-:W-:Y:S03]  /*5870*/  HMMA.16816.F32.BF16 R12, R152.reuse, R32, R12 ;  /* 0x00000020980c723c */ /* 0x040fe6000004180c */
[C---:B------:R-:W-:Y:S04]  /*5880*/  LEA R158, P0, R233.reuse, R162, 0x5 ;  /* 0x000000a2e99e7211 */ /* 0x040fe800078028ff */
[C---:B------:R-:W-:Y:S01]  /*5890*/  LEA.HI.X.SX32 R159, R233.reuse, R163, 0x5, P0 ;  /* 0x000000a3e99f7211 */ /* 0x040fe200000f2eff */
[C---:B------:R-:W-:Y:S01]  /*58a0*/  HMMA.16816.F32.BF16 R16, R152.reuse, R34, R16 ;  /* 0x000000229810723c */ /* 0x040fe20000041810 */
[----:B------:R-:W3:Y:S07]  /*58b0*/  LDSM.16.MT88.4 R32, [R0+0xc800] ;  /* 0x00c800000020783b */ /* 0x000eee0000004200 */
[C---:B-1----:R-:W-:Y:S08]  /*58c0*/  HMMA.16816.F32.BF16 R20, R152.reuse, R28, R20 ;  /* 0x0000001c9814723c */ /* 0x042ff00000041814 */
[----:B------:R-:W-:Y:S01]  /*58d0*/  HMMA.16816.F32.BF16 R24, R152, R30, R24 ;  /* 0x0000001e9818723c */ /* 0x000fe20000041818 */
[----:B------:R-:W1:Y:S02]  /*58e0*/  LDSM.16.MT88.4 R28, [R0+0xe800] ;  /* 0x00e80000001c783b */ /* 0x000e640000004200 */
[C---:B------:R-:W-:Y:S04]  /*58f0*/  LEA R154, P0, R233.reuse, R158, 0x5 ;  /* 0x0000009ee99a7211 */ /* 0x040fe800078028ff */
[C---:B------:R-:W-:Y:S01]  /*5900*/  LEA.HI.X.SX32 R155, R233.reuse, R159, 0x5, P0 ;  /* 0x0000009fe99b7211 */ /* 0x040fe200000f2eff */
[C---:B------:R-:W-:Y:S05]  /*5910*/  HMMA.16816.F32.BF16 R4, R132.reuse, R136, R4 ;  /* 0x000000888404723c */ /* 0x040fea0000041804 */
[C---:B------:R-:W-:Y:S03]  /*5920*/  LEA R172, P0, R233.reuse, R154, 0x5 ;  /* 0x0000009ae9ac7211 */ /* 0x040fe600078028ff */
[C---:B------:R-:W-:Y:S01]  /*5930*/  HMMA.16816.F32.BF16 R8, R132.reuse, R138, R8 ;  /* 0x0000008a8408723c */ /* 0x040fe20000041808 */
[----:B------:R-:W4:Y:S02]  /*5940*/  LDSM.16.M88.4 R136, [R166+0x2000] ;  /* 0x00200000a688783b */ /* 0x000f240000000200 */
[C---:B------:R-:W-:Y:S03]  /*5950*/  LEA.HI.X.SX32 R173, R233.reuse, R155, 0x5, P0 ;  /* 0x0000009be9ad7211 */ /* 0x040fe600000f2eff */
[C---:B------:R-:W-:Y:S02]  /*5960*/  IMAD.WIDE R174, R233.reuse, -0xc0, R172 ;  /* 0xffffff40e9ae7825 */ /* 0x040fe400078e02ac */
[C---:B---3--:R-:W-:Y:S03]  /*5970*/  HMMA.16816.F32.BF16 R12, R132.reuse, R32, R12 ;  /* 0x00000020840c723c */ /* 0x048fe6000004180c */
[----:B------:R-:W-:Y:S02]  /*5980*/  @P3 SHF.R.U32.HI R32, RZ, 0x2, R230 ;  /* 0x00000002ff203819 */ /* 0x000fe400000116e6 */
[C---:B------:R-:W-:Y:S02]  /*5990*/  LEA R152, P0, R233.reuse, R174, 0x5 ;  /* 0x000000aee9987211 */ /* 0x040fe400078028ff */
[----:B------:R-:W-:Y:S01]  /*59a0*/  @P3 LOP3.LUT R246, R2, 0x7, R32, 0xf8, !PT ;  /* 0x0000000702f63812 */ /* 0x000fe200078ef820 */
[C---:B------:R-:W-:Y:S03]  /*59b0*/  HMMA.16816.F32.BF16 R16, R132.reuse, R34, R16 ;  /* 0x000000228410723c */ /* 0x040fe60000041810 */
[C---:B------:R-:W-:Y:S01]  /*59c0*/  LEA.HI.X.SX32 R153, R233.reuse, R175, 0x5, P0 ;  /* 0x000000afe9997211 */ /* 0x040fe200000f2eff */
[----:B------:R-:W-:Y:S01]  /*59d0*/  @P3 IMAD.WIDE.U32 R32, R246, R236, UR12 ;  /* 0x0000000cf6203e25 */ /* 0x000fe2000f8e00ec */
[C---:B------:R-:W-:Y:S01]  /*59e0*/  LEA R150, P0, R233.reuse, R152, 0x5 ;  /* 0x00000098e9967211 */ /* 0x040fe200078028ff */
[----:B------:R-:W-:Y:S01]  /*59f0*/  @UP0 UMOV UR12, UR53 ;  /* 0x00000035000c0c82 */ /* 0x000fe20008000000 */
[----:B------:R-:W-:Y:S01]  /*5a00*/  @UP0 UMOV UR13, UR51 ;  /* 0x00000033000d0c82 */ /* 0x000fe20008000000 */
[C---:B-1----:R-:W-:Y:S01]  /*5a10*/  HMMA.16816.F32.BF16 R20, R132.reuse, R28, R20 ;  /* 0x0000001c8414723c */ /* 0x042fe20000041814 */
[----:B--2---:R-:W2:Y:S02]  /*5a20*/  @P3 LDG.E R235, desc[UR36][R32.64+-0x100] ;  /* 0xffff002420eb3981 */ /* 0x004ea4000c1e1900 */
[C---:B------:R-:W-:Y:S02]  /*5a30*/  LEA.HI.X.SX32 R151, R233.reuse, R153, 0x5, P0 ;  /* 0x00000099e9977211 */ /* 0x040fe400000f2eff */
[----:B----4-:R-:W3:Y:S01]  /*5a40*/  @P3 LDG.E R234, desc[UR36][R32.64+-0xe0] ;  /* 0xffff202420ea3981 */ /* 0x010ee2000c1e1900 */
[C---:B------:R-:W-:Y:S02]  /*5a50*/  LEA R148, P0, R233.reuse, R150, 0x5 ;  /* 0x00000096e9947211 */ /* 0x040fe400078028ff */
[----:B------:R-:W-:Y:S01]  /*5a60*/  HMMA.16816.F32.BF16 R24, R132, R30, R24 ;  /* 0x0000001e8418723c */ /* 0x000fe20000041818 */
[----:B------:R-:W1:Y:S02]  /*5a70*/  LDSM.16.MT88.4 R28, [R0+0xcc00] ;  /* 0x00cc0000001c783b */ /* 0x000e640000004200 */
[C---:B------:R-:W-:Y:S02]  /*5a80*/  LEA.HI.X.SX32 R149, R233.reuse, R151, 0x5, P0 ;  /* 0x00000097e9957211 */ /* 0x040fe400000f2eff */
[----:B------:R-:W5:Y:S01]  /*5a90*/  @P3 LDG.E R252, desc[UR36][R32.64+-0x80] ;  /* 0xffff802420fc3981 */ /* 0x000f62000c1e1900 */
[C---:B------:R-:W-:Y:S02]  /*5aa0*/  LEA R146, P0, R233.reuse, R148, 0x5 ;  /* 0x00000094e9927211 */ /* 0x040fe400078028ff */
[C---:B------:R-:W-:Y:S01]  /*5ab0*/  HMMA.16816.F32.BF16 R4, R136.reuse, R140, R4 ;  /* 0x0000008c8804723c */ /* 0x040fe20000041804 */
[----:B------:R4:W5:Y:S04]  /*5ac0*/  @P3 LDG.E R249, desc[UR36][R32.64+-0x60] ;  /* 0xffffa02420f93981 */ /* 0x000968000c1e1900 */
[C---:B------:R-:W-:Y:S02]  /*5ad0*/  LEA.HI.X.SX32 R147, R233.reuse, R149, 0x5, P0 ;  /* 0x00000095e9937211 */ /* 0x040fe400000f2eff */
[C---:B------:R-:W-:Y:S01]  /*5ae0*/  LEA R144, P0, R233.reuse, R146, 0x5 ;  /* 0x00000092e9907211 */ /* 0x040fe200078028ff */
[C---:B------:R-:W-:Y:S03]  /*5af0*/  HMMA.16816.F32.BF16 R8, R136.reuse, R142, R8 ;  /* 0x0000008e8808723c */ /* 0x040fe60000041808 */
[C---:B------:R-:W-:Y:S02]  /*5b00*/  LEA.HI.X.SX32 R145, R233.reuse, R147, 0x5, P0 ;  /* 0x00000093e9917211 */ /* 0x040fe400000f2eff */
[C---:B------:R-:W-:Y:S04]  /*5b10*/  LEA R160, P0, R233.reuse, R144, 0x5 ;  /* 0x00000090e9a07211 */ /* 0x040fe800078028ff */
[C---:B------:R-:W-:Y:S02]  /*5b20*/  LEA.HI.X.SX32 R161, R233.reuse, R145, 0x5, P0 ;  /* 0x00000091e9a17211 */ /* 0x040fe400000f2eff */
[----:B------:R-:W-:Y:S04]  /*5b30*/  REDG.E.ADD.F32.FTZ.RN.STRONG.GPU desc[UR36][R238.64], R4 ;  /* 0x00000004ee0079a6 */ /* 0x000fe8000c12f324 */
[----:B------:R1:W-:Y:S04]  /*5b40*/  REDG.E.ADD.F32.FTZ.RN.STRONG.GPU desc[UR36][R156.64], R5 ;  /* 0x000000059c0079a6 */ /* 0x0003e8000c12f324 */
[----:B----4-:R4:W4:Y:S04]  /*5b50*/  LDSM.16.MT88.4 R32, [R0+0xec00] ;  /* 0x00ec00000020783b */ /* 0x0109280000004200 */
[----:B------:R4:W-:Y:S01]  /*5b60*/  REDG.E.ADD.F32.FTZ.RN.STRONG.GPU desc[UR36][R170.64], R6 ;  /* 0x00000006aa0079a6 */ /* 0x0009e2000c12f324 */
[C---:B-1----:R-:W-:Y:S03]  /*5b70*/  HMMA.16816.F32.BF16 R12, R136.reuse, R28, R12 ;  /* 0x0000001c880c723c */ /* 0x042fe6000004180c */
[----:B------:R1:W-:Y:S04]  /*5b80*/  REDG.E.ADD.F32.FTZ.RN.STRONG.GPU desc[UR36][R164.64], R7 ;  /* 0x00000007a40079a6 */ /* 0x0003e8000c12f324 */
[----:B------:R-:W-:Y:S01]  /*5b90*/  REDG.E.ADD.F32.FTZ.RN.STRONG.GPU desc[UR36][R162.64], R8 ;  /* 0x00000008a20079a6 */ /* 0x000fe2000c12f324 */
[C---:B------:R-:W-:Y:S03]  /*5ba0*/  HMMA.16816.F32.BF16 R16, R136.reuse, R30, R16 ;  /* 0x0000001e8810723c */ /* 0x040fe60000041810 */
[----:B------:R-:W-:Y:S04]  /*5bb0*/  REDG.E.ADD.F32.FTZ.RN.STRONG.GPU desc[UR36][R158.64], R9 ;  /* 0x000000099e0079a6 */ /* 0x000fe8000c12f324 */
[----:B------:R-:W-:Y:S01]  /*5bc0*/  REDG.E.ADD.F32.FTZ.RN.STRONG.GPU desc[UR36][R154.64], R10 ;  /* 0x0000000a9a0079a6 */ /* 0x000fe2000c12f324 */
[C---:B------:R-:W-:Y:S03]  /*5bd0*/  IMAD.WIDE R156, R233.reuse, -0xc0, R160 ;  /* 0xffffff40e99c7825 */ /* 0x040fe600078e02a0 */
[----:B------:R-:W-:Y:S01]  /*5be0*/  REDG.E.ADD.F32.FTZ.RN.STRONG.GPU desc[UR36][R172.64], R11 ;  /* 0x0000000bac0079a6 */ /* 0x000fe2000c12f324 */
[C---:B----4-:R-:W-:Y:S03]  /*5bf0*/  VIADD R0, R224.reuse, 0xffffd000 ;  /* 0xffffd000e0007836 */ /* 0x050fe60000000000 */
[----:B------:R-:W-:Y:S01]  /*5c00*/  REDG.E.ADD.F32.FTZ.RN.STRONG.GPU desc[UR36][R238.64+0x80], R12 ;  /* 0x0000800cee0079a6 */ /* 0x000fe2000c12f324 */
[C---:B------:R-:W-:Y:S03]  /*5c10*/  LEA R140, P0, R233.reuse, R156, 0x5 ;  /* 0x0000009ce98c7211 */ /* 0x040fe600078028ff */
[----:B------:R-:W-:Y:S01]  /*5c20*/  REDG.E.ADD.F32.FTZ.RN.STRONG.GPU desc[UR36][R174.64+0x80], R13 ;  /* 0x0000800dae0079a6 */ /* 0x000fe2000c12f324 */
[C---:B------:R-:W-:Y:S02]  /*5c30*/  LEA.HI.X.SX32 R141, R233.reuse, R157, 0x5, P0 ;  /* 0x0000009de98d7211 */ /* 0x040fe400000f2eff */
[C---:B------:R-:W-:Y:S01]  /*5c40*/  LEA R134, P0, R233.reuse, R140, 0x5 ;  /* 0x0000008ce9867211 */ /* 0x040fe200078028ff */
[----:B------:R-:W-:Y:S03]  /*5c50*/  REDG.E.ADD.F32.FTZ.RN.STRONG.GPU desc[UR36][R152.64+0x80], R14 ;  /* 0x0000800e980079a6 */ /* 0x000fe6000c12f324 */
[C---:B------:R-:W-:Y:S01]  /*5c60*/  LEA.HI.X.SX32 R135, R233.reuse, R141, 0x5, P0 ;  /* 0x0000008de9877211 */ /* 0x040fe200000f2eff */
[C---:B------:R-:W-:Y:S01]  /*5c70*/  HMMA.16816.F32.BF16 R20, R136.reuse, R32, R20 ;  /* 0x000000208814723c */ /* 0x040fe20000041814 */
[----:B------:R-:W-:Y:S02]  /*5c80*/  REDG.E.ADD.F32.FTZ.RN.STRONG.GPU desc[UR36][R150.64+0x80], R15 ;  /* 0x0000800f960079a6 */ /* 0x000fe4000c12f324 */
[C---:B------:R-:W-:Y:S02]  /*5c90*/  LEA R132, P0, R233.reuse, R134, 0x5 ;  /* 0x00000086e9847211 */ /* 0x040fe400078028ff */
[----:B------:R-:W-:Y:S02]  /*5ca0*/  REDG.E.ADD.F32.FTZ.RN.STRONG.GPU desc[UR36][R148.64+0x80], R16 ;  /* 0x00008010940079a6 */ /* 0x000fe4000c12f324 */
[C---:B------:R-:W-:Y:S01]  /*5cb0*/  LEA.HI.X.SX32 R133, R233.reuse, R135, 0x5, P0 ;  /* 0x00000087e9857211 */ /* 0x040fe200000f2eff */
[----:B------:R-:W-:Y:S01]  /*5cc0*/  HMMA.16816.F32.BF16 R24, R136, R34, R24 ;  /* 0x000000228818723c */ /* 0x000fe20000041818 */
[----:B------:R-:W-:Y:S02]  /*5cd0*/  REDG.E.ADD.F32.FTZ.RN.STRONG.GPU desc[UR36][R146.64+0x80], R17 ;  /* 0x00008011920079a6 */ /* 0x000fe4000c12f324 */
[C---:B------:R-:W-:Y:S02]  /*5ce0*/  LEA R28, P0, R233.reuse, R132, 0x5 ;  /* 0x00000084e91c7211 */ /* 0x040fe400078028ff */
[----:B------:R-:W-:Y:S02]  /*5cf0*/  REDG.E.ADD.F32.FTZ.RN.STRONG.GPU desc[UR36][R144.64+0x80], R18 ;  /* 0x00008012900079a6 */ /* 0x000fe4000c12f324 */
[C---:B------:R-:W-:Y:S02]  /*5d00*/  LEA.HI.X.SX32 R29, R233.reuse, R133, 0x5, P0 ;  /* 0x00000085e91d7211 */ /* 0x040fe400000f2eff */
[----:B------:R-:W-:Y:S01]  /*5d10*/  REDG.E.ADD.F32.FTZ.RN.STRONG.GPU desc[UR36][R160.64+0x80], R19 ;  /* 0x00008013a00079a6 */ /* 0x000fe2000c12f324 */
[C---:B------:R-:W-:Y:S03]  /*5d20*/  LEA R4, P0, R233.reuse, R28, 0x5 ;  /* 0x0000001ce9047211 */ /* 0x040fe600078028ff */
[----:B------:R-:W-:Y:S01]  /*5d30*/  REDG.E.ADD.F32.FTZ.RN.STRONG.GPU desc[UR36][R238.64+0x100], R20 ;  /* 0x00010014ee0079a6 */ /* 0x000fe2000c12f324 */
[C---:B------:R-:W-:Y:S02]  /*5d40*/  LEA.HI.X.SX32 R5, R233.reuse, R29, 0x5, P0 ;  /* 0x0000001de9057211 */ /* 0x040fe400000f2eff */
[C---:B------:R-:W-:Y:S01]  /*5d50*/  LEA R6, P0, R233.reuse, R4, 0x5 ;  /* 0x00000004e9067211 */ /* 0x040fe200078028ff */
[----:B------:R-:W-:Y:S03]  /*5d60*/  REDG.E.ADD.F32.FTZ.RN.STRONG.GPU desc[UR36][R156.64+0x100], R21 ;  /* 0x000100159c0079a6 */ /* 0x000fe6000c12f324 */
[----:B-1----:R-:W-:Y:S01]  /*5d70*/  LEA.HI.X.SX32 R7, R233, R5, 0x5, P0 ;  /* 0x00000005e9077211 */ /* 0x002fe200000f2eff */
[----:B------:R-:W-:Y:S01]  /*5d80*/  REDG.E.ADD.F32.FTZ.RN.STRONG.GPU desc[UR36][R140.64+0x100], R22 ;  /* 0x000100168c0079a6 */ /* 0x000fe2000c12f324 */
[----:B------:R-:W-:Y:S01]  /*5d90*/  PLOP3.LUT P0, PT, PT, PT, UP1, 0x80, 0x8 ;  /* 0x000000000008781c */ /* 0x000fe20003f0f018 */
[----:B------:R-:W-:Y:S02]  /*5da0*/  @UP0 UIADD3 UR52, UP1, UPT, UR52, -0x100, URZ ;  /* 0xffffff0034340890 */ /* 0x000fe4000ff3e0ff */
[----:B------:R-:W-:Y:S02]  /*5db0*/  REDG.E.ADD.F32.FTZ.RN.STRONG.GPU desc[UR36][R134.64+0x100], R23 ;  /* 0x00010017860079a6 */ /* 0x000fe4000c12f324 */
[----:B------:R-:W-:Y:S02]  /*5dc0*/  @UP0 UIADD3.X UR5, UPT, UPT, UR5, -0x1, URZ, UP1, !UPT ;  /* 0xffffffff05050890 */ /* 0x000fe40008ffe4ff */
[----:B------:R-:W-:Y:S01]  /*5dd0*/  REDG.E.ADD.F32.FTZ.RN.STRONG.GPU desc[UR36][R132.64+0x100], R24 ;  /* 0x00010018840079a6 */ /* 0x000fe2000c12f324 */
[----:B------:R-:W-:Y:S03]  /*5de0*/  UISETP.GT.AND UP1, UPT, UR48, UR6, UPT ;  /* 0x000000063000728c */ /* 0x000fe6000bf24270 */
[----:B------:R-:W-:Y:S02]  /*5df0*/  REDG.E.ADD.F32.FTZ.RN.STRONG.GPU desc[UR36][R28.64+0x100], R25 ;  /* 0x000100191c0079a6 */ /* 0x000fe4000c12f324 */
[----:B------:R-:W-:Y:S02]  /*5e00*/  @P0 VIADD R0, R224, 0x3000 ;  /* 0x00003000e0000836 */ /* 0x000fe40000000000 */
[----:B------:R-:W-:Y:S04]  /*5e10*/  REDG.E.ADD.F32.FTZ.RN.STRONG.GPU desc[UR36][R4.64+0x100], R26 ;  /* 0x0001001a040079a6 */ /* 0x000fe8000c12f324 */
[----:B------:R-:W-:Y:S04]  /*5e20*/  REDG.E.ADD.F32.FTZ.RN.STRONG.GPU desc[UR36][R6.64+0x100], R27 ;  /* 0x0001001b060079a6 */ /* 0x000fe8000c12f324 */
[----:B------:R-:W-:Y:S04]  /*5e30*/  LDSM.16.MT88.4 R4, [R3+0xf000] ;  /* 0x00f000000304783b */ /* 0x000fe80000004200 */
[----:B------:R-:W1:Y:S04]  /*5e40*/  LDSM.16.MT88.4 R8, [R224] ;  /* 0x00000000e008783b */ /* 0x000e680000004200 */
[----:B------:R-:W4:Y:S04]  /*5e50*/  LDSM.16.MT88.4 R12, [R3+0x11000] ;  /* 0x01100000030c783b */ /* 0x000f280000004200 */
[----:B------:R-:W4:Y:S04]  /*5e60*/  LDSM.16.MT88.4 R16, [R224+0x1000] ;  /* 0x00100000e010783b */ /* 0x000f280000004200 */
[----:B------:R-:W4:Y:S04]  /*5e70*/  LDSM.16.MT88.4 R28, [R224+0x2000] ;  /* 0x00200000e01c783b */ /* 0x000f280000004200 */
[----:B------:R-:W-:Y:S04]  /*5e80*/  LDSM.16.MT88.4 R32, [R3+0xf800] ;  /* 0x00f800000320783b */ /* 0x000fe80000004200 */
[----:B------:R-:W4:Y:S04]  /*5e90*/  LDSM.16.MT88.4 R20, [R224+0x400] ;  /* 0x00040000e014783b */ /* 0x000f280000004200 */
[----:B------:R-:W2:Y:S04]  /*5ea0*/  LDSM.16.MT88.4 R132, [R3+0x11800] ;  /* 0x011800000384783b */ /* 0x000ea80000004200 */
[----:B------:R-:W-:Y:S04]  /*5eb0*/  LDSM.16.MT88.4 R24, [R3+0x12000] ;  /* 0x012000000318783b */ /* 0x000fe80000004200 */
[----:B------:R-:W-:Y:S04]  /*5ec0*/  LDSM.16.MT88.4 R136, [R224+0xc00] ;  /* 0x000c0000e088783b */ /* 0x000fe80000004200 */
[----:B------:R-:W-:Y:S01]  /*5ed0*/  LDSM.16.MT88.4 R140, [R3+0x12800] ;  /* 0x01280000038c783b */ /* 0x000fe20000004200 */
[-C--:B-1----:R-:W-:Y:S03]  /*5ee0*/  HMMA.16816.F32.BF16 R84, R4, R8.reuse, R84 ;  /* 0x000000080454723c */ /* 0x082fe60000041854 */
[----:B------:R-:W-:Y:S04]  /*5ef0*/  LDSM.16.MT88.4 R144, [R224+0x1c00] ;  /* 0x001c0000e090783b */ /* 0x000fe80000004200 */
[----:B------:R-:W-:Y:S01]  /*5f00*/  LDSM.16.MT88.4 R148, [R224+0x2c00] ;  /* 0x002c0000e094783b */ /* 0x000fe20000004200 */
[C---:B----4-:R-:W-:Y:S08]  /*5f10*/  HMMA.16816.F32.BF16 R88, R12.reuse, R8, R88 ;  /* 0x000000080c58723c */ /* 0x050ff00000041858 */
        /* <DEDUP_REMOVED lines=11> */
[----:B------:R-:W4:Y:S07]  /*5fd0*/  LDSM.16.MT88.4 R12, [R224+0x2400] ;  /* 0x00240000e00c783b */ /* 0x000f2e0000004200 */
[----:B------:R-:W-:Y:S01]  /*5fe0*/  HMMA.16816.F32.BF16 R128, R4, R30, R128 ;  /* 0x0000001e0480723c */ /* 0x000fe20000041880 */
[----:B------:R-:W4:Y:S04]  /*5ff0*/  LDSM.16.MT88.4 R4, [R3+0x10000] ;  /* 0x010000000304783b */ /* 0x000f280000004200 */
[----:B------:R-:W4:Y:S03]  /*6000*/  LDSM.16.MT88.4 R28, [R224+0x1800] ;  /* 0x00180000e01c783b */ /* 0x000f260000004200 */
[-C--:B------:R-:W-:Y:S08]  /*6010*/  HMMA.16816.F32.BF16 R84, R32, R20.reuse, R84 ;  /* 0x000000142054723c */ /* 0x080ff00000041854 */
[C---:B--2---:R-:W-:Y:S08]  /*6020*/  HMMA.16816.F32.BF16 R88, R132.reuse, R20, R88 ;  /* 0x000000148458723c */ /* 0x044ff00000041858 */
[-C--:B------:R-:W-:Y:S08]  /*6030*/  HMMA.16816.F32.BF16 R92, R132, R22.reuse, R92 ;  /* 0x00000016845c723c */ /* 0x080ff0000004185c */
[C---:B------:R-:W-:Y:S01]  /*6040*/  HMMA.16816.F32.BF16 R96, R32.reuse, R22, R96 ;  /* 0x000000162060723c */ /* 0x040fe20000041860 */
[----:B------:R2:W4:Y:S04]  /*6050*/  LDSM.16.MT88.4 R20, [R224+0x2800] ;  /* 0x00280000e014783b */ /* 0x0005280000004200 */
[----:B------:R-:W-:Y:S03]  /*6060*/  @P3 STL [R1+0x4], R235 ;  /* 0x000004eb01003387 */ /* 0x000fe60000100800 */
[-C--:B-1----:R-:W-:Y:S01]  /*6070*/  HMMA.16816.F32.BF16 R100, R32, R8.reuse, R100 ;  /* 0x000000082064723c */ /* 0x082fe20000041864 */
[----:B---3--:R-:W-:Y:S07]  /*6080*/  @P3 STL [R1], R234 ;  /* 0x000000ea01003387 */ /* 0x008fee0000100800 */
[C---:B------:R-:W-:Y:S08]  /*6090*/  HMMA.16816.F32.BF16 R104, R132.reuse, R8, R104 ;  /* 0x000000088468723c */ /* 0x040ff00000041868 */
[-C--:B------:R-:W-:Y:S03]  /*60a0*/  HMMA.16816.F32.BF16 R108, R132, R10.reuse, R108 ;  /* 0x0000000a846c723c */ /* 0x080fe6000004186c */
[----:B--2---:R-:W-:Y:S05]  /*60b0*/  IMAD.MOV.U32 R224, RZ, RZ, R0 ;  /* 0x000000ffffe07224 */ /* 0x004fea00078e0000 */
[C---:B------:R-:W-:Y:S01]  /*60c0*/  HMMA.16816.F32.BF16 R112, R32.reuse, R10, R112 ;  /* 0x0000000a2070723c */ /* 0x040fe20000041870 */
[----:B------:R-:W1:Y:S07]  /*60d0*/  LDSM.16.MT88.4 R8, [R3+0x10800] ;  /* 0x010800000308783b */ /* 0x000e6e0000004200 */
[-C--:B----4-:R-:W-:Y:S08]  /*60e0*/  HMMA.16816.F32.BF16 R116, R32, R12.reuse, R116 ;  /* 0x0000000c2074723c */ /* 0x090ff00000041874 */
[C---:B------:R-:W-:Y:S08]  /*60f0*/  HMMA.16816.F32.BF16 R120, R132.reuse, R12, R120 ;  /* 0x0000000c8478723c */ /* 0x040ff00000041878 */
[-C--:B------:R-:W-:Y:S08]  /*6100*/  HMMA.16816.F32.BF16 R124, R132, R14.reuse, R124 ;  /* 0x0000000e847c723c */ /* 0x080ff0000004187c */
[----:B------:R-:W-:Y:S08]  /*6110*/  HMMA.16816.F32.BF16 R128, R32, R14, R128 ;  /* 0x0000000e2080723c */ /* 0x000ff00000041880 */
        /* <DEDUP_REMOVED lines=26> */
.L_x_295:
[----:B------:R-:W1:Y:S01]  /*62c0*/  LDCU UR6, c[0x0][0x4fc] ;  /* 0x00009f80ff0677ac */ /* 0x000e620008000800 */
[----:B------:R-:W-:Y:S02]  /*62d0*/  LOP3.LUT R168, R168, 0x600, RZ, 0xc0, !PT ;  /* 0x00000600a8a87812 */ /* 0x000fe400078ec0ff */
[----:B------:R-:W-:Y:S01]  /*62e0*/  SHF.L.U32 R0, R230, 0x1, RZ ;  /* 0x00000001e6007819 */ /* 0x000fe200000006ff */
[----:B------:R-:W2:Y:S03]  /*62f0*/  LDCU UR5, c[0x0][0x500] ;  /* 0x0000a000ff0577ac */ /* 0x000ea60008000800 */
[----:B------:R-:W-:Y:S01]  /*6300*/  LOP3.LUT R168, R168, 0x6, R0, 0xf8, !PT ;  /* 0x00000006a8a87812 */ /* 0x000fe200078ef800 */
[----:B------:R-:W-:Y:S01]  /*6310*/  UMOV UR33, UR28 ;  /* 0x0000001c00217c82 */ /* 0x000fe20008000000 */
[----:B-1----:R-:W-:Y:S01]  /*6320*/  FMUL.FTZ R0, R46, UR6 ;  /* 0x000000062e007c20 */ /* 0x002fe20008410000 */
[----:B------:R-:W-:Y:S01]  /*6330*/  FMUL.FTZ R3, R47, UR6 ;  /* 0x000000062f037c20 */ /* 0x000fe20008410000 */
[----:B------:R-:W-:Y:S01]  /*6340*/  FMUL.FTZ R2, R44, UR6 ;  /* 0x000000062c027c20 */ /* 0x000fe20008410000 */
[----:B------:R-:W-:Y:S01]  /*6350*/  FMUL.FTZ R4, R45, UR6 ;  /* 0x000000062d047c20 */ /* 0x000fe20008410000 */
[----:B--2---:R-:W-:Y:S01]  /*6360*/  FMUL.FTZ R84, R84, UR5 ;  /* 0x0000000554547c20 */ /* 0x004fe20008410000 */
[----:B------:R-:W-:Y:S01]  /*6370*/  FMUL.FTZ R34, R85, UR5 ;  /* 0x0000000555227c20 */ /* 0x000fe20008410000 */
[----:B------:R-:W-:Y:S01]  /*6380*/  F2FP.BF16.F32.PACK_AB R3, R3, R0 ;  /* 0x000000000303723e */ /* 0x000fe200000010ff */
[----:B------:R-:W-:Y:S01]  /*6390*/  FMUL.FTZ R86, R86, UR5 ;  /* 0x0000000556567c20 */ /* 0x000fe20008410000 */
[----:B------:R-:W-:Y:S01]  /*63a0*/  LOP3.LUT R0, R167, 0xc0, RZ, 0xc0, !PT ;  /* 0x000000c0a7007812 */ /* 0x000fe200078ec0ff */
[----:B------:R-:W-:Y:S01]  /*63b0*/  FMUL.FTZ R33, R87, UR5 ;  /* 0x0000000557217c20 */ /* 0x000fe20008410000 */
[----:B------:R-:W-:Y:S01]  /*63c0*/  F2FP.BF16.F32.PACK_AB R4, R4, R2 ;  /* 0x000000020404723e */ /* 0x000fe200000010ff */
[----:B------:R-:W-:Y:S01]  /*63d0*/  FMUL.FTZ R96, R96, UR5 ;  /* 0x0000000560607c20 */ /* 0x000fe20008410000 */
[--C-:B------:R-:W-:Y:S01]  /*63e0*/  SHF.R.U32.HI R2, RZ, 0x4, R230.reuse ;  /* 0x00000004ff027819 */ /* 0x100fe200000116e6 */
[----:B------:R-:W-:Y:S01]  /*63f0*/  FMUL.FTZ R30, R97, UR5 ;  /* 0x00000005611e7c20 */ /* 0x000fe20008410000 */
[----:B------:R-:W-:Y:S01]  /*6400*/  LOP3.LUT R0, R0, 0x18, R230, 0xf8, !PT ;  /* 0x0000001800007812 */ /* 0x000fe200078ef8e6 */
[----:B------:R-:W-:Y:S01]  /*6410*/  FMUL.FTZ R98, R98, UR5 ;  /* 0x0000000562627c20 */ /* 0x000fe20008410000 */
[----:B------:R-:W-:Y:S01]  /*6420*/  FMUL.FTZ R29, R99, UR5 ;  /* 0x00000005631d7c20 */ /* 0x000fe20008410000 */
[----:B------:R-:W-:Y:S01]  /*6430*/  FMUL.FTZ R88, R88, UR5 ;  /* 0x0000000558587c20 */ /* 0x000fe20008410000 */
[----:B------:R-:W-:Y:S01]  /*6440*/  LOP3.LUT R0, R0, 0x8, R2, 0x78, !PT ;  /* 0x0000000800007812 */ /* 0x000fe200078e7802 */
[----:B------:R-:W-:Y:S01]  /*6450*/  FMUL.FTZ R32, R89, UR5 ;  /* 0x0000000559207c20 */ /* 0x000fe20008410000 */
[----:B------:R-:W-:Y:S01]  /*6460*/  LOP3.LUT R2, R168, 0x20, R167, 0xf8, !PT ;  /* 0x00000020a8027812 */ /* 0x000fe200078ef8a7 */
[----:B------:R-:W-:Y:S01]  /*6470*/  FMUL.FTZ R90, R90, UR5 ;  /* 0x000000055a5a7c20 */ /* 0x000fe20008410000 */
[----:B------:R-:W-:Y:S01]  /*6480*/  FMUL.FTZ R31, R91, UR5 ;  /* 0x000000055b1f7c20 */ /* 0x000fe20008410000 */
[----:B------:R-:W-:Y:S01]  /*6490*/  FMUL.FTZ R92, R92, UR5 ;  /* 0x000000055c5c7c20 */ /* 0x000fe20008410000 */
[----:B------:R-:W-:Y:S01]  /*64a0*/  LOP3.LUT R0, R2, R0, RZ, 0xfc, !PT ;  /* 0x0000000002007212 */ /* 0x000fe200078efcff */
        /* <DEDUP_REMOVED lines=53> */
[----:B-----5:R-:W-:Y:S01]  /*6800*/  FMUL.FTZ R12, R125, UR5 ;  /* 0x000000057d0c7c20 */ /* 0x020fe20008410000 */
        /* <DEDUP_REMOVED lines=25> */
[----:B------:R-:W-:Y:S01]  /*69a0*/  F2FP.BF16.F32.PACK_AB R14, R14, R128 ;  /* 0x000000800e0e723e */ /* 0x000fe200000010ff */
[----:B------:R-:W-:Y:S01]  /*69b0*/  FMUL.FTZ R52, R52, UR6 ;  /* 0x0000000634347c20 */ /* 0x000fe20008410000 */
[----:B------:R-:W-:Y:S01]  /*69c0*/  F2FP.BF16.F32.PACK_AB R13, R13, R130 ;  /* 0x000000820d0d723e */ /* 0x000fe200000010ff */
[----:B------:R-:W-:Y:S01]  /*69d0*/  STS [R0+0xb000], R26 ;  /* 0x00b0001a00007388 */ /* 0x000fe20000000800 */
[----:B------:R-:W-:Y:S01]  /*69e0*/  F2FP.BF16.F32.PACK_AB R16, R16, R120 ;  /* 0x000000781010723e */ /* 0x000fe200000010ff */
[----:B------:R-:W-:Y:S01]  /*69f0*/  FMUL.FTZ R36, R53, UR6 ;  /* 0x0000000635247c20 */ /* 0x000fe20008410000 */
[----:B------:R-:W-:Y:S01]  /*6a00*/  F2FP.BF16.F32.PACK_AB R15, R15, R122 ;  /* 0x0000007a0f0f723e */ /* 0x000fe200000010ff */
[----:B------:R-:W-:Y:S01]  /*6a10*/  STS [R0+0xb200], R25 ;  /* 0x00b2001900007388 */ /* 0x000fe20000000800 */
[----:B------:R-:W-:Y:S01]  /*6a20*/  FMUL.FTZ R54, R54, UR6 ;  /* 0x0000000636367c20 */ /* 0x000fe20008410000 */
        /* <DEDUP_REMOVED lines=9> */
[----:B------:R-:W-:Y:S01]  /*6ac0*/  FMUL.FTZ R38, R67, UR6 ;  /* 0x0000000643267c20 */ /* 0x000fe20008410000 */
[----:B------:R-:W-:Y:S01]  /*6ad0*/  STS [R0+0xc000], R24 ;  /* 0x00c0001800007388 */ /* 0x000fe20000000800 */
[----:B------:R-:W-:Y:S01]  /*6ae0*/  F2FP.BF16.F32.PACK_AB R10, R10, R137 ;  /* 0x000000890a0a723e */ /* 0x000fe200000010ff */
[----:B------:R-:W1:Y:S01]  /*6af0*/  LDC.64 R62, c[0x0][0x5c0] ;  /* 0x00017000ff3e7b82 */ /* 0x000e620000000a00 */
[----:B------:R-:W-:Y:S01]  /*6b00*/  F2FP.BF16.F32.PACK_AB R9, R9, R136 ;  /* 0x000000880909723e */ /* 0x000fe200000010ff */
[----:B------:R-:W-:Y:S01]  /*6b10*/  STS [R0+0xc200], R23 ;  /* 0x00c2001700007388 */ /* 0x000fe20000000800 */
[----:B------:R-:W-:Y:S01]  /*6b20*/  FMUL.FTZ R56, R56, UR6 ;  /* 0x0000000638387c20 */ /* 0x000fe20008410000 */
[----:B------:R-:W-:Y:S01]  /*6b30*/  FMUL.FTZ R39, R57, UR6 ;  /* 0x0000000639277c20 */ /* 0x000fe20008410000 */
[----:B------:R-:W-:Y:S01]  /*6b40*/  FMUL.FTZ R58, R58, UR6 ;  /* 0x000000063a3a7c20 */ /* 0x000fe20008410000 */
[----:B------:R-:W-:Y:S01]  /*6b50*/  STS [R2+0x3020], R20 ;  /* 0x0030201402007388 */ /* 0x000fe20000000800 */
[----:B------:R-:W-:Y:S01]  /*6b60*/  FMUL.FTZ R40, R59, UR6 ;  /* 0x000000063b287c20 */ /* 0x000fe20008410000 */
[----:B------:R-:W-:Y:S01]  /*6b70*/  F2FP.BF16.F32.PACK_AB R6, R6, R133 ;  /* 0x000000850606723e */ /* 0x000fe200000010ff */
[----:B------:R-:W-:Y:S01]  /*6b80*/  FMUL.FTZ R60, R60, UR6 ;  /* 0x000000063c3c7c20 */ /* 0x000fe20008410000 */
[----:B------:R-:W-:Y:S01]  /*6b90*/  STS [R2+0x3220], R19 ;  /* 0x0032201302007388 */ /* 0x000fe20000000800 */
[----:B------:R-:W-:Y:S01]  /*6ba0*/  F2FP.BF16.F32.PACK_AB R5, R5, R132 ;  /* 0x000000840505723e */ /* 0x000fe200000010ff */
        /* <DEDUP_REMOVED lines=9> */
[----:B------:R-:W-:Y:S01]  /*6c40*/  FMUL.FTZ R80, R80, UR6 ;  /* 0x0000000650507c20 */ /* 0x000fe20008410000 */
[----:B------:R-:W-:Y:S01]  /*6c50*/  STS [R2+0x4020], R14 ;  /* 0x0040200e02007388 */ /* 0x000fe20000000800 */
[----:B------:R-:W-:Y:S01]  /*6c60*/  FMUL.FTZ R44, R81, UR6 ;  /* 0x00000006512c7c20 */ /* 0x000fe20008410000 */
[----:B------:R-:W-:Y:S01]  /*6c70*/  FMUL.FTZ R82, R82, UR6 ;  /* 0x0000000652527c20 */ /* 0x000fe20008410000 */
[----:B------:R-:W-:Y:S01]  /*6c80*/  FMUL.FTZ R46, R83, UR6 ;  /* 0x00000006532e7c20 */ /* 0x000fe20008410000 */
        /* <DEDUP_REMOVED lines=18> */
[----:B------:R-:W-:Y:S01]  /*6db0*/  USHF.L.U32 UR5, UR39, 0x7, URZ ;  /* 0x0000000727057899 */ /* 0x000fe200080006ff */
[----:B------:R-:W-:Y:S01]  /*6dc0*/  F2FP.BF16.F32.PACK_AB R40, R40, R58 ;  /* 0x0000003a2828723e */ /* 0x000fe200000010ff */
[----:B------:R2:W-:Y:S01]  /*6dd0*/  STS [R0+0xf000], R10 ;  /* 0x00f0000a00007388 */ /* 0x0005e20000000800 */
        /* <DEDUP_REMOVED lines=9> */
[----:B------:R-:W3:Y:S01]  /*6e70*/  LDCU.64 UR6, c[0x0][0x5a8] ;  /* 0x0000b500ff0677ac */ /* 0x000ee20008000a00 */
[----:B------:R-:W-:Y:S01]  /*6e80*/  F2FP.BF16.F32.PACK_AB R47, R47, R72 ;  /* 0x000000482f2f723e */ /* 0x000fe200000010ff */
[----:B------:R4:W-:Y:S01]  /*6e90*/  STS [R2+0x6220], R5 ;  /* 0x0062200502007388 */ /* 0x0009e20000000800 */
[----:B------:R-:W-:Y:S01]  /*6ea0*/  F2FP.BF16.F32.PACK_AB R50, R50, R74 ;  /* 0x0000004a3232723e */ /* 0x000fe200000010ff */
[----:B------:R-:W1:Y:S01]  /*6eb0*/  LDC.64 R60, c[0x0][0x5c8] ;  /* 0x00017200ff3c7b82 */ /* 0x000e620000000a00 */
[----:B------:R-:W-:Y:S01]  /*6ec0*/  F2FP.BF16.F32.PACK_AB R49, R49, R76 ;  /* 0x0000004c3131723e */ /* 0x000fe200000010ff */
[----:B------:R-:W-:Y:S01]  /*6ed0*/  STS [R0+0x10000], R8 ;  /* 0x0100000800007388 */ /* 0x000fe20000000800 */
[----:B------:R-:W-:Y:S01]  /*6ee0*/  F2FP.BF16.F32.PACK_AB R48, R48, R78 ;  /* 0x0000004e3030723e */ /* 0x000fe200000010ff */
[----:B------:R-:W-:-:S02]  /*6ef0*/  ULEA.HI.X.SX32 UR50, UR50, UR12, 0x1, UP0 ;  /* 0x0000000c32327291 */ /* 0x000fc400080f0eff */
[----:B------:R-:W-:Y:S01]  /*6f00*/  STS [R0+0x10200], R7 ;  /* 0x0102000700007388 */ /* 0x000fe20000000800 */
[----:B------:R-:W4:Y:S01]  /*6f10*/  LDCU.64 UR12, c[0x0][0x5b0] ;  /* 0x0000b600ff0c77ac */ /* 0x000f220008000a00 */
[----:B------:R-:W1:Y:S02]  /*6f20*/  LDC.64 R64, c[0x0][0x5e0] ;  /* 0x00017800ff407b82 */ /* 0x000e640000000a00 */
[----:B------:R1:W-:Y:S04]  /*6f30*/  STS [R2+0x7020], R4 ;  /* 0x0070200402007388 */ /* 0x0003e80000000800 */
[----:B------:R1:W-:Y:S01]  /*6f40*/  STS [R2+0x7220], R3 ;  /* 0x0072200302007388 */ /* 0x0003e20000000800 */
[----:B---3--:R-:W-:Y:S01]  /*6f50*/  UIMAD UR7, UR33, UR7, URZ ;  /* 0x00000007210772a4 */ /* 0x008fe2000f8e02ff */
[----:B--2---:R-:W2:Y:S02]  /*6f60*/  LDC.64 R10, c[0x0][0x5d8] ;  /* 0x00017600ff0a7b82 */ /* 0x004ea40000000a00 */
[----:B------:R-:W-:Y:S04]  /*6f70*/  STS [R0+0x11000], R36 ;  /* 0x0110002400007388 */ /* 0x000fe80000000800 */
[----:B------:R-:W-:Y:S01]  /*6f80*/  STS [R0+0x11200], R35 ;  /* 0x0112002300007388 */ /* 0x000fe20000000800 */
[----:B----4-:R-:W-:Y:S01]  /*6f90*/  MOV R5, RZ ;  /* 0x000000ff00057202 */ /* 0x010fe20000000f00 */
[----:B------:R-:W-:-:S02]  /*6fa0*/  UIMAD UR13, UR33, UR13, URZ ;  /* 0x0000000d210d72a4 */ /* 0x000fc4000f8e02ff */
[----:B------:R-:W-:Y:S04]  /*6fb0*/  STS [R2+0x8020], R37 ;  /* 0x0080202502007388 */ /* 0x000fe80000000800 */
[----:B------:R-:W-:Y:S04]  /*6fc0*/  STS [R2+0x8220], R38 ;  /* 0x0082202602007388 */ /* 0x000fe80000000800 */
[----:B------:R-:W-:Y:S01]  /*6fd0*/  STS [R0+0x12000], R39 ;  /* 0x0120002700007388 */ /* 0x000fe20000000800 */
[----:B-1----:R-:W-:-:S03]  /*6fe0*/  LOP3.LUT R4, R167, 0x18, RZ, 0xc0, !PT ;  /* 0x00000018a7047812 */ /* 0x002fc600078ec0ff */
[----:B------:R-:W-:Y:S01]  /*6ff0*/  STS [R0+0x12200], R40 ;  /* 0x0122002800007388 */ /* 0x000fe20000000800 */
[----:B------:R-:W-:Y:S01]  /*7000*/  LOP3.LUT R3, R167, 0xd8, RZ, 0xc0, !PT ;  /* 0x000000d8a7037812 */ /* 0x000fe200078ec0ff */
[----:B------:R-:W-:Y:S02]  /*7010*/  IMAD.WIDE.U32 R6, R62, UR5, R4 ;  /* 0x000000053e067c25 */ /* 0x000fe4000f8e0004 */
[----:B------:R-:W-:Y:S01]  /*7020*/  STS [R2+0x9020], R43 ;  /* 0x0090202b02007388 */ /* 0x000fe20000000800 */
[----:B------:R-:W-:Y:S01]  /*7030*/  LOP3.LUT R3, R3, 0x18, R230, 0x78, !PT ;  /* 0x0000001803037812 */ /* 0x000fe200078e78e6 */
[----:B------:R-:W-:Y:S01]  /*7040*/  IMAD.WIDE.U32 R8, R60, UR5, R4 ;  /* 0x000000053c087c25 */ /* 0x000fe2000f8e0004 */
[----:B------:R-:W-:Y:S01]  /*7050*/  SHF.R.U32.HI R230, RZ, 0x2, R230 ;  /* 0x00000002ffe67819 */ /* 0x000fe200000116e6 */
[----:B------:R-:W-:Y:S01]  /*7060*/  STS [R2+0x9220], R42 ;  /* 0x0092202a02007388 */ /* 0x000fe20000000800 */
[----:B------:R-:W-:Y:S01]  /*7070*/  LOP3.LUT R12, R3, 0x1f20, R167, 0xf8, !PT ;  /* 0x00001f20030c7812 */ /* 0x000fe200078ef8a7 */
[----:B------:R-:W-:-:S02]  /*7080*/  IMAD R3, R62, UR50, RZ ;  /* 0x000000323e037c24 */ /* 0x000fc4000f8e02ff */
[----:B------:R-:W-:Y:S02]  /*7090*/  STS [R0+0x13000], R41 ;  /* 0x0130002900007388 */ /* 0x000fe40000000800 */
[----:B------:R-:W-:Y:S02]  /*70a0*/  IMAD R3, R63, UR5, R3 ;  /* 0x000000053f037c24 */ /* 0x000fe4000f8e0203 */
[----:B------:R-:W-:Y:S03]  /*70b0*/  STS [R0+0x13200], R45 ;  /* 0x0132002d00007388 */ /* 0x000fe60000000800 */
[----:B------:R-:W-:Y:S01]  /*70c0*/  IADD3 R7, PT, PT, R7, R3, RZ ;  /* 0x0000000307077210 */ /* 0x000fe20007ffe0ff */
[----:B------:R-:W-:Y:S01]  /*70d0*/  STS [R2+0xa020], R44 ;  /* 0x00a0202c02007388 */ /* 0x000fe20000000800 */
[----:B------:R-:W-:-:S03]  /*70e0*/  MOV R3, UR6 ;  /* 0x0000000600037c02 */ /* 0x000fc60008000f00 */
[----:B------:R-:W-:Y:S02]  /*70f0*/  STS [R2+0xa220], R46 ;  /* 0x00a2202e02007388 */ /* 0x000fe40000000800 */
[----:B------:R-:W-:Y:S02]  /*7100*/  IMAD.WIDE.U32 R6, R3, UR33, R6 ;  /* 0x0000002103067c25 */ /* 0x000fe4000f8e0006 */
[----:B------:R-:W-:Y:S02]  /*7110*/  STS [R0+0x14000], R47 ;  /* 0x0140002f00007388 */ /* 0x000fe40000000800 */
[----:B------:R-:W-:Y:S01]  /*7120*/  IMAD R3, R60, UR50, RZ ;  /* 0x000000323c037c24 */ /* 0x000fe2000f8e02ff */
[----:B------:R-:W-:Y:S01]  /*7130*/  IADD3 R5, PT, PT, R7, UR7, RZ ;  /* 0x0000000707057c10 */ /* 0x000fe2000fffe0ff */
[----:B------:R1:W-:Y:S01]  /*7140*/  STS [R0+0x14200], R50 ;  /* 0x0142003200007388 */ /* 0x0003e20000000800 */
[----:B------:R-:W-:Y:S01]  /*7150*/  MOV R4, R6 ;  /* 0x0000000600047202 */ /* 0x000fe20000000f00 */
[----:B------:R-:W-:Y:S01]  /*7160*/  IMAD R3, R61, UR5, R3 ;  /* 0x000000053d037c24 */ /* 0x000fe2000f8e0203 */
[----:B------:R-:W-:Y:S01]  /*7170*/  MOV R6, UR12 ;  /* 0x0000000c00067c02 */ /* 0x000fe20008000f00 */
[----:B------:R-:W-:Y:S02]  /*7180*/  STS [R2+0xb020], R49 ;  /* 0x00b0203102007388 */ /* 0x000fe40000000800 */
[----:B--2---:R-:W-:Y:S01]  /*7190*/  IMAD.WIDE.U32 R4, R10, UR31, R4 ;  /* 0x0000001f0a047c25 */ /* 0x004fe2000f8e0004 */
[----:B------:R-:W-:Y:S01]  /*71a0*/  IADD3 R3, PT, PT, R9, R3, RZ ;  /* 0x0000000309037210 */ /* 0x000fe20007ffe0ff */
[----:B------:R2:W-:Y:S02]  /*71b0*/  STS [R2+0xb220], R48 ;  /* 0x00b2203002007388 */ /* 0x0005e40000000800 */
[----:B------:R-:W-:Y:S01]  /*71c0*/  IMAD R7, R11, UR31, R5 ;  /* 0x0000001f0b077c24 */ /* 0x000fe2000f8e0205 */
[----:B-1----:R-:W-:Y:S01]  /*71d0*/  LEA R0, R12, UR4, 0x1 ;  /* 0x000000040c007c11 */ /* 0x002fe2000f8e08ff */
[----:B------:R-:W-:Y:S06]  /*71e0*/  BAR.SYNC.DEFER_BLOCKING 0x0 ;  /* 0x0000000000007b1d */ /* 0x000fec0000010000 */
[----:B------:R-:W1:Y:S01]  /*71f0*/  LDCU.128 UR4, c[0x0][0x560] ;  /* 0x0000ac00ff0477ac */ /* 0x000e620008000c00 */
[----:B--2---:R-:W-:-:S05]  /*7200*/  MOV R2, R8 ;  /* 0x0000000800027202 */ /* 0x004fca0000000f00 */
[----:B------:R-:W-:Y:S01]  /*7210*/  IMAD.WIDE.U32 R2, R6, UR33, R2 ;  /* 0x0000002106027c25 */ /* 0x000fe2000f8e0002 */
[----:B------:R-:W-:-:S04]  /*7220*/  MOV R6, R4 ;  /* 0x0000000400067202 */ /* 0x000fc80000000f00 */
[----:B------:R-:W-:Y:S01]  /*7230*/  IADD3 R3, PT, PT, R3, UR13, RZ ;  /* 0x0000000d03037c10 */ /* 0x000fe2000fffe0ff */
[----:B------:R-:W-:-:S04]  /*7240*/  IMAD.WIDE.U32 R6, R230, R62, R6 ;  /* 0x0000003ee6067225 */ /* 0x000fc800078e0006 */
[----:B------:R-:W-:Y:S01]  /*7250*/  IMAD.WIDE.U32 R4, R64, UR31, R2 ;  /* 0x0000001f40047c25 */ /* 0x000fe2000f8e0002 */
        /* <DEDUP_REMOVED lines=36> */
.L_x_292:
        /* <DEDUP_REMOVED lines=10> */
.L_x_300:
        /* <DEDUP_REMOVED lines=12> */
.L_x_882:


//--------------------- .text._ZN5flash44flash_bwd_dq_dk_dv_loop_seqk_parallel_kernelI23Flash_bwd_kernel_traitsILi96ELi64ELi128ELi8ELi2ELi4ELi4ELb1ELb0EN7cutlass10bfloat16_tE19Flash_kernel_traitsILi96ELi64ELi128ELi8ES3_EELb0ELb1ELb0ELb0ELb1ELb1ELb1EEEvNS_16Flash_bwd_paramsE --------------------------
	.section	.text._ZN5flash44flash_bwd_dq_dk_dv_loop_seqk_parallel_kernelI23Flash_bwd_kernel_traitsILi96ELi64ELi128ELi8ELi2ELi4ELi4ELb1ELb0EN7cutlass10bfloat16_tE19Flash_kernel_traitsILi96ELi64ELi128ELi8ES3_EELb0ELb1ELb0ELb0ELb1ELb1ELb1EEEvNS_16Flash_bwd_paramsE,"ax",@progbits
	.align	128
        .global         _ZN5flash44flash_bwd_dq_dk_dv_loop_seqk_parallel_kernelI23Flash_bwd_kernel_traitsILi96ELi64ELi128ELi8ELi2ELi4ELi4ELb1ELb0EN7cutlass10bfloat16_tE19Flash_kernel_traitsILi96ELi64ELi128ELi8ES3_EELb0ELb1ELb0ELb0ELb1ELb1ELb1EEEvNS_16Flash_bwd_paramsE
        .type           _ZN5flash44flash_bwd_dq_dk_dv_loop_seqk_parallel_kernelI23Flash_bwd_kernel_traitsILi96ELi64ELi128ELi8ELi2ELi4ELi4ELb1ELb0EN7cutlass10bfloat16_tE19Flash_kernel_traitsILi96ELi64ELi128ELi8ES3_EELb0ELb1ELb0ELb0ELb1ELb1ELb1EEEvNS_16Flash_bwd_paramsE,@function
        .size           _ZN5flash44flash_bwd_dq_dk_dv_loop_seqk_parallel_kernelI23Flash_bwd_kernel_traitsILi96ELi64ELi128ELi8ELi2ELi4ELi4ELb1ELb0EN7cutlass10bfloat16_tE19Flash_kernel_traitsILi96ELi64ELi128ELi8ES3_EELb0ELb1ELb0ELb0ELb1ELb1ELb1EEEvNS_16Flash_bwd_paramsE,(.L_x_883 - _ZN5flash44flash_bwd_dq_dk_dv_loop_seqk_parallel_kernelI23Flash_bwd_kernel_traitsILi96ELi64ELi128ELi8ELi2ELi4ELi4ELb1ELb0EN7cutlass10bfloat16_tE19Flash_kernel_traitsILi96ELi64ELi128ELi8ES3_EELb0ELb1ELb0ELb0ELb1ELb1ELb1EEEvNS_16Flash_bwd_paramsE)
        .other          _ZN5flash44flash_bwd_dq_dk_dv_loop_seqk_parallel_kernelI23Flash_bwd_kernel_traitsILi96ELi64ELi128ELi8ELi2ELi4ELi4ELb1ELb0EN7cutlass10bfloat16_tE19Flash_kernel_traitsILi96ELi64ELi128ELi8ES3_EELb0ELb1ELb0ELb0ELb1ELb1ELb1EEEvNS_16Flash_bwd_paramsE,@"STO_CUDA_ENTRY STV_DEFAULT"
_ZN5flash44flash_bwd_dq_dk_dv_loop_seqk_parallel_kernelI23Flash_bwd_kernel_traitsILi96ELi64ELi128ELi8ELi2ELi4ELi4ELb1ELb0EN7cutlass10bfloat16_tE19Flash_kernel_traitsILi96ELi64ELi128ELi8ES3_EELb0ELb1ELb0ELb0ELb1ELb1ELb1EEEvNS_16Flash_bwd_paramsE:
.text._ZN5flash44flash_bwd_dq_dk_dv_loop_seqk_parallel_kernelI23Flash_bwd_kernel_traitsILi96ELi64ELi128ELi8ELi2ELi4ELi4ELb1ELb0EN7cutlass10bfloat16_tE19Flash_kernel_traitsILi96ELi64ELi128ELi8ES3_EELb0ELb1ELb0ELb0ELb1ELb1ELb1EEEvNS_16Flash_bwd_paramsE:
        /* <DEDUP_REMOVED lines=35> */
.L_x_308:
        /* <DEDUP_REMOVED lines=72> */
.L_x_302:
[----:B------:R-:W1:Y:S01]  /*06b0*/  LDCU UR45, c[0x0][0x3e0] ;  /* 0x00007c00ff2d77ac */ /* 0x000e620008000800 */
[----:B------:R-:W2:Y:S01]  /*06c0*/  LDCU UR41, c[0x0][0x444] ;  /* 0x00008880ff2977ac */ /* 0x000ea20008000800 */
[----:B-1----:R-:W-:-:S04]  /*06d0*/  UIMAD UR45, UR33, UR45, UR32 ;  /* 0x0000002d212d72a4 */ /* 0x002fc8000f8e0220 */
[----:B--2---:R-:W-:-:S12]  /*06e0*/  UIMAD UR45, UR45, UR41, URZ ;  /* 0x000000292d2d72a4 */ /* 0x004fd8000f8e02ff */
.L_x_303:
        /* <DEDUP_REMOVED lines=8> */
[----:B------:R-:W-:Y:S01]  /*0770*/  UIADD3 UR44, UPT, UPT, UR48, -0x1, URZ ;  /* 0xffffffff302c7890 */ /* 0x000fe2000fffe0ff */
[----:B------:R-:W-:Y:S01]  /*0780*/  IMAD.U32 R0, RZ, RZ, UR21 ;  /* 0x00000015ff007e24 */ /* 0x000fe2000f8e00ff */
[----:B------:R-:W-:Y:S01]  /*0790*/  USHF.R.S32.HI UR53, URZ, 0x1f, UR50 ;  /* 0x0000001fff357899 */ /* 0x000fe20008011432 */
[----:B---3--:R-:W-:Y:S01]  /*07a0*/  IMAD.U32 R4, RZ, RZ, UR18 ;  /* 0x00000012ff047e24 */ /* 0x008fe2000f8e00ff */
[----:B------:R-:W-:Y:S01]  /*07b0*/  UIADD3 UR54, UP0, UPT, UR40, UR50, URZ ;  /* 0x0000003228367290 */ /* 0x000fe2000ff1e0ff */
[----:B------:R-:W2:Y:S01]  /*07c0*/  LDCU.64 UR12, c[0x0][0x3a0] ;  /* 0x00007400ff0c77ac */ /* 0x000ea20008000a00 */
[----:B----4-:R-:W-:Y:S01]  /*07d0*/  IMAD.U32 R8, RZ, RZ, UR14 ;  /* 0x0000000eff087e24 */ /* 0x010fe2000f8e00ff */
[----:B------:R-:W-:Y:S01]  /*07e0*/  USHF.L.U32 UR43, UR44, 0x6, URZ ;  /* 0x000000062c2b7899 */ /* 0x000fe200080006ff */
[----:B-1----:R-:W-:Y:S01]  /*07f0*/  IMAD.SHL.U32 R167, R228, 0x8, RZ ;  /* 0x00000008e4a77824 */ /* 0x002fe200078e00ff */
[----:B------:R-:W-:Y:S01]  /*0800*/  ULEA.HI.X.SX32 UR53, UR40, UR53, 0x1, UP0 ;  /* 0x0000003528357291 */ /* 0x000fe200080f0eff */
[----:B------:R-:W-:Y:S01]  /*0810*/  SHF.R.U32.HI R22, RZ, 0x2, R228 ;  /* 0x00000002ff167819 */ /* 0x000fe200000116e4 */
[----:B------:R-:W-:Y:S01]  /*0820*/  USHF.R.S32.HI UR52, URZ, 0x1f, UR43 ;  /* 0x0000001fff347899 */ /* 0x000fe2000801142b */
[----:B------:R-:W-:Y:S01]  /*0830*/  IMAD.U32 R12, RZ, RZ, UR4 ;  /* 0x00000004ff0c7e24 */ /* 0x000fe2000f8e00ff */
[----:B------:R-:W-:Y:S01]  /*0840*/  LOP3.LUT R2, R167, 0x18, RZ, 0xc0, !PT ;  /* 0x00000018a7027812 */ /* 0x000fe200078ec0ff */
[----:B------:R-:W-:Y:S01]  /*0850*/  UIMAD UR20, UR53, UR18, URZ ;  /* 0x00000012351472a4 */ /* 0x000fe2000f8e02ff */
[C---:B------:R-:W-:Y:S01]  /*0860*/  IMAD R16, R22.reuse, UR19, RZ ;  /* 0x0000001316107c24 */ /* 0x040fe2000f8e02ff */
[----:B------:R-:W-:Y:S01]  /*0870*/  UIMAD UR53, UR53, UR14, URZ ;  /* 0x0000000e353572a4 */ /* 0x000fe2000f8e02ff */
[----:B------:R-:W-:Y:S01]  /*0880*/  IMAD R19, R22, UR15, RZ ;  /* 0x0000000f16137c24 */ /* 0x000fe2000f8e02ff */
[----:B------:R-:W1:Y:S01]  /*0890*/  LDCU.64 UR22, c[0x0][0x398] ;  /* 0x00007300ff1677ac */ /* 0x000e620008000a00 */
[----:B------:R-:W-:Y:S01]  /*08a0*/  IMAD.WIDE.U32 R6, R6, UR33, R2 ;  /* 0x0000002106067c25 */ /* 0x000fe2000f8e0002 */
[----:B------:R-:W-:Y:S01]  /*08b0*/  SHF.R.U32.HI R223, RZ, 0x1, R228 ;  /* 0x00000001ffdf7819 */ /* 0x000fe200000116e4 */
[----:B------:R-:W-:-:S02]  /*08c0*/  UIMAD UR21, UR52, UR24, URZ ;  /* 0x00000018341572a4 */ /* 0x000fc4000f8e02ff */
[--C-:B------:R-:W-:Y:S01]  /*08d0*/  IMAD.WIDE.U32 R4, R4, UR54, R2.reuse ;  /* 0x0000003604047c25 */ /* 0x100fe2000f8e0002 */
[----:B------:R-:W3:Y:S03]  /*08e0*/  LDCU.64 UR16, c[0x0][0x3a8] ;  /* 0x00007500ff1077ac */ /* 0x000ee60008000a00 */
[----:B------:R-:W-:Y:S01]  /*08f0*/  IMAD.WIDE.U32 R8, R8, UR54, R2 ;  /* 0x0000003608087c25 */ /* 0x000fe2000f8e0002 */
[----:B------:R-:W-:Y:S02]  /*0900*/  UIMAD UR20, UR54, UR19, UR20 ;  /* 0x00000013361472a4 */ /* 0x000fe4000f8e0214 */
[----:B------:R-:W-:Y:S01]  /*0910*/  UIMAD UR53, UR54, UR15, UR53 ;  /* 0x0000000f363572a4 */ /* 0x000fe2000f8e0235 */
[----:B------:R-:W-:Y:S01]  /*0920*/  IMAD R7, R0, UR33, R7 ;  /* 0x0000002100077c24 */ /* 0x000fe2000f8e0207 */
[----:B------:R-:W-:Y:S02]  /*0930*/  UIMAD.WIDE.U32 UR54, UR43, UR24, URZ ;  /* 0x000000182b3672a5 */ /* 0x000fe4000f8e00ff */
[----:B------:R-:W-:Y:S01]  /*0940*/  UIMAD UR21, UR43, UR25, UR21 ;  /* 0x000000192b1572a4 */ /* 0x000fe2000f8e0215 */
[----:B------:R-:W-:Y:S01]  /*0950*/  IMAD.WIDE.U32 R12, R12, UR43, R6 ;  /* 0x0000002b0c0c7c25 */ /* 0x000fe2000f8e0006 */
[----:B------:R-:W-:-:S02]  /*0960*/  ULOP3.LUT UR44, UR44, 0x80000001, URZ, 0xc0, !UPT ;  /* 0x800000012c2c7892 */ /* 0x000fc4000f8ec0ff */
[----:B------:R-:W-:Y:S01]  /*0970*/  UIADD3 UR21, UPT, UPT, UR55, UR21, URZ ;  /* 0x0000001537157290 */ /* 0x000fe2000fffe0ff */
[----:B--2---:R-:W-:Y:S01]  /*0980*/  IMAD.U32 R6, RZ, RZ, UR12 ;  /* 0x0000000cff067e24 */ /* 0x004fe2000f8e00ff */
[----:B------:R-:W-:Y:S01]  /*0990*/  UIMAD UR12, UR52, UR4, URZ ;  /* 0x00000004340c72a4 */ /* 0x000fe2000f8e02ff */
[----:B------:R-:W-:Y:S01]  /*09a0*/  VIADD R9, R9, UR53 ;  /* 0x0000003509097c36 */ /* 0x000fe20008000000 */
[----:B------:R-:W-:Y:S01]  /*09b0*/  LOP3.LUT R2, R2, UR54, RZ, 0xfc, !PT ;  /* 0x0000003602027c12 */ /* 0x000fe2000f8efcff */
[----:B------:R-:W-:Y:S01]  /*09c0*/  VIADD R5, R5, UR20 ;  /* 0x0000001405057c36 */ /* 0x000fe20008000000 */
[----:B------:R-:W-:Y:S01]  /*09d0*/  UIMAD UR12, UR43, UR5, UR12 ;  /* 0x000000052b0c72a4 */ /* 0x000fe2000f8e020c */
[----:B------:R-:W-:Y:S01]  /*09e0*/  IMAD.U32 R3, RZ, RZ, UR21 ;  /* 0x00000015ff037e24 */ /* 0x000fe2000f8e00ff */
[----:B------:R-:W-:Y:S01]  /*09f0*/  UIADD3 UR47, UPT, UPT, UR43, UR47, URZ ;  /* 0x0000002f2b2f7290 */ /* 0x000fe2000fffe0ff */
[----:B-1----:R-:W-:Y:S01]  /*0a00*/  IMAD.U32 R0, RZ, RZ, UR22 ;  /* 0x00000016ff007e24 */ /* 0x002fe2000f8e00ff */
[----:B------:R-:W-:Y:S01]  /*0a10*/  UISETP.NE.AND UP0, UPT, UR44, 0x1, UPT ;  /* 0x000000012c00788c */ /* 0x000fe2000bf05270 */
[----:B---3--:R-:W-:Y:S01]  /*0a20*/  IMAD.U32 R10, RZ, RZ, UR16 ;  /* 0x00000010ff0a7e24 */ /* 0x008fe2000f8e00ff */
[----:B------:R-:W1:Y:S01]  /*0a30*/  LDCU.64 UR20, c[0x0][0x3d8] ;  /* 0x00007b00ff1477ac */ /* 0x000e620008000a00 */
[----:B------:R-:W-:-:S04]  /*0a40*/  IMAD.WIDE.U32 R6, R6, UR33, R8 ;  /* 0x0000002106067c25 */ /* 0x000fc8000f8e0008 */
[----:B------:R-:W-:-:S04]  /*0a50*/  IMAD.WIDE.U32 R8, R0, UR33, R2 ;  /* 0x0000002100087c25 */ /* 0x000fc8000f8e0002 */
[----:B------:R-:W-:-:S04]  /*0a60*/  IMAD.WIDE.U32 R10, R10, UR33, R4 ;  /* 0x000000210a0a7c25 */ /* 0x000fc8000f8e0004 */
[----:B------:R-:W-:Y:S01]  /*0a70*/  IMAD.U32 R2, RZ, RZ, UR17 ;  /* 0x00000011ff027e24 */ /* 0x000fe2000f8e00ff */
[----:B------:R-:W2:Y:S01]  /*0a80*/  LDCU.64 UR16, c[0x0][0x3d0] ;  /* 0x00007a00ff1077ac */ /* 0x000ea20008000a00 */
[----:B------:R-:W-:Y:S02]  /*0a90*/  IMAD.U32 R0, RZ, RZ, UR13 ;  /* 0x0000000dff007e24 */ /* 0x000fe4000f8e00ff */
[----:B------:R-:W-:Y:S01]  /*0aa0*/  VIADD R5, R13, UR12 ;  /* 0x0000000c0d057c36 */ /* 0x000fe20008000000 */
[----:B------:R-:W3:Y:S01]  /*0ab0*/  LDCU.64 UR12, c[0x0][0x3c8] ;  /* 0x00007900ff0c77ac */ /* 0x000ee20008000a00 */
[----:B------:R-:W-:Y:S02]  /*0ac0*/  IMAD R3, R2, UR33, R11 ;  /* 0x0000002102037c24 */ /* 0x000fe4000f8e020b */
[----:B------:R-:W-:Y:S02]  /*0ad0*/  IMAD R7, R0, UR33, R7 ;  /* 0x0000002100077c24 */ /* 0x000fe4000f8e0207 */
[----:B------:R-:W-:-:S02]  /*0ae0*/  IMAD.MOV.U32 R2, RZ, RZ, R10 ;  /* 0x000000ffff027224 */ /* 0x000fc400078e000a */
[----:B------:R-:W-:Y:S01]  /*0af0*/  IMAD.U32 R11, RZ, RZ, UR6 ;  /* 0x00000006ff0b7e24 */ /* 0x000fe2000f8e00ff */
[----:B------:R-:W-:Y:S01]  /*0b00*/  USHF.L.U64.HI UR6, UR18, 0x6, UR19 ;  /* 0x0000000612067899 */ /* 0x000fe20008010213 */
[C---:B-1----:R-:W-:Y:S02]  /*0b10*/  IMAD R0, R15.reuse, UR20, RZ ;  /* 0x000000140f007c24 */ /* 0x042fe4000f8e02ff */
[----:B------:R-:W-:Y:S01]  /*0b20*/  IMAD.U32 R10, RZ, RZ, UR7 ;  /* 0x00000007ff0a7e24 */ /* 0x000fe2000f8e00ff */
[----:B------:R-:W-:Y:S01]  /*0b30*/  USHF.L.U32 UR7, UR18, 0x6, URZ ;  /* 0x0000000612077899 */ /* 0x000fe200080006ff */
[----:B------:R-:W-:Y:S01]  /*0b40*/  IMAD.U32 R13, RZ, RZ, UR23 ;  /* 0x00000017ff0d7e24 */ /* 0x000fe2000f8e00ff */
[----:B------:R-:W1:Y:S01]  /*0b50*/  LDCU.64 UR22, c[0x0][0x550] ;  /* 0x0000aa00ff1677ac */ /* 0x000e620008000a00 */
[----:B------:R-:W-:Y:S02]  /*0b60*/  IMAD R17, R14, UR21, R0 ;  /* 0x000000150e117c24 */ /* 0x000fe4000f8e0200 */
[----:B--2---:R-:W-:-:S02]  /*0b70*/  IMAD R0, R15, UR16, RZ ;  /* 0x000000100f007c24 */ /* 0x004fc4000f8e02ff */
[----:B------:R-:W-:Y:S02]  /*0b80*/  IMAD.MOV.U32 R4, RZ, RZ, R12 ;  /* 0x000000ffff047224 */ /* 0x000fe400078e000c */
[----:B------:R-:W-:Y:S02]  /*0b90*/  IMAD R9, R13, UR33, R9 ;  /* 0x000000210d097c24 */ /* 0x000fe4000f8e0209 */
[----:B---3--:R-:W-:Y:S02]  /*0ba0*/  IMAD.U32 R15, RZ, RZ, UR12 ;  /* 0x0000000cff0f7e24 */ /* 0x008fe4000f8e00ff */
[----:B------:R-:W-:Y:S01]  /*0bb0*/  IMAD.WIDE.U32 R2, R14, UR20, R2 ;  /* 0x000000140e027c25 */ /* 0x000fe2000f8e0002 */
[----:B------:R-:W-:-:S03]  /*0bc0*/  USHF.L.U64.HI UR20, UR14, 0x6, UR15 ;  /* 0x000000060e147899 */ /* 0x000fc6000801020f */
[C---:B------:R-:W-:Y:S02]  /*0bd0*/  IMAD R18, R14.reuse, UR17, R0 ;  /* 0x000000110e127c24 */ /* 0x040fe4000f8e0200 */
        /* <DEDUP_REMOVED lines=8> */
[----:B------:R-:W-:Y:S02]  /*0c60*/  IMAD.MOV.U32 R10, RZ, RZ, R4 ;  /* 0x000000ffff0a7224 */ /* 0x000fe400078e0004 */
[----:B------:R-:W-:Y:S02]  /*0c70*/  IMAD.U32 R5, RZ, RZ, UR20 ;  /* 0x00000014ff057e24 */ /* 0x000fe4000f8e00ff */
[----:B------:R-:W-:-:S02]  /*0c80*/  IMAD.U32 R4, RZ, RZ, UR16 ;  /* 0x00000010ff047e24 */ /* 0x000fc4000f8e00ff */
[----:B------:R-:W-:-:S04]  /*0c90*/  IMAD.WIDE.U32 R12, R22, UR18, R8 ;  /* 0x00000012160c7c25 */ /* 0x000fc8000f8e0008 */
[----:B------:R-:W-:-:S04]  /*0ca0*/  IMAD.WIDE.U32 R8, R22, UR14, R4 ;  /* 0x0000000e16087c25 */ /* 0x000fc8000f8e0004 */
[----:B------:R-:W-:Y:S01]  /*0cb0*/  IMAD.IADD R5, R3, 0x1, R17 ;  /* 0x0000000103057824 */ /* 0x000fe200078e0211 */
[----:B------:R-:W-:Y:S01]  /*0cc0*/  IADD3 R17, P1, PT, R2, R12, RZ ;  /* 0x0000000c02117210 */ /* 0x000fe20007f3e0ff */
[----:B------:R-:W-:Y:S01]  /*0cd0*/  IMAD.IADD R3, R7, 0x1, R18 ;  /* 0x0000000107037824 */ /* 0x000fe200078e0212 */
[----:B------:R-:W-:Y:S01]  /*0ce0*/  IADD3 R18, P0, PT, R6, R8, RZ ;  /* 0x0000000806127210 */ /* 0x000fe20007f1e0ff */
[----:B------:R-:W-:Y:S01]  /*0cf0*/  IMAD.U32 R0, RZ, RZ, UR13 ;  /* 0x0000000dff007e24 */ /* 0x000fe2000f8e00ff */
[----:B------:R-:W-:Y:S01]  /*0d00*/  IADD3.X R21, PT, PT, R5, R16, R13, P1, !PT ;  /* 0x0000001005157210 */ /* 0x000fe20000ffe40d */
[----:B------:R-:W-:Y:S01]  /*0d10*/  IMAD.WIDE.U32 R12, R22, UR4, R10 ;  /* 0x00000004160c7c25 */ /* 0x000fe2000f8e000a */
[----:B------:R-:W-:Y:S01]  /*0d20*/  IADD3.X R20, PT, PT, R3, R19, R9, P0, !PT ;  /* 0x0000001303147210 */ /* 0x000fe200007fe409 */
[----:B------:R-:W3:Y:S01]  /*0d30*/  LDCU.64 UR12, c[0x0][0x390] ;  /* 0x00007200ff0c77ac */ /* 0x000ee20008000a00 */
[----:B--2---:R-:W-:Y:S01]  /*0d40*/  LEA R10, P0, R18, UR6, 0x1 ;  /* 0x00000006120a7c11 */ /* 0x004fe2000f8008ff */
[----:B------:R-:W-:Y:S01]  /*0d50*/  IMAD.MOV.U32 R4, RZ, RZ, R2 ;  /* 0x000000ffff047224 */ /* 0x000fe200078e0002 */
[----:B-1----:R-:W-:Y:S01]  /*0d60*/  LEA R26, P3, R12, UR22, 0x1 ;  /* 0x000000160c1a7c11 */ /* 0x002fe2000f8608ff */
[----:B------:R-:W-:Y:S01]  /*0d70*/  IMAD R15, R0, UR32, R15 ;  /* 0x00000020000f7c24 */ /* 0x000fe2000f8e020f */
[----:B------:R-:W-:Y:S01]  /*0d80*/  LEA.HI.X R11, R18, UR7, R20, 0x1, P0 ;  /* 0x00000007120b7c11 */ /* 0x000fe200080f0c14 */
[----:B------:R-:W-:Y:S01]  /*0d90*/  IMAD.WIDE.U32 R8, R22, UR18, R4 ;  /* 0x0000001216087c25 */ /* 0x000fe2000f8e0004 */
[----:B------:R-:W-:-:S03]  /*0da0*/  ISETP.NE.AND P0, PT, RZ, UR51, PT ;  /* 0x00000033ff007c0c */ /* 0x000fc6000bf05270 */
[----:B------:R-:W-:Y:S01]  /*0db0*/  IMAD R0, R22, UR5, R13 ;  /* 0x0000000516007c24 */ /* 0x000fe2000f8e020d */
[----:B------:R-:W1:Y:S01]  /*0dc0*/  LDCU.64 UR4, c[0x0][0x380] ;  /* 0x00007000ff0477ac */ /* 0x000e620008000a00 */
[----:B------:R-:W-:Y:S02]  /*0dd0*/  IMAD.MOV.U32 R2, RZ, RZ, R6 ;  /* 0x000000ffff027224 */ /* 0x000fe400078e0006 */
[----:B------:R-:W-:Y:S01]  /*0de0*/  IMAD.IADD R7, R9, 0x1, R16 ;  /* 0x0000000109077824 */ /* 0x000fe200078e0210 */
[----:B------:R-:W-:Y:S01]  /*0df0*/  LEA.HI.X R27, R12, UR23, R0, 0x1, P3 ;  /* 0x000000170c1b7c11 */ /* 0x000fe200098f0c00 */
[----:B------:R-:W-:Y:S01]  /*0e00*/  IMAD.WIDE.U32 R12, R22, UR24, R14 ;  /* 0x00000018160c7c25 */ /* 0x000fe2000f8e000e */
[----:B------:R-:W-:Y:S02]  /*0e10*/  LOP3.LUT R0, R167, 0xd8, RZ, 0xc0, !PT ;  /* 0x000000d8a7007812 */ /* 0x000fe400078ec0ff */
[C---:B---3--:R-:W-:Y:S01]  /*0e20*/  LEA R6, P2, R8.reuse, UR12, 0x1 ;  /* 0x0000000c08067c11 */ /* 0x048fe2000f8408ff */
[----:B------:R-:W-:Y:S01]  /*0e30*/  USHF.R.S32.HI UR16, URZ, 0x1f, UR41 ;  /* 0x0000001fff107899 */ /* 0x000fe20008011429 */
[C---:B------:R-:W-:Y:S01]  /*0e40*/  LEA R4, P1, R17.reuse, UR12, 0x1 ;  /* 0x0000000c11047c11 */ /* 0x040fe2000f8208ff */
[----:B------:R-:W-:Y:S01]  /*0e50*/  USEL UR12, URZ, 0x3000, UP0 ;  /* 0x00003000ff0c7887 */ /* 0x000fe20008000000 */
[----:B------:R-:W-:Y:S01]  /*0e60*/  LEA.HI.X R7, R8, UR13, R7, 0x1, P2 ;  /* 0x0000000d08077c11 */ /* 0x000fe200090f0c07 */
[----:B------:R-:W-:Y:S01]  /*0e70*/  IMAD.WIDE.U32 R8, R22, UR14, R2 ;  /* 0x0000000e16087c25 */ /* 0x000fe2000f8e0002 */
[----:B------:R-:W2:Y:S01]  /*0e80*/  LDCU.64 UR14, c[0x0][0x420] ;  /* 0x00008400ff0e77ac */ /* 0x000ea20008000a00 */
[----:B------:R-:W-:Y:S01]  /*0e90*/  LOP3.LUT R16, R0, 0x18, R228, 0x78, !PT ;  /* 0x0000001800107812 */ /* 0x000fe200078e78e4 */
[----:B------:R3:W-:Y:S01]  /*0ea0*/  STL.64 [R1+0x18], R26 ;  /* 0x0000181a01007387 */ /* 0x0007e20000100a00 */
[----:B------:R-:W-:Y:S01]  /*0eb0*/  LEA.HI.X R5, R17, UR13, R21, 0x1, P1 ;  /* 0x0000000d11057c11 */ /* 0x000fe200088f0c15 */
[----:B------:R-:W-:Y:S01]  /*0ec0*/  IMAD.IADD R0, R9, 0x1, R19 ;  /* 0x0000000109007824 */ /* 0x000fe200078e0213 */
[----:B------:R-:W-:Y:S01]  /*0ed0*/  LOP3.LUT R3, R223, 0x10, RZ, 0xc0, !PT ;  /* 0x00000010df037812 */ /* 0x000fe200078ec0ff */
[----:B------:R-:W-:Y:S01]  /*0ee0*/  IMAD R9, R22, UR25, R13 ;  /* 0x0000001916097c24 */ /* 0x000fe2000f8e020d */
[----:B------:R-:W-:Y:S01]  /*0ef0*/  LEA R2, P1, R8, UR6, 0x1 ;  /* 0x0000000608027c11 */ /* 0x000fe2000f8208ff */
[----:B------:R-:W4:Y:S01]  /*0f00*/  LDCU UR13, c[0x0][0x44c] ;  /* 0x00008980ff0d77ac */ /* 0x000f220008000800 */
[----:B------:R-:W-:-:S02]  /*0f10*/  LOP3.LUT R23, R3, 0x7, R22, 0xf8, !PT ;  /* 0x0000000703177812 */ /* 0x000fc400078ef816 */
[----:B------:R-:W-:Y:S01]  /*0f20*/  LEA.HI.X R3, R8, UR7, R0, 0x1, P1 ;  /* 0x0000000708037c11 */ /* 0x000fe200088f0c00 */
[----:B------:R-:W4:Y:S01]  /*0f30*/  LDCU.64 UR6, c[0x0][0x460] ;  /* 0x00008c00ff0677ac */ /* 0x000f220008000a00 */
[----:B------:R-:W-:Y:S02]  /*0f40*/  LOP3.LUT R0, R16, 0x1f20, R167, 0xf8, !PT ;  /* 0x00001f2010007812 */ /* 0x000fe400078ef8a7 */
[----:B-1----:R-:W-:Y:S01]  /*0f50*/  LEA R24, P2, R12, UR4, 0x1 ;  /* 0x000000040c187c11 */ /* 0x002fe2000f8408ff */
[----:B------:R-:W-:Y:S01]  /*0f60*/  UMOV UR4, UR30 ;  /* 0x0000001e00047c82 */ /* 0x000fe20008000000 */
[----:B------:R-:W-:Y:S01]  /*0f70*/  UIMAD.WIDE.U32 UR54, UR33, UR41, URZ ;  /* 0x00000029213672a5 */ /* 0x000fe2000f8e00ff */
[----:B------:R-:W-:Y:S01]  /*0f80*/  LEA R0, R0, UR4, 0x1 ;  /* 0x0000000400007c11 */ /* 0x000fe2000f8e08ff */
[----:B------:R-:W-:Y:S01]  /*0f90*/  @P0 BAR.SYNC.DEFER_BLOCKING 0x0 ;  /* 0x0000000000000b1d */ /* 0x000fe20000010000 */
[----:B------:R-:W-:Y:S01]  /*0fa0*/  LEA.HI.X R25, R12, UR5, R9, 0x1, P2 ;  /* 0x000000050c197c11 */ /* 0x000fe200090f0c09 */
[----:B--2---:R-:W-:-:S02]  /*0fb0*/  UIMAD.WIDE UR14, UR47, 0x4, UR14 ;  /* 0x000000042f0e78a5 */ /* 0x004fc4000f8e020e */
[----:B------:R-:W-:Y:S01]  /*0fc0*/  UIMAD UR16, UR16, UR33, URZ ;  /* 0x00000021101072a4 */ /* 0x000fe2000f8e02ff */
[----:B------:R-:W-:Y:S01]  /*0fd0*/  VIADD R9, R0, UR12 ;  /* 0x0000000c00097c36 */ /* 0x000fe20008000000 */
[----:B------:R-:W1:Y:S01]  /*0fe0*/  LDCU UR5, c[0x0][0x3e0] ;  /* 0x00007c00ff0577ac */ /* 0x000e620008000800 */
[C---:B------:R-:W-:Y:S01]  /*0ff0*/  IMAD.SHL.U32 R169, R228.reuse, 0x4, RZ ;  /* 0x00000004e4a97824 */ /* 0x040fe200078e00ff */
[----:B------:R3:W-:Y:S01]  /*1000*/  STL [R1+0x24], R23 ;  /* 0x0000241701007387 */ /* 0x0007e20000100800 */
[----:B------:R-:W-:Y:S02]  /*1010*/  UIADD3 UR16, UPT, UPT, UR55, UR16, URZ ;  /* 0x0000001037107290 */ /* 0x000fe4000fffe0ff */
[----:B----4-:R-:W-:Y:S02]  /*1020*/  UISETP.NE.U32.AND UP0, UPT, UR6, URZ, UPT ;  /* 0x000000ff0600728c */ /* 0x010fe4000bf05070 */
[----:B------:R-:W-:Y:S02]  /*1030*/  UIMAD UR20, UR32, UR13, URZ ;  /* 0x0000000d201472a4 */ /* 0x000fe4000f8e02ff */
[----:B------:R-:W-:Y:S01]  /*1040*/  USHF.R.S32.HI UR17, URZ, 0x1f, UR13 ;  /* 0x0000001fff117899 */ /* 0x000fe2000801140d */
[----:B------:R-:W-:Y:S01]  /*1050*/  IMAD.SHL.U32 R16, R228, 0x20, RZ ;  /* 0x00000020e4107824 */ /* 0x000fe200078e00ff */
[----:B------:R3:W-:Y:S04]  /*1060*/  STL.64 [R1+0x10], R24 ;  /* 0x0000101801007387 */ /* 0x0007e80000100a00 */
        /* <DEDUP_REMOVED lines=10> */
[----:B------:R-:W-:Y:S01]  /*1110*/  LDGSTS.E.BYPASS.LTC128B.128 [R0+0x6000], desc[UR36][R26.64] ;  /* 0x060000001a007fae */ /* 0x000fe2000b981a24 */
[----:B-1----:R-:W-:-:S03]  /*1120*/  USHF.R.S32.HI UR18, URZ, 0x1f, UR5 ;  /* 0x0000001fff127899 */ /* 0x002fc60008011405 */
[----:B------:R-:W-:Y:S01]  /*1130*/  LDGSTS.E.BYPASS.LTC128B.128 [R0+0x7000], desc[UR36][R26.64+0x40] ;  /* 0x070000401a007fae */ /* 0x000fe2000b981a24 */
[----:B--2---:R-:W-:Y:S01]  /*1140*/  IMAD.MOV.U32 R6, RZ, RZ, 0x4 ;  /* 0x00000004ff067424 */ /* 0x004fe200078e00ff */
[----:B------:R-:W1:Y:S01]  /*1150*/  S2R R7, SR_CTAID.X ;  /* 0x0000000000077919 */ /* 0x000e620000002500 */
[----:B------:R-:W-:Y:S01]  /*1160*/  UIMAD UR16, UR16, UR5, URZ ;  /* 0x00000005101072a4 */ /* 0x000fe2000f8e02ff */
[----:B------:R-:W-:Y:S04]  /*1170*/  LDGSTS.E.BYPASS.LTC128B.128 [R0+0x8000], desc[UR36][R26.64+0x80] ;  /* 0x080000801a007fae */ /* 0x000fe8000b981a24 */
[----:B------:R-:W-:Y:S01]  /*1180*/  LDGSTS.E.BYPASS.LTC128B.128 [R9], desc[UR36][R24.64] ;  /* 0x0000000018097fae */ /* 0x000fe2000b981a24 */
[----:B----4-:R-:W-:-:S03]  /*1190*/  IMAD.WIDE.U32 R4, R23, R6, UR14 ;  /* 0x0000000e17047e25 */ /* 0x010fc6000f8e0006 */
[----:B------:R-:W-:Y:S04]  /*11a0*/  LDGSTS.E.BYPASS.LTC128B.128 [R9+0x1000], desc[UR36][R24.64+0x40] ;  /* 0x0100004018097fae */ /* 0x000fe8000b981a24 */
[----:B------:R-:W-:Y:S04]  /*11b0*/  LDGSTS.E.BYPASS.LTC128B.128 [R9+0x2000], desc[UR36][R24.64+0x80] ;  /* 0x0200008018097fae */ /* 0x000fe8000b981a24 */
[----:B------:R-:W-:Y:S04]  /*11c0*/  LDGSTS.E.BYPASS.LTC128B.128 [R0+0x9000], desc[UR36][R2.64] ;  /* 0x0900000002007fae */ /* 0x000fe8000b981a24 */
[----:B------:R-:W-:Y:S04]  /*11d0*/  LDGSTS.E.BYPASS.LTC128B.128 [R0+0xb000], desc[UR36][R2.64+0x40] ;  /* 0x0b00004002007fae */ /* 0x000fe8000b981a24 */
[----:B------:R-:W-:Y:S04]  /*11e0*/  LDGSTS.E.BYPASS.LTC128B.128 [R0+0xd000], desc[UR36][R2.64+0x80] ;  /* 0x0d00008002007fae */ /* 0x000fe8000b981a24 */
[----:B------:R-:W-:Y:S04]  /*11f0*/  LDGSTS.E.BYPASS.LTC128B.128 [R0+0xa000], desc[UR36][R10.64] ;  /* 0x0a0000000a007fae */ /* 0x000fe8000b981a24 */
[----:B------:R-:W-:Y:S04]  /*1200*/  LDGSTS.E.BYPASS.LTC128B.128 [R0+0xc000], desc[UR36][R10.64+0x40] ;  /* 0x0c0000400a007fae */ /* 0x000fe8000b981a24 */
[----:B------:R2:W-:Y:S04]  /*1210*/  LDGSTS.E.BYPASS.LTC128B.128 [R0+0xe000], desc[UR36][R10.64+0x80] ;  /* 0x0e0000800a007fae */ /* 0x0005e8000b981a24 */
[----:B------:R-:W0:Y:S04]  /*1220*/  LDGDEPBAR ;  /* 0x00000000000079af */ /* 0x000e280000000000 */
[----:B------:R-:W5:Y:S04]  /*1230*/  LDG.E R12, desc[UR36][R4.64] ;  /* 0x00000024040c7981 */ /* 0x000f68000c1e1900 */
[----:B------:R-:W5:Y:S04]  /*1240*/  LDG.E R14, desc[UR36][R4.64+0x20] ;  /* 0x00002024040e7981 */ /* 0x000f68000c1e1900 */
[----:B------:R-:W5:Y:S04]  /*1250*/  LDG.E R15, desc[UR36][R4.64+0x80] ;  /* 0x00008024040f7981 */ /* 0x000f68000c1e1900 */
[----:B------:R4:W5:Y:S01]  /*1260*/  LDG.E R13, desc[UR36][R4.64+0xa0] ;  /* 0x0000a024040d7981 */ /* 0x000962000c1e1900 */
[----:B------:R-:W-:Y:S01]  /*1270*/  UIMAD.WIDE.U32 UR22, UR54, UR5, URZ ;  /* 0x00000005361672a5 */ /* 0x000fe2000f8e00ff */
[----:B------:R-:W-:Y:S01]  /*1280*/  SHF.R.U32.HI R6, RZ, 0x5, R228 ;  /* 0x00000005ff067819 */ /* 0x000fe200000116e4 */
[----:B------:R-:W-:Y:S01]  /*1290*/  UIMAD UR19, UR5, UR13, URZ ;  /* 0x0000000d051372a4 */ /* 0x000fe2000f8e02ff */
[C---:B------:R-:W-:Y:S01]  /*12a0*/  IMAD.SHL.U32 R168, R228.reuse, 0x10, RZ ;  /* 0x00000010e4a87824 */ /* 0x040fe200078e00ff */
[----:B------:R-:W-:Y:S01]  /*12b0*/  UIMAD.WIDE UR24, UR5, UR13, URZ ;  /* 0x0000000d051872a5 */ /* 0x000fe2000f8e02ff */
[----:B------:R-:W-:Y:S01]  /*12c0*/  CS2R R126, SRZ ;  /* 0x00000000007e7805 */ /* 0x000fe2000001ff00 */
[----:B------:R-:W-:Y:S01]  /*12d0*/  UIMAD UR5, UR18, UR54, UR16 ;  /* 0x00000036120572a4 */ /* 0x000fe2000f8e0210 */
[----:B--2---:R-:W-:Y:S01]  /*12e0*/  LOP3.LUT R0, R228, 0x1f, RZ, 0xc0, !PT ;  /* 0x0000001fe4007812 */ /* 0x004fe200078ec0ff */
[----:B------:R-:W-:Y:S01]  /*12f0*/  UISETP.NE.AND.EX UP0, UPT, UR7, URZ, UPT, UP0 ;  /* 0x000000ff0700728c */ /* 0x000fe2000bf05300 */
[----:B------:R-:W-:Y:S01]  /*1300*/  LOP3.LUT R11, R169, 0x18, RZ, 0xc0, !PT ;  /* 0x00000018a90b7812 */ /* 0x000fe200078ec0ff */
[----:B------:R-:W-:Y:S01]  /*1310*/  UIADD3 UR5, UPT, UPT, UR23, UR5, URZ ;  /* 0x0000000517057290 */ /* 0x000fe2000fffe0ff */
[----:B------:R-:W-:-:S04]  /*1320*/  DEPBAR.LE SB0, 0x1 ;  /* 0x000080400000791a */ /* 0x000fc80000000000 */
[----:B------:R-:W-:Y:S01]  /*1330*/  USHF.R.S32.HI UR21, URZ, 0x1f, UR20 ;  /* 0x0000001fff157899 */ /* 0x000fe20008011414 */
[----:B------:R-:W-:Y:S01]  /*1340*/  IMAD R0, R6, UR19, R0 ;  /* 0x0000001306007c24 */ /* 0x000fe2000f8e0200 */
[----:B------:R-:W-:Y:S01]  /*1350*/  UIMAD UR5, UR5, UR13, URZ ;  /* 0x0000000d050572a4 */ /* 0x000fe2000f8e02ff */
[----:B------:R-:W-:Y:S01]  /*1360*/  LOP3.LUT R10, R11, 0xc0, R16, 0xf8, !PT ;  /* 0x000000c00b0a7812 */ /* 0x000fe200078ef810 */
[----:B------:R-:W-:Y:S01]  /*1370*/  USEL UR46, UR46, URZ, UP0 ;  /* 0x000000ff2e2e7287 */ /* 0x000fe20008000000 */
[----:B------:R-:W-:Y:S01]  /*1380*/  LOP3.LUT R6, R168, 0x100, RZ, 0xc0, !PT ;  /* 0x00000100a8067812 */ /* 0x000fe200078ec0ff */
[----:B------:R-:W-:Y:S01]  /*1390*/  UIMAD.WIDE.U32 UR20, UR22, UR13, UR20 ;  /* 0x0000000d161472a5 */ /* 0x000fe2000f8e0014 */
[----:B------:R-:W-:Y:S01]  /*13a0*/  CS2R R124, SRZ ;  /* 0x00000000007c7805 */ /* 0x000fe2000001ff00 */
[----:B------:R-:W-:Y:S01]  /*13b0*/  UIMAD UR5, UR17, UR22, UR5 ;  /* 0x00000016110572a4 */ /* 0x000fe2000f8e0205 */
[----:B----4-:R-:W1:Y:S01]  /*13c0*/  LDC.64 R4, c[0x0][0x5f8] ;  /* 0x00017e00ff047b82 */ /* 0x010e620000000a00 */
[----:B------:R-:W-:Y:S01]  /*13d0*/  UIADD3 UR46, UP0, UPT, UR43, UR46, URZ ;  /* 0x0000002e2b2e7290 */ /* 0x000fe2000ff1e0ff */
[----:B------:R-:W-:Y:S01]  /*13e0*/  CS2R R130, SRZ ;  /* 0x0000000000827805 */ /* 0x000fe2000001ff00 */
[----:B------:R-:W-:Y:S01]  /*13f0*/  UIADD3 UR21, UPT, UPT, UR21, UR5, URZ ;  /* 0x0000000515157290 */ /* 0x000fe2000fffe0ff */
[----:B------:R-:W-:Y:S01]  /*1400*/  CS2R R128, SRZ ;  /* 0x0000000000807805 */ /* 0x000fe2000001ff00 */
[----:B------:R-:W-:Y:S01]  /*1410*/  UIADD3.X UR52, UPT, UPT, URZ, UR52, URZ, UP0, !UPT ;  /* 0x00000034ff347290 */ /* 0x000fe200087fe4ff */
[----:B------:R-:W-:Y:S01]  /*1420*/  CS2R R122, SRZ ;  /* 0x00000000007a7805 */ /* 0x000fe2000001ff00 */
[----:B------:R-:W-:Y:S01]  /*1430*/  UIMAD UR13, UR25, UR46, URZ ;  /* 0x0000002e190d72a4 */ /* 0x000fe2000f8e02ff */
[----:B------:R-:W-:Y:S01]  /*1440*/  CS2R R120, SRZ ;  /* 0x0000000000787805 */ /* 0x000fe2000001ff00 */
[----:B------:R-:W-:Y:S01]  /*1450*/  UIMAD.WIDE.U32 UR20, UR24, UR46, UR20 ;  /* 0x0000002e181472a5 */ /* 0x000fe2000f8e0014 */
[----:B------:R-:W-:Y:S01]  /*1460*/  CS2R R118, SRZ ;  /* 0x0000000000767805 */ /* 0x000fe2000001ff00 */
[----:B------:R-:W-:Y:S01]  /*1470*/  UIMAD UR13, UR24, UR52, UR13 ;  /* 0x00000034180d72a4 */ /* 0x000fe2000f8e020d */
[----:B------:R-:W-:Y:S01]  /*1480*/  CS2R R116, SRZ ;  /* 0x0000000000747805 */ /* 0x000fe2000001ff00 */
[----:B------:R-:W-:Y:S01]  /*1490*/  USHF.L.U32 UR5, UR19, 0x6, URZ ;  /* 0x0000000613057899 */ /* 0x000fe200080006ff */
[----:B------:R-:W-:Y:S01]  /*14a0*/  CS2R R110, SRZ ;  /* 0x00000000006e7805 */ /* 0x000fe2000001ff00 */
[----:B------:R-:W-:Y:S01]  /*14b0*/  UIADD3 UR13, UPT, UPT, UR21, UR13, URZ ;  /* 0x0000000d150d7290 */ /* 0x000fe2000fffe0ff */
[----:B------:R-:W-:Y:S01]  /*14c0*/  CS2R R108, SRZ ;  /* 0x00000000006c7805 */ /* 0x000fe2000001ff00 */
[----:B------:R-:W2:Y:S01]  /*14d0*/  LDCU.64 UR6, c[0x0][0x570] ;  /* 0x0000ae00ff0677ac */ /* 0x000ea20008000a00 */
[----:B------:R-:W-:-:S02]  /*14e0*/  CS2R R114, SRZ ;  /* 0x0000000000727805 */ /* 0x000fc4000001ff00 */
[----:B------:R-:W-:Y:S02]  /*14f0*/  CS2R R112, SRZ ;  /* 0x0000000000707805 */ /* 0x000fe4000001ff00 */
[----:B------:R-:W-:Y:S01]  /*1500*/  CS2R R106, SRZ ;  /* 0x00000000006a7805 */ /* 0x000fe2000001ff00 */
[----:B------:R-:W-:Y:S01]  /*1510*/  UIADD3 UR45, UPT, UPT, UR43, UR45, URZ ;  /* 0x0000002d2b2d7290 */ /* 0x000fe2000fffe0ff */
[----:B------:R-:W-:Y:S02]  /*1520*/  CS2R R104, SRZ ;  /* 0x0000000000687805 */ /* 0x000fe4000001ff00 */
[----:B------:R-:W-:Y:S01]  /*1530*/  CS2R R102, SRZ ;  /* 0x0000000000667805 */ /* 0x000fe2000001ff00 */
[----:B-1----:R-:W-:Y:S01]  /*1540*/  IMAD.WIDE.U32 R2, R7, R4, RZ ;  /* 0x0000000407027225 */ /* 0x002fe200078e00ff */
[----:B------:R-:W-:Y:S02]  /*1550*/  LOP3.LUT R4, R10, 0x8, R228, 0x78, !PT ;  /* 0x000000080a047812 */ /* 0x000fe400078e78e4 */
[----:B------:R-:W-:-:S02]  /*1560*/  CS2R R100, SRZ ;  /* 0x0000000000647805 */ /* 0x000fc4000001ff00 */
[----:B------:R-:W-:Y:S01]  /*1570*/  CS2R R94, SRZ ;  /* 0x00000000005e7805 */ /* 0x000fe2000001ff00 */
[----:B------:R-:W-:Y:S01]  /*1580*/  IMAD R7, R7, R5, R3 ;  /* 0x0000000507077224 */ /* 0x000fe200078e0203 */
[----:B------:R-:W-:Y:S01]  /*1590*/  SEL R2, R2, RZ, P0 ;  /* 0x000000ff02027207 */ /* 0x000fe20000000000 */
[----:B------:R-:W-:Y:S01]  /*15a0*/  BAR.SYNC.DEFER_BLOCKING 0x0 ;  /* 0x0000000000007b1d */ /* 0x000fe20000010000 */
[----:B------:R-:W-:Y:S02]  /*15b0*/  LOP3.LUT R3, R168, 0x3c00, RZ, 0xc0, !PT ;  /* 0x00003c00a8037812 */ /* 0x000fe400078ec0ff */
[----:B------:R-:W-:Y:S02]  /*15c0*/  CS2R R92, SRZ ;  /* 0x00000000005c7805 */ /* 0x000fe4000001ff00 */
[----:B------:R-:W-:Y:S02]  /*15d0*/  IADD3 R8, P2, P1, R0, UR20, R2 ;  /* 0x0000001400087c10 */ /* 0x000fe4000f95e002 */
[----:B------:R-:W-:-:S02]  /*15e0*/  CS2R R98, SRZ ;  /* 0x0000000000627805 */ /* 0x000fc4000001ff00 */
[----:B------:R-:W-:Y:S01]  /*15f0*/  LOP3.LUT R5, R3, 0x20, R16, 0xf8, !PT ;  /* 0x0000002003057812 */ /* 0x000fe200078ef810 */
[----:B------:R-:W1:Y:S01]  /*1600*/  LDCU.64 UR20, c[0x0][0x5e8] ;  /* 0x0000bd00ff1477ac */ /* 0x000e620008000a00 */
[----:B------:R-:W-:Y:S02]  /*1610*/  SHF.R.S32.HI R3, RZ, 0x1f, R0 ;  /* 0x0000001fff037819 */ /* 0x000fe40000011400 */
[----:B------:R-:W-:Y:S02]  /*1620*/  CS2R R96, SRZ ;  /* 0x0000000000607805 */ /* 0x000fe4000001ff00 */
[----:B------:R-:W-:Y:S02]  /*1630*/  SEL R2, R7, RZ, P0 ;  /* 0x000000ff07027207 */ /* 0x000fe40000000000 */
[----:B------:R-:W-:Y:S02]  /*1640*/  CS2R R90, SRZ ;  /* 0x00000000005a7805 */ /* 0x000fe4000001ff00 */
[----:B------:R-:W-:-:S02]  /*1650*/  LOP3.LUT R0, R4, R5, R6, 0xfe, !PT ;  /* 0x0000000504007212 */ /* 0x000fc400078efe06 */
[----:B------:R-:W-:Y:S02]  /*1660*/  CS2R R88, SRZ ;  /* 0x0000000000587805 */ /* 0x000fe4000001ff00 */
[----:B------:R-:W-:Y:S01]  /*1670*/  IADD3.X R4, PT, PT, R3, UR13, R2, P2, P1 ;  /* 0x0000000d03047c10 */ /* 0x000fe200097e2402 */
[----:B------:R-:W-:Y:S01]  /*1680*/  IMAD.U32 R3, RZ, RZ, UR5 ;  /* 0x00000005ff037e24 */ /* 0x000fe2000f8e00ff */
[----:B------:R-:W-:Y:S01]  /*1690*/  IADD3 R2, P1, PT, R8, UR5, RZ ;  /* 0x0000000508027c10 */ /* 0x000fe2000ff3e0ff */
[----:B------:R-:W4:Y:S01]  /*16a0*/  LDCU UR5, c[0x0][0x508] ;  /* 0x0000a100ff0577ac */ /* 0x000f220008000800 */
[----:B------:R-:W-:Y:S02]  /*16b0*/  LOP3.LUT P0, RZ, R228, 0x4, RZ, 0xc0, !PT ;  /* 0x00000004e4ff7812 */ /* 0x000fe4000780c0ff */
[----:B------:R-:W-:Y:S02]  /*16c0*/  CS2R R86, SRZ ;  /* 0x0000000000567805 */ /* 0x000fe4000001ff00 */
[----:B------:R-:W-:-:S02]  /*16d0*/  LEA R222, R0, UR4, 0x1 ;  /* 0x0000000400de7c11 */ /* 0x000fc4000f8e08ff */
[----:B------:R-:W-:Y:S02]  /*16e0*/  CS2R R84, SRZ ;  /* 0x0000000000547805 */ /* 0x000fe4000001ff00 */
[----:B------:R-:W-:Y:S02]  /*16f0*/  LEA.HI.X.SX32 R3, R3, R4, 0x1, P1 ;  /* 0x0000000403037211 */ /* 0x000fe400008f0eff */
[----:B------:R-:W-:Y:S02]  /*1700*/  CS2R R78, SRZ ;  /* 0x00000000004e7805 */ /* 0x000fe4000001ff00 */
[----:B--2---:R-:W-:Y:S01]  /*1710*/  LEA R4, P1, R2, UR6, 0x2 ;  /* 0x0000000602047c11 */ /* 0x004fe2000f8210ff */
[C---:B------:R-:W-:Y:S01]  /*1720*/  VIADD R0, R222.reuse, 0xf000 ;  /* 0x0000f000de007836 */ /* 0x040fe20000000000 */
[----:B------:R3:W2:Y:S01]  /*1730*/  LDSM.16.M88.4 R172, [R222+0xf000] ;  /* 0x00f00000deac783b */ /* 0x0006a20000000200 */
[----:B------:R-:W-:Y:S01]  /*1740*/  VIADD R216, R222, 0xf020 ;  /* 0x0000f020ded87836 */ /* 0x000fe20000000000 */
[----:B------:R-:W-:-:S02]  /*1750*/  LEA.HI.X R5, R2, UR7, R3, 0x2, P1 ;  /* 0x0000000702057c11 */ /* 0x000fc400088f1403 */
[----:B------:R-:W-:Y:S01]  /*1760*/  CS2R R76, SRZ ;  /* 0x00000000004c7805 */ /* 0x000fe2000001ff00 */
[----:B------:R3:W1:Y:S01]  /*1770*/  LDSM.16.M88.4 R176, [R222+0xf400] ;  /* 0x00f40000deb0783b */ /* 0x0006620000000200 */
[----:B------:R-:W-:Y:S01]  /*1780*/  @P0 VIADD R216, R0, 0xffffffe0 ;  /* 0xffffffe000d80836 */ /* 0x000fe20000000000 */
[----:B------:R-:W-:Y:S02]  /*1790*/  CS2R R82, SRZ ;  /* 0x0000000000527805 */ /* 0x000fe4000001ff00 */
[----:B------:R-:W-:Y:S01]  /*17a0*/  CS2R R80, SRZ ;  /* 0x0000000000507805 */ /* 0x000fe2000001ff00 */
[----:B------:R3:W1:Y:S01]  /*17b0*/  LDSM.16.M88.4 R188, [R222+0x11000] ;  /* 0x01100000debc783b */ /* 0x0006620000000200 */
[----:B----4-:R-:W-:Y:S01]  /*17c0*/  UIADD3 UR5, UPT, UPT, UR49, UR5, URZ ;  /* 0x0000000531057290 */ /* 0x010fe2000fffe0ff */
[----:B------:R-:W-:Y:S02]  /*17d0*/  CS2R R74, SRZ ;  /* 0x00000000004a7805 */ /* 0x000fe4000001ff00 */
[----:B------:R-:W-:Y:S01]  /*17e0*/  CS2R R72, SRZ ;  /* 0x0000000000487805 */ /* 0x000fe2000001ff00 */
[----:B------:R3:W4:Y:S01]  /*17f0*/  LDSM.16.M88.4 R180, [R216] ;  /* 0x00000000d8b4783b */ /* 0x0007220000000200 */
[----:B------:R-:W-:Y:S01]  /*1800*/  UIADD3 UR6, UPT, UPT, -UR5, UR42, UR40 ;  /* 0x0000002a05067290 */ /* 0x000fe2000fffe128 */
[----:B------:R-:W-:-:S02]  /*1810*/  CS2R R70, SRZ ;  /* 0x0000000000467805 */ /* 0x000fc4000001ff00 */
[----:B------:R-:W-:Y:S01]  /*1820*/  CS2R R68, SRZ ;  /* 0x0000000000447805 */ /* 0x000fe2000001ff00 */
[----:B------:R3:W2:Y:S01]  /*1830*/  LDSM.16.M88.4 R184, [R216+0x400] ;  /* 0x00040000d8b8783b */ /* 0x0006a20000000200 */
[----:B------:R-:W-:Y:S01]  /*1840*/  USHF.R.S32.HI UR5, URZ, 0x1f, UR6 ;  /* 0x0000001fff057899 */ /* 0x000fe20008011406 */
[----:B------:R-:W-:Y:S02]  /*1850*/  CS2R R62, SRZ ;  /* 0x00000000003e7805 */ /* 0x000fe4000001ff00 */
[----:B------:R-:W-:Y:S01]  /*1860*/  CS2R R60, SRZ ;  /* 0x00000000003c7805 */ /* 0x000fe2000001ff00 */
[----:B------:R3:W2:Y:S01]  /*1870*/  LDSM.16.M88.4 R196, [R216+0x2000] ;  /* 0x00200000d8c4783b */ /* 0x0006a20000000200 */
[----:B------:R-:W-:Y:S01]  /*1880*/  ULEA.HI UR5, UR5, UR6, URZ, 0x6 ;  /* 0x0000000605057291 */ /* 0x000fe2000f8f30ff */
[----:B------:R-:W-:Y:S02]  /*1890*/  CS2R R66, SRZ ;  /* 0x0000000000427805 */ /* 0x000fe4000001ff00 */
[----:B------:R-:W-:Y:S01]  /*18a0*/  CS2R R64, SRZ ;  /* 0x0000000000407805 */ /* 0x000fe2000001ff00 */
[----:B------:R3:W2:Y:S01]  /*18b0*/  LDSM.16.M88.4 R200, [R216+0x2400] ;  /* 0x00240000d8c8783b */ /* 0x0006a20000000200 */
[----:B------:R-:W-:Y:S01]  /*18c0*/  USHF.R.S32.HI UR5, URZ, 0x6, UR5 ;  /* 0x00000006ff057899 */ /* 0x000fe20008011405 */
[----:B------:R-:W-:-:S02]  /*18d0*/  CS2R R58, SRZ ;  /* 0x00000000003a7805 */ /* 0x000fc4000001ff00 */
[----:B------:R-:W-:Y:S01]  /*18e0*/  CS2R R56, SRZ ;  /* 0x0000000000387805 */ /* 0x000fe2000001ff00 */
[----:B------:R3:W2:Y:S01]  /*18f0*/  LDSM.16.M88.4 R212, [R216+0x4000] ;  /* 0x00400000d8d4783b */ /* 0x0006a20000000200 */
[----:B------:R-:W-:Y:S01]  /*1900*/  UISETP.LT.AND UP0, UPT, URZ, UR5, UPT ;  /* 0x00000005ff00728c */ /* 0x000fe2000bf01270 */
[----:B------:R-:W-:Y:S02]  /*1910*/  CS2R R54, SRZ ;  /* 0x0000000000367805 */ /* 0x000fe4000001ff00 */
[----:B------:R-:W-:Y:S01]  /*1920*/  CS2R R52, SRZ ;  /* 0x0000000000347805 */ /* 0x000fe2000001ff00 */
[----:B------:R-:W2:Y:S01]  /*1930*/  LDSM.16.M88.4 R216, [R216+0x4400] ;  /* 0x00440000d8d8783b */ /* 0x000ea20000000200 */
[----:B------:R-:W-:Y:S01]  /*1940*/  USEL UR5, URZ, UR5, !UP0 ;  /* 0x00000005ff057287 */ /* 0x000fe2000c000000 */
[----:B------:R-:W-:Y:S02]  /*1950*/  CS2R R46, SRZ ;  /* 0x00000000002e7805 */ /* 0x000fe4000001ff00 */
[----:B------:R-:W-:Y:S01]  /*1960*/  CS2R R44, SRZ ;  /* 0x00000000002c7805 */ /* 0x000fe2000001ff00 */
[----:B------:R3:W2:Y:S01]  /*1970*/  LDSM.16.M88.4 R192, [R222+0x11400] ;  /* 0x01140000dec0783b */ /* 0x0006a20000000200 */
[----:B------:R-:W-:Y:S01]  /*1980*/  UISETP.GT.AND UP0, UPT, UR48, UR5, UPT ;  /* 0x000000053000728c */ /* 0x000fe2000bf04270 */
[----:B------:R-:W-:-:S02]  /*1990*/  CS2R R50, SRZ ;  /* 0x0000000000327805 */ /* 0x000fc4000001ff00 */
[----:B------:R-:W-:Y:S01]  /*19a0*/  CS2R R48, SRZ ;  /* 0x0000000000307805 */ /* 0x000fe2000001ff00 */
[----:B------:R3:W2:Y:S01]  /*19b0*/  LDSM.16.M88.4 R204, [R222+0x13000] ;  /* 0x01300000decc783b */ /* 0x0006a20000000200 */
[----:B------:R-:W-:Y:S02]  /*19c0*/  CS2R R42, SRZ ;  /* 0x00000000002a7805 */ /* 0x000fe4000001ff00 */
[----:B------:R-:W-:Y:S02]  /*19d0*/  CS2R R40, SRZ ;  /* 0x0000000000287805 */ /* 0x000fe4000001ff00 */
[----:B------:R-:W-:Y:S01]  /*19e0*/  CS2R R38, SRZ ;  /* 0x0000000000267805 */ /* 0x000fe2000001ff00 */
[----:B------:R3:W2:Y:S01]  /*19f0*/  LDSM.16.M88.4 R208, [R222+0x13400] ;  /* 0x01340000ded0783b */ /* 0x0006a20000000200 */
[----:B------:R-:W-:Y:S01]  /*1a00*/  CS2R R36, SRZ ;  /* 0x0000000000247805 */ /* 0x000fe2000001ff00 */
[----:B-1----:R-:W-:Y:S01]  /*1a10*/  UIMAD.WIDE UR20, UR45, 0x4, UR20 ;  /* 0x000000042d1478a5 */ /* 0x002fe2000f8e0214 */
[----:B----4-:R-:W-:Y:S11]  /*1a20*/  BRA.U !UP0, `(.L_x_304) ;  /* 0x0000004908147547 */ /* 0x010ff6000b800000 */
[----:B------:R-:W-:Y:S01]  /*1a30*/  SHF.R.U32.HI R2, RZ, 0x4, R228 ;  /* 0x00000004ff027819 */ /* 0x000fe200000116e4 */
[----:B------:R-:W-:Y:S01]  /*1a40*/  USHF.L.U32 UR6, UR48, 0x6, URZ ;  /* 0x0000000630067899 */ /* 0x000fe200080006ff */
[----:B------:R-:W-:Y:S01]  /*1a50*/  LOP3.LUT R0, R16, 0x120, RZ, 0xc0, !PT ;  /* 0x0000012010007812 */ /* 0x000fe200078ec0ff */
[----:B------:R-:W-:Y:S01]  /*1a60*/  IMAD.U32 R6, RZ, RZ, UR42 ;  /* 0x0000002aff067e24 */ /* 0x000fe2000f8e00ff */
[----:B------:R-:W-:Y:S01]  /*1a70*/  LOP3.LUT R2, R2, 0x8, RZ, 0xc0, !PT ;  /* 0x0000000802027812 */ /* 0x000fe200078ec0ff */
[----:B------:R-:W1:Y:S01]  /*1a80*/  LDCU UR13, c[0x0][0x3b0] ;  /* 0x00007600ff0d77ac */ /* 0x000e620008000800 */
[----:B------:R-:W-:Y:S01]  /*1a90*/  LOP3.LUT R168, R0, 0x200, R168, 0xf8, !PT ;  /* 0x0000020000a87812 */ /* 0x000fe200078ef8a8 */
[----:B------:R-:W-:Y:S01]  /*1aa0*/  IMAD.U32 R0, RZ, RZ, UR6 ;  /* 0x00000006ff007e24 */ /* 0x000fe2000f8e00ff */
[----:B------:R-:W-:Y:S01]  /*1ab0*/  LOP3.LUT R2, R2, 0x10, R228, 0xf8, !PT ;  /* 0x0000001002027812 */ /* 0x000fe200078ef8e4 */
[----:B------:R-:W4:Y:S01]  /*1ac0*/  LDCU UR7, c[0x0][0x590] ;  /* 0x0000b200ff0777ac */ /* 0x000f220008000800 */
[----:B------:R-:W3:Y:S01]  /*1ad0*/  S2R R228, SR_TID.X ;  /* 0x0000000000e47919 */ /* 0x000ee20000002100 */
[----:B------:R-:W-:Y:S01]  /*1ae0*/  LOP3.LUT R10, R10, 0x8, R223, 0x78, !PT ;  /* 0x000000080a0a7812 */ /* 0x000fe200078e78df */
[----:B------:R-:W-:Y:S01]  /*1af0*/  IMAD.MOV.U32 R227, RZ, RZ, 0x20 ;  /* 0x00000020ffe37424 */ /* 0x000fe200078e00ff */
[----:B------:R-:W-:Y:S01]  /*1b00*/  LOP3.LUT R2, R2, 0xc0, R16, 0xf8, !PT ;  /* 0x000000c002027812 */ /* 0x000fe200078ef810 */
[----:B------:R-:W-:Y:S01]  /*1b10*/  UIADD3 UR40, UPT, UPT, -UR49, UR42, UR40 ;  /* 0x0000002a31287290 */ /* 0x000fe2000fffe128 */
[----:B------:R-:W-:Y:S01]  /*1b20*/  IADD3 R3, PT, PT, R0, UR49, R23 ;  /* 0x0000003100037c10 */ /* 0x000fe2000fffe017 */
[----:B------:R-:W-:Y:S01]  /*1b30*/  IMAD.MOV.U32 R225, RZ, RZ, 0x20 ;  /* 0x00000020ffe17424 */ /* 0x000fe200078e00ff */
[----:B------:R-:W-:Y:S01]  /*1b40*/  LOP3.LUT R11, R2, R11, RZ, 0x3c, !PT ;  /* 0x0000000b020b7212 */ /* 0x000fe200078e3cff */
[----:B------:R-:W-:Y:S01]  /*1b50*/  IMAD.MOV.U32 R127, RZ, RZ, RZ ;  /* 0x000000ffff7f7224 */ /* 0x000fe200078e00ff */
[----:B------:R-:W-:Y:S01]  /*1b60*/  IADD3 R2, PT, PT, R3, -0x1f, -R6 ;  /* 0xffffffe103027810 */ /* 0x000fe20007ffe806 */
[----:B------:R-:W-:Y:S01]  /*1b70*/  USHF.L.U32 UR19, UR19, 0x3, URZ ;  /* 0x0000000313137899 */ /* 0x000fe200080006ff */
[----:B------:R-:W-:Y:S01]  /*1b80*/  LOP3.LUT R10, R168, R10, RZ, 0xfc, !PT ;  /* 0x0000000aa80a7212 */ /* 0x000fe200078efcff */
[----:B------:R-:W2:Y:S01]  /*1b90*/  LDCU UR16, c[0x0][0x3e0] ;  /* 0x00007c00ff1077ac */ /* 0x000ea20008000800 */
[----:B------:R-:W-:Y:S01]  /*1ba0*/  LOP3.LUT R11, R11, 0x120, R16, 0xf8, !PT ;  /* 0x000001200b0b7812 */ /* 0x000fe200078ef810 */
[----:B------:R2:W-:Y:S01]  /*1bb0*/  STL [R1+0xc], R2 ;  /* 0x00000c0201007387 */ /* 0x0005e20000100800 */
[----:B------:R-:W-:Y:S01]  /*1bc0*/  SEL R227, R227, 0xffffffe0, !P0 ;  /* 0xffffffe0e3e37807 */ /* 0x000fe20004000000 */
[----:B------:R-:W2:Y:S01]  /*1bd0*/  LDCU UR18, c[0x0][0x50c] ;  /* 0x0000a180ff1277ac */ /* 0x000ea20008000800 */
[----:B------:R-:W-:Y:S01]  /*1be0*/  LEA R221, R10, UR4, 0x1 ;  /* 0x000000040add7c11 */ /* 0x000fe2000f8e08ff */
[----:B------:R2:W-:Y:S01]  /*1bf0*/  STL.64 [R1], R4 ;  /* 0x0000000401007387 */ /* 0x0005e20000100a00 */
[----:B------:R-:W2:Y:S03]  /*1c00*/  LDCU UR17, c[0x0][0x45c] ;  /* 0x00008b80ff1177ac */ /* 0x000ea60008000800 */
[----:B------:R2:W-:Y:S01]  /*1c10*/  STL [R1+0x20], R9 ;  /* 0x0000200901007387 */ /* 0x0005e20000100800 */
[----:B-1----:R-:W-:-:S03]  /*1c20*/  USHF.L.U32 UR13, UR13, 0x6, URZ ;  /* 0x000000060d0d7899 */ /* 0x002fc600080006ff */
[----:B-----5:R1:W-:Y:S01]  /*1c30*/  STL [R1+0x34], R12 ;  /* 0x0000340c01007387 */ /* 0x0203e20000100800 */
[----:B----4-:R-:W-:Y:S02]  /*1c40*/  USHF.L.U32 UR7, UR7, 0x6, URZ ;  /* 0x0000000607077899 */ /* 0x010fe400080006ff */
[----:B------:R-:W-:Y:S01]  /*1c50*/  UIADD3 UR40, UPT, UPT, UR40, 0x80, URZ ;  /* 0x0000008028287890 */ /* 0x000fe2000fffe0ff */
[----:B------:R1:W-:Y:S01]  /*1c60*/  STL [R1+0x30], R14 ;  /* 0x0000300e01007387 */ /* 0x0003e20000100800 */
[----:B---3--:R-:W-:-:S03]  /*1c70*/  LOP3.LUT P2, R0, R228, 0x4, RZ, 0xc0, !PT ;  /* 0x00000004e4007812 */ /* 0x008fc6000784c0ff */
[----:B------:R1:W-:Y:S01]  /*1c80*/  STL [R1+0x2c], R15 ;  /* 0x00002c0f01007387 */ /* 0x0003e20000100800 */
[----:B------:R-:W-:-:S03]  /*1c90*/  ISETP.NE.AND P1, PT, R0, RZ, PT ;  /* 0x000000ff0000720c */ /* 0x000fc60003f25270 */
[----:B------:R1:W-:Y:S01]  /*1ca0*/  STL [R1+0x28], R13 ;  /* 0x0000280d01007387 */ /* 0x0003e20000100800 */
[----:B--2---:R-:W-:Y:S02]  /*1cb0*/  IMAD.MOV.U32 R2, RZ, RZ, 0x10 ;  /* 0x00000010ff027424 */ /* 0x004fe400078e00ff */
[C---:B------:R-:W-:Y:S01]  /*1cc0*/  IMAD.SHL.U32 R229, R228.reuse, 0x20, RZ ;  /* 0x00000020e4e57824 */ /* 0x040fe200078e00ff */
[----:B------:R-:W-:Y:S01]  /*1cd0*/  LEA R220, R11, UR4, 0x1 ;  /* 0x000000040bdc7c11 */ /* 0x000fe2000f8e08ff */
[C---:B------:R-:W-:Y:S01]  /*1ce0*/  IMAD.SHL.U32 R3, R228.reuse, 0x2, RZ ;  /* 0x00000002e4037824 */ /* 0x040fe200078e00ff */
[----:B------:R-:W-:Y:S01]  /*1cf0*/  LOP3.LUT P0, RZ, R228, 0x2, RZ, 0xc0, !PT ;  /* 0x00000002e4ff7812 */ /* 0x000fe2000780c0ff */
[----:B------:R-:W-:Y:S01]  /*1d00*/  IMAD.IADD R224, R222, 0x1, R227 ;  /* 0x00000001dee07824 */ /* 0x000fe200078e02e3 */
[----:B------:R-:W-:Y:S01]  /*1d10*/  LOP3.LUT R0, R229, 0x7400, RZ, 0xc0, !PT ;  /* 0x00007400e5007812 */ /* 0x000fe200078ec0ff */
[----:B------:R-:W-:Y:S01]  /*1d20*/  VIADD R221, R221, UR12 ;  /* 0x0000000cdddd7c36 */ /* 0x000fe20008000000 */
[----:B------:R-:W-:Y:S01]  /*1d30*/  LOP3.LUT P3, R226, R228, 0x8, RZ, 0xc0, !PT ;  /* 0x00000008e4e27812 */ /* 0x000fe2000786c0ff */
[----:B------:R-:W-:Y:S01]  /*1d40*/  VIADD R220, R220, UR12 ;  /* 0x0000000cdcdc7c36 */ /* 0x000fe20008000000 */
[----:B------:R-:W-:-:S02]  /*1d50*/  SEL R2, R2, 0xfffffff0, !P2 ;  /* 0xfffffff002027807 */ /* 0x000fc40005000000 */
[----:B------:R-:W-:Y:S02]  /*1d60*/  SEL R225, R225, 0xffffffe0, !P0 ;  /* 0xffffffe0e1e17807 */ /* 0x000fe40004000000 */
[----:B------:R-:W-:-:S07]  /*1d70*/  LOP3.LUT R0, R0, 0x6, R3, 0xf8, !PT ;  /* 0x0000000600007812 */ /* 0x000fce00078ef803 */
.L_x_307:
[----:B------:R-:W0:Y:S01]  /*1d80*/  LDGDEPBAR ;  /* 0x00000000000079af */ /* 0x000e220000000000 */
[----:B------:R-:W-:Y:S01]  /*1d90*/  IMAD.IADD R0, R221, 0x1, R227 ;  /* 0x00000001dd007824 */ /* 0x000fe200078e02e3 */
[----:B------:R-:W-:Y:S06]  /*1da0*/  UIADD3 UR6, UPT, UPT, UR6, -0x40, URZ ;  /* 0xffffffc006067890 */ /* 0x000fec000fffe0ff */
[----:B------:R-:W2:Y:S01]  /*1db0*/  LDL R3, [R1+0x34] ;  /* 0x0000340001037983 */ /* 0x000ea20000100800 */
[----:B------:R-:W-:Y:S02]  /*1dc0*/  USHF.L.U32 UR12, UR39, 0x7, URZ ;  /* 0x00000007270c7899 */ /* 0x000fe400080006ff */
[----:B------:R-:W-:Y:S01]  /*1dd0*/  UISETP.GE.AND UP0, UPT, UR6, UR40, UPT ;  /* 0x000000280600728c */ /* 0x000fe2000bf06270 */
[----:B------:R-:W3:Y:S01]  /*1de0*/  LDL R2, [R1+0x30] ;  /* 0x0000300001027983 */ /* 0x000ee20000100800 */
[----:B------:R-:W-:Y:S01]  /*1df0*/  UMOV UR4, UR29 ;  /* 0x0000001d00047c82 */ /* 0x000fe20008000000 */
[----:B------:R-:W-:Y:S02]  /*1e00*/  UIADD3 UR48, UPT, UPT, UR48, -0x1, URZ ;  /* 0xffffffff30307890 */ /* 0x000fe4000fffe0ff */
[----:B----4-:R-:W4:Y:S01]  /*1e10*/  LDL R230, [R1+0xc] ;  /* 0x00000c0001e67983 */ /* 0x010f220000100800 */
[----:B------:R-:W-:Y:S01]  /*1e20*/  PLOP3.LUT P0, PT, PT, PT, UP0, 0x80, 0x8 ;  /* 0x000000000008781c */ /* 0x000fe20003f0f008 */
[----:B------:R-:W-:Y:S02]  /*1e30*/  UISETP.GT.AND UP0, UPT, UR48, UR5, UPT ;  /* 0x000000053000728c */ /* 0x000fe4000bf04270 */
[----:B------:R-:W-:Y:S04]  /*1e40*/  STL [R1+0x74], R51 ;  /* 0x0000743301007387 */ /* 0x000fe80000100800 */
        /* <DEDUP_REMOVED lines=11> */
[----:B------:R-:W-:Y:S04]  /*1f00*/  STL [R1+0x44], R39 ;  /* 0x0000442701007387 */ /* 0x000fe80000100800 */
[----:B------:R-:W-:Y:S04]  /*1f10*/  STL [R1+0x40], R38 ;  /* 0x0000402601007387 */ /* 0x000fe80000100800 */
[----:B------:R-:W-:Y:S04]  /*1f20*/  STL [R1+0x3c], R37 ;  /* 0x00003c2501007387 */ /* 0x000fe80000100800 */
[----:B------:R-:W-:Y:S01]  /*1f30*/  STL [R1+0x38], R36 ;  /* 0x0000382401007387 */ /* 0x000fe20000100800 */
[----:B-1----:R-:W-:Y:S01]  /*1f40*/  IMAD.SHL.U32 R42, R228, 0x2, RZ ;  /* 0x00000002e42a7824 */ /* 0x002fe200078e00ff */
[----:B------:R-:W-:Y:S04]  /*1f50*/  LOP3.LUT R41, R229, 0x7400, RZ, 0xc0, !PT ;  /* 0x00007400e5297812 */ /* 0x000fe800078ec0ff */
[----:B------:R-:W-:Y:S01]  /*1f60*/  LOP3.LUT R41, R41, 0x6, R42, 0xf8, !PT ;  /* 0x0000000629297812 */ /* 0x000fe200078ef82a */
[----:B------:R-:W-:Y:S04]  /*1f70*/  DEPBAR.LE SB0, 0x0 ;  /* 0x000080000000791a */ /* 0x000fe80000000000 */
[----:B------:R-:W-:Y:S06]  /*1f80*/  BAR.SYNC.DEFER_BLOCKING 0x0 ;  /* 0x0000000000007b1d */ /* 0x000fec0000010000 */
[----:B------:R-:W-:Y:S08]  /*1f90*/  LDSM.16.M88.4 R32, [R221] ;  /* 0x00000000dd20783b */ /* 0x000ff00000000200 */
[----:B------:R-:W1:Y:S08]  /*1fa0*/  LDSM.16.M88.4 R16, [R222+0x9000] ;  /* 0x00900000de10783b */ /* 0x000e700000000200 */
[----:B------:R-:W1:Y:S08]  /*1fb0*/  LDSM.16.M88.4 R28, [R221+0x800] ;  /* 0x00080000dd1c783b */ /* 0x000e700000000200 */
[----:B------:R-:W1:Y:S08]  /*1fc0*/  LDSM.16.M88.4 R132, [R222+0x9400] ;  /* 0x00940000de84783b */ /* 0x000e700000000200 */
[----:B------:R-:W-:Y:S08]  /*1fd0*/  LDSM.16.M88.4 R136, [R0] ;  /* 0x000000000088783b */ /* 0x000ff00000000200 */
[----:B------:R-:W1:Y:S02]  /*1fe0*/  LDSM.16.M88.4 R140, [R224+0x9000] ;  /* 0x00900000e08c783b */ /* 0x000e640000000200 */
[-C--:B-1----:R-:W-:Y:S06]  /*1ff0*/  HMMA.16816.F32.BF16 R4, R32, R16.reuse, RZ ;  /* 0x000000102004723c */ /* 0x082fec00000418ff */
[----:B------:R-:W1:Y:S02]  /*2000*/  LDSM.16.M88.4 R144, [R0+0x800] ;  /* 0x000800000090783b */ /* 0x000e640000000200 */
[C---:B------:R-:W-:Y:S06]  /*2010*/  HMMA.16816.F32.BF16 R8, R28.reuse, R16, RZ ;  /* 0x000000101c08723c */ /* 0x040fec00000418ff */
[----:B------:R-:W1:Y:S02]  /*2020*/  LDSM.16.M88.4 R148, [R224+0x9400] ;  /* 0x00940000e094783b */ /* 0x000e640000000200 */
[-C--:B------:R-:W-:Y:S06]  /*2030*/  HMMA.16816.F32.BF16 R12, R28, R18.reuse, RZ ;  /* 0x000000121c0c723c */ /* 0x080fec00000418ff */
[----:B------:R-:W-:Y:S02]  /*2040*/  LDSM.16.M88.4 R152, [R221+0x1000] ;  /* 0x00100000dd98783b */ /* 0x000fe40000000200 */
[C---:B------:R-:W-:Y:S06]  /*2050*/  HMMA.16816.F32.BF16 R16, R32.reuse, R18, RZ ;  /* 0x000000122010723c */ /* 0x040fec00000418ff */
[----:B------:R-:W1:Y:S02]  /*2060*/  LDSM.16.M88.4 R156, [R222+0xb000] ;  /* 0x00b00000de9c783b */ /* 0x000e640000000200 */
[-C--:B------:R-:W-:Y:S06]  /*2070*/  HMMA.16816.F32.BF16 R20, R32, R132.reuse, RZ ;  /* 0x000000842014723c */ /* 0x080fec00000418ff */
[----:B------:R-:W1:Y:S02]  /*2080*/  LDSM.16.M88.4 R160, [R221+0x1800] ;  /* 0x00180000dda0783b */ /* 0x000e640000000200 */
[C---:B------:R-:W-:Y:S06]  /*2090*/  HMMA.16816.F32.BF16 R24, R28.reuse, R132, RZ ;  /* 0x000000841c18723c */ /* 0x040fec00000418ff */
[----:B------:R-:W-:Y:S02]  /*20a0*/  LDSM.16.M88.4 R164, [R224+0xb000] ;  /* 0x00b00000e0a4783b */ /* 0x000fe40000000200 */
[-C--:B------:R-:W-:Y:S06]  /*20b0*/  HMMA.16816.F32.BF16 R28, R28, R134.reuse, RZ ;  /* 0x000000861c1c723c */ /* 0x080fec00000418ff */
[----:B------:R-:W-:Y:S02]  /*20c0*/  LDSM.16.M88.4 R168, [R222+0xd000] ;  /* 0x00d00000dea8783b */ /* 0x000fe40000000200 */
[----:B------:R-:W-:Y:S06]  /*20d0*/  HMMA.16816.F32.BF16 R32, R32, R134, RZ ;  /* 0x000000862020723c */ /* 0x000fec00000418ff */
[----:B------:R-:W3:Y:S02]  /*20e0*/  LDSM.16.M88.4 R132, [R222+0xb400] ;  /* 0x00b40000de84783b */ /* 0x000ee40000000200 */
[-C--:B------:R-:W-:Y:S08]  /*20f0*/  HMMA.16816.F32.BF16 R4, R136, R140.reuse, R4 ;  /* 0x0000008c8804723c */ /* 0x080ff00000041804 */
[C---:B-1----:R-:W-:Y:S08]  /*2100*/  HMMA.16816.F32.BF16 R8, R144.reuse, R140, R8 ;  /* 0x0000008c9008723c */ /* 0x042ff00000041808 */
[-C--:B------:R-:W-:Y:S08]  /*2110*/  HMMA.16816.F32.BF16 R12, R144, R142.reuse, R12 ;  /* 0x0000008e900c723c */ /* 0x080ff0000004180c */
[C---:B------:R-:W-:Y:S01]  /*2120*/  HMMA.16816.F32.BF16 R16, R136.reuse, R142, R16 ;  /* 0x0000008e8810723c */ /* 0x040fe20000041810 */
[----:B------:R-:W1:Y:S07]  /*2130*/  LDSM.16.M88.4 R140, [R0+0x1000] ;  /* 0x00100000008c783b */ /* 0x000e6e0000000200 */
[-C--:B------:R-:W-:Y:S08]  /*2140*/  HMMA.16816.F32.BF16 R20, R136, R148.reuse, R20 ;  /* 0x000000948814723c */ /* 0x080ff00000041814 */
[C---:B------:R-:W-:Y:S08]  /*2150*/  HMMA.16816.F32.BF16 R24, R144.reuse, R148, R24 ;  /* 0x000000949018723c */ /* 0x040ff00000041818 */
[-C--:B------:R-:W-:Y:S01]  /*2160*/  HMMA.16816.F32.BF16 R28, R144, R150.reuse, R28 ;  /* 0x00000096901c723c */ /* 0x080fe2000004181c */
[----:B------:R-:W-:Y:S07]  /*2170*/  LDSM.16.M88.4 R144, [R224+0xb400] ;  /* 0x00b40000e090783b */ /* 0x000fee0000000200 */
[----:B------:R-:W-:Y:S01]  /*2180*/  HMMA.16816.F32.BF16 R32, R136, R150, R32 ;  /* 0x000000968820723c */ /* 0x000fe20000041820 */
[----:B------:R-:W1:Y:S07]  /*2190*/  LDSM.16.M88.4 R136, [R0+0x1800] ;  /* 0x001800000088783b */ /* 0x000e6e0000000200 */
[-C--:B------:R-:W-:Y:S01]  /*21a0*/  HMMA.16816.F32.BF16 R4, R152, R156.reuse, R4 ;  /* 0x0000009c9804723c */ /* 0x080fe20000041804 */
[----:B------:R-:W4:Y:S07]  /*21b0*/  LDSM.16.M88.4 R148, [R221+0x2000] ;  /* 0x00200000dd94783b */ /* 0x000f2e0000000200 */
[C---:B------:R-:W-:Y:S04]  /*21c0*/  HMMA.16816.F32.BF16 R8, R160.reuse, R156, R8 ;  /* 0x0000009ca008723c */ /* 0x040fe80000041808 */
[----:B--2---:R-:W-:Y:S04]  /*21d0*/  FSETP.NEU.FTZ.AND P5, PT, R3, -INF , PT ;  /* 0xff8000000300780b */ /* 0x004fe80003fbd000 */
[-C--:B------:R-:W-:Y:S03]  /*21e0*/  HMMA.16816.F32.BF16 R12, R160, R158.reuse, R12 ;  /* 0x0000009ea00c723c */ /* 0x080fe6000004180c */
[----:B---3--:R-:W-:Y:S05]  /*21f0*/  FSETP.NEU.FTZ.AND P4, PT, R2, -INF , PT ;  /* 0xff8000000200780b */ /* 0x008fea0003f9d000 */
        /* <DEDUP_REMOVED lines=10> */
[C---:B------:R-:W-:Y:S08]  /*22a0*/  HMMA.16816.F32.BF16 R8, R136.reuse, R164, R8 ;  /* 0x000000a48808723c */ /* 0x040ff00000041808 */
[-C--:B------:R-:W-:Y:S08]  /*22b0*/  HMMA.16816.F32.BF16 R12, R136, R166.reuse, R12 ;  /* 0x000000a6880c723c */ /* 0x080ff0000004180c */
[C---:B------:R-:W-:Y:S08]  /*22c0*/  HMMA.16816.F32.BF16 R16, R140.reuse, R166, R16 ;  /* 0x000000a68c10723c */ /* 0x040ff00000041810 */
[-C--:B------:R-:W-:Y:S08]  /*22d0*/  HMMA.16816.F32.BF16 R20, R140, R144.reuse, R20 ;  /* 0x000000908c14723c */ /* 0x080ff00000041814 */
[C---:B------:R-:W-:Y:S08]  /*22e0*/  HMMA.16816.F32.BF16 R24, R136.reuse, R144, R24 ;  /* 0x000000908818723c */ /* 0x040ff00000041818 */
[-C--:B------:R-:W-:Y:S01]  /*22f0*/  HMMA.16816.F32.BF16 R28, R136, R146.reuse, R28 ;  /* 0x00000092881c723c */ /* 0x080fe2000004181c */
[----:B------:R3:W1:Y:S07]  /*2300*/  LDSM.16.M88.4 R136, [R0+0x2800] ;  /* 0x002800000088783b */ /* 0x00066e0000000200 */
[----:B------:R-:W-:Y:S01]  /*2310*/  HMMA.16816.F32.BF16 R32, R140, R146, R32 ;  /* 0x000000928c20723c */ /* 0x000fe20000041820 */
[----:B------:R-:W-:Y:S01]  /*2320*/  IMAD.U32 R140, RZ, RZ, UR20 ;  /* 0x00000014ff8c7e24 */ /* 0x000fe2000f8e00ff */
[----:B------:R-:W-:Y:S06]  /*2330*/  MOV R141, UR21 ;  /* 0x00000015008d7c02 */ /* 0x000fec0008000f00 */
[-C--:B----4-:R-:W-:Y:S08]  /*2340*/  HMMA.16816.F32.BF16 R4, R148, R168.reuse, R4 ;  /* 0x000000a89404723c */ /* 0x090ff00000041804 */
[C---:B--2---:R-:W-:Y:S04]  /*2350*/  HMMA.16816.F32.BF16 R8, R132.reuse, R168, R8 ;  /* 0x000000a88408723c */ /* 0x044fe80000041808 */
[C---:B---3--:R-:W-:Y:S01]  /*2360*/  @!P0 IMAD.SHL.U32 R0, R228.reuse, 0x2, RZ ;  /* 0x00000002e4008824 */ /* 0x048fe200078e00ff */
[C---:B------:R-:W-:Y:S01]  /*2370*/  SHF.L.U32 R168, R228.reuse, 0x4, RZ ;  /* 0x00000004e4a87819 */ /* 0x040fe200000006ff */
[----:B------:R-:W-:Y:S02]  /*2380*/  IMAD.SHL.U32 R169, R228, 0x4, RZ ;  /* 0x00000004e4a97824 */ /* 0x000fe400078e00ff */
[-C--:B------:R-:W-:Y:S03]  /*2390*/  HMMA.16816.F32.BF16 R12, R132, R170.reuse, R12 ;  /* 0x000000aa840c723c */ /* 0x080fe6000004180c */
[----:B------:R-:W-:Y:S04]  /*23a0*/  @!P0 LOP3.LUT R0, R0, 0x6, RZ, 0xc0, !PT ;  /* 0x0000000600008812 */ /* 0x000fe800078ec0ff */
[----:B------:R-:W-:Y:S01]  /*23b0*/  @!P0 LOP3.LUT R0, R0, 0x1e0, R223, 0xf8, !PT ;  /* 0x000001e000008812 */ /* 0x000fe200078ef8df */
[C---:B------:R-:W-:Y:S04]  /*23c0*/  HMMA.16816.F32.BF16 R16, R148.reuse, R170, R16 ;  /* 0x000000aa9410723c */ /* 0x040fe80000041810 */
[----:B------:R-:W-:Y:S01]  /*23d0*/  @!P0 VIADD R0, R0, UR12 ;  /* 0x0000000c00008c36 */ /* 0x000fe20008000000 */
[----:B------:R-:W-:Y:S03]  /*23e0*/  SHF.R.U32.HI R223, RZ, 0x1, R228 ;  /* 0x00000001ffdf7819 */ /* 0x000fe600000116e4 */
[-C--:B-1----:R-:W-:Y:S08]  /*23f0*/  HMMA.16816.F32.BF16 R20, R148, R152.reuse, R20 ;  /* 0x000000989414723c */ /* 0x082ff00000041814 */
[C---:B------:R-:W-:Y:S08]  /*2400*/  HMMA.16816.F32.BF16 R24, R132.reuse, R152, R24 ;  /* 0x000000988418723c */ /* 0x040ff00000041818 */
[-C--:B------:R-:W-:Y:S08]  /*2410*/  HMMA.16816.F32.BF16 R28, R132, R154.reuse, R28 ;  /* 0x0000009a841c723c */ /* 0x080ff0000004181c */
[----:B------:R-:W-:Y:S04]  /*2420*/  HMMA.16816.F32.BF16 R32, R148, R154, R32 ;  /* 0x0000009a9420723c */ /* 0x000fe80000041820 */
[----:B------:R-:W-:Y:S04]  /*2430*/  LOP3.LUT R149, R223, 0x8, RZ, 0xc0, !PT ;  /* 0x00000008df957812 */ /* 0x000fe800078ec0ff */
[-C--:B------:R-:W-:Y:S08]  /*2440*/  HMMA.16816.F32.BF16 R4, R156, R160.reuse, R4 ;  /* 0x000000a09c04723c */ /* 0x080ff00000041804 */
[C---:B------:R-:W-:Y:S08]  /*2450*/  HMMA.16816.F32.BF16 R8, R136.reuse, R160, R8 ;  /* 0x000000a08808723c */ /* 0x040ff00000041808 */
[-C--:B------:R-:W-:Y:S03]  /*2460*/  HMMA.16816.F32.BF16 R12, R136, R162.reuse, R12 ;  /* 0x000000a2880c723c */ /* 0x080fe6000004180c */
[----:B------:R-:W-:Y:S01]  /*2470*/  FMUL.FTZ R4, R4, UR18 ;  /* 0x0000001204047c20 */ /* 0x000fe20008410000 */
[----:B------:R-:W-:Y:S01]  /*2480*/  FMUL.FTZ R5, R5, UR18 ;  /* 0x0000001205057c20 */ /* 0x000fe20008410000 */
[----:B------:R-:W-:Y:S01]  /*2490*/  FMUL.FTZ R6, R6, UR18 ;  /* 0x0000001206067c20 */ /* 0x000fe20008410000 */
[----:B------:R-:W-:Y:S01]  /*24a0*/  FMUL.FTZ R7, R7, UR18 ;  /* 0x0000001207077c20 */ /* 0x000fe20008410000 */
[----:B------:R-:W-:Y:S01]  /*24b0*/  MUFU.TANH R145, R4 ;  /* 0x0000000400917308 */ /* 0x000fe20000002400 */
[C---:B------:R-:W-:Y:S04]  /*24c0*/  HMMA.16816.F32.BF16 R16, R156.reuse, R162, R16 ;  /* 0x000000a29c10723c */ /* 0x040fe80000041810 */
[----:B------:R-:W-:Y:S01]  /*24d0*/  FMUL.FTZ R11, R11, UR18 ;  /* 0x000000120b0b7c20 */ /* 0x000fe20008410000 */
[----:B------:R-:W-:Y:S01]  /*24e0*/  FMUL.FTZ R10, R10, UR18 ;  /* 0x000000120a0a7c20 */ /* 0x000fe20008410000 */
[----:B------:R-:W-:Y:S03]  /*24f0*/  FMUL.FTZ R8, R8, UR18 ;  /* 0x0000001208087c20 */ /* 0x000fe60008410000 */
[----:B------:R-:W1:Y:S01]  /*2500*/  MUFU.TANH R167, R5 ;  /* 0x0000000500a77308 */ /* 0x000e620000002400 */
[----:B------:R-:W-:Y:S01]  /*2510*/  FMUL.FTZ R9, R9, UR18 ;  /* 0x0000001209097c20 */ /* 0x000fe20008410000 */
[----:B------:R-:W-:Y:S01]  /*2520*/  FMUL.FTZ R14, R14, UR18 ;  /* 0x000000120e0e7c20 */ /* 0x000fe20008410000 */
[----:B------:R-:W-:Y:S01]  /*2530*/  FMUL.FTZ R15, R15, UR18 ;  /* 0x000000120f0f7c20 */ /* 0x000fe20008410000 */
[----:B------:R-:W-:Y:S01]  /*2540*/  FMUL.FTZ R13, R13, UR18 ;  /* 0x000000120d0d7c20 */ /* 0x000fe20008410000 */
[----:B------:R-:W-:Y:S05]  /*2550*/  FMUL.FTZ R12, R12, UR18 ;  /* 0x000000120c0c7c20 */ /* 0x000fea0008410000 */
[----:B------:R2:W-:Y:S01]  /*2560*/  MUFU.TANH R235, R14 ;  /* 0x0000000e00eb7308 */ /* 0x0005e20000002400 */
[----:B------:R-:W-:Y:S01]  /*2570*/  FMUL.FTZ R17, R17, UR18 ;  /* 0x0000001211117c20 */ /* 0x000fe20008410000 */
[----:B------:R-:W-:Y:S01]  /*2580*/  FMUL.FTZ R16, R16, UR18 ;  /* 0x0000001210107c20 */ /* 0x000fe20008410000 */
[----:B------:R-:W-:Y:S01]  /*2590*/  FMUL.FTZ R18, R18, UR18 ;  /* 0x0000001212127c20 */ /* 0x000fe20008410000 */
[----:B------:R-:W-:Y:S06]  /*25a0*/  FMUL.FTZ R19, R19, UR18 ;  /* 0x0000001213137c20 */ /* 0x000fec0008410000 */
[----:B------:R3:W-:Y:S10]  /*25b0*/  MUFU.TANH R234, R15 ;  /* 0x0000000f00ea7308 */ /* 0x0007f40000002400 */
[----:B------:R-:W-:Y:S01]  /*25c0*/  MUFU.TANH R37, R6 ;  /* 0x0000000600257308 */ /* 0x000fe20000002400 */
[----:B--2---:R-:W2:Y:S09]  /*25d0*/  LDL R14, [R1+0x2c] ;  /* 0x00002c00010e7983 */ /* 0x004eb20000100800 */
[----:B------:R4:W-:Y:S01]  /*25e0*/  MUFU.TANH R36, R7 ;  /* 0x0000000700247308 */ /* 0x0009e20000002400 */
[----:B---3--:R-:W3:Y:S09]  /*25f0*/  LDL R15, [R1+0x28] ;  /* 0x00002800010f7983 */ /* 0x008ef20000100800 */
[----:B------:R1:W-:Y:S10]  /*2600*/  MUFU.TANH R237, R11 ;  /* 0x0000000b00ed7308 */ /* 0x0003f40000002400 */
[----:B------:R1:W-:Y:S01]  /*2610*/  MUFU.TANH R238, R10 ;  /* 0x0000000a00ee7308 */ /* 0x0003e20000002400 */
[----:B----4-:R-:W4:Y:S09]  /*2620*/  LDSM.16.M88.4 R4, [R224+0xd400] ;  /* 0x00d40000e004783b */ /* 0x010f320000000200 */
[----:B------:R4:W4:Y:S01]  /*2630*/  MUFU.TANH R231, R8 ;  /* 0x0000000800e77308 */ /* 0x0009220000002400 */
[----:B-1----:R-:W-:Y:S01]  /*2640*/  FMUL.FTZ R11, R3, 1.4426950216293334961 ;  /* 0x3fb8aa3b030b7820 */ /* 0x002fe20000410000 */
[----:B------:R-:W-:Y:S04]  /*2650*/  MOV R3, 0x20 ;  /* 0x0000002000037802 */ /* 0x000fe80000000f00 */
[----:B------:R-:W-:Y:S04]  /*2660*/  @!P0 VIADDMNMX R3, R230, -R3, UR49, PT ;  /* 0x00000031e6038e46 */ /* 0x000fe8000b800903 */
[----:B------:R1:W-:Y:S01]  /*2670*/  MUFU.TANH R46, R17 ;  /* 0x00000011002e7308 */ /* 0x0003e20000002400 */
[----:B------:R-:W-:Y:S01]  /*2680*/  FSEL R11, R11, RZ, P5 ;  /* 0x000000ff0b0b7208 */ /* 0x000fe20002800000 */
[----:B------:R-:W-:Y:S01]  /*2690*/  FMUL.FTZ R10, R2, 1.4426950216293334961 ;  /* 0x3fb8aa3b020a7820 */ /* 0x000fe20000410000 */
[----:B------:R-:W-:Y:S04]  /*26a0*/  IMAD.MOV.U32 R2, RZ, RZ, 0x18 ;  /* 0x00000018ff027424 */ /* 0x000fe800078e00ff */
[----:B------:R-:W-:Y:S03]  /*26b0*/  FSEL R10, R10, RZ, P4 ;  /* 0x000000ff0a0a7208 */ /* 0x000fe60002000000 */
[----:B------:R1:W1:Y:S01]  /*26c0*/  MUFU.TANH R166, R12 ;  /* 0x0000000c00a67308 */ /* 0x0002620000002400 */
[C---:B------:R-:W-:Y:S01]  /*26d0*/  @!P0 ISETP.GE.AND P4, PT, R0.reuse, R3, PT ;  /* 0x000000030000820c */ /* 0x040fe20003f86270 */
[----:B----4-:R-:W-:Y:S08]  /*26e0*/  IMAD.MOV.U32 R8, RZ, RZ, R167 ;  /* 0x000000ffff087224 */ /* 0x010ff000078e00a7 */
[----:B------:R-:W-:Y:S01]  /*26f0*/  MUFU.TANH R170, R9 ;  /* 0x0000000900aa7308 */ /* 0x000fe20000002400 */
[----:B-1----:R-:W-:Y:S09]  /*2700*/  MOV R17, R231 ;  /* 0x000000e700117202 */ /* 0x002ff20000000f00 */
[----:B------:R1:W-:Y:S01]  /*2710*/  MUFU.TANH R165, R13 ;  /* 0x0000000d00a57308 */ /* 0x0003e20000002400 */
[-C--:B------:R-:W-:Y:S03]  /*2720*/  HMMA.16816.F32.BF16 R20, R156, R4.reuse, R20 ;  /* 0x000000049c14723c */ /* 0x080fe60000041814 */
[----:B------:R-:W-:Y:S06]  /*2730*/  IMAD.MOV.U32 R12, RZ, RZ, R36 ;  /* 0x000000ffff0c7224 */ /* 0x000fec00078e0024 */
[----:B------:R4:W4:Y:S01]  /*2740*/  MUFU.TANH R150, R16 ;  /* 0x0000001000967308 */ /* 0x0009220000002400 */
[C---:B------:R-:W-:Y:S04]  /*2750*/  HMMA.16816.F32.BF16 R24, R136.reuse, R4, R24 ;  /* 0x000000048818723c */ /* 0x040fe80000041818 */
[----:B------:R-:W-:Y:S02]  /*2760*/  @!P0 IADD3 R4, PT, PT, R0, 0x1, RZ ;  /* 0x0000000100048810 */ /* 0x000fe40007ffe0ff */
[----:B------:R-:W-:Y:S01]  /*2770*/  @!P0 VIADDMNMX R5, R230, -R2, UR49, PT ;  /* 0x00000031e6058e46 */ /* 0x000fe2000b800902 */
[----:B------:R-:W-:Y:S01]  /*2780*/  IMAD.MOV.U32 R2, RZ, RZ, R145 ;  /* 0x000000ffff027224 */ /* 0x000fe200078e0091 */
[-C--:B------:R-:W-:Y:S01]  /*2790*/  HMMA.16816.F32.BF16 R28, R136, R6.reuse, R28 ;  /* 0x00000006881c723c */ /* 0x080fe2000004181c */
[----:B------:R4:W-:Y:S02]  /*27a0*/  MUFU.TANH R160, R18 ;  /* 0x0000001200a07308 */ /* 0x0009e40000002400 */
[----:B------:R-:W-:Y:S01]  /*27b0*/  @!P0 ISETP.GE.AND P6, PT, R4, R3, PT ;  /* 0x000000030400820c */ /* 0x000fe20003fc6270 */
[----:B------:R-:W-:Y:S01]  /*27c0*/  FMUL.FTZ R20, R20, UR18 ;  /* 0x0000001214147c20 */ /* 0x000fe20008410000 */
[----:B------:R-:W-:Y:S01]  /*27d0*/  @!P0 FSEL R2, R145, -INF , !P4 ;  /* 0xff80000091028808 */ /* 0x000fe20006000000 */
[----:B------:R-:W-:Y:S01]  /*27e0*/  FMUL.FTZ R21, R21, UR18 ;  /* 0x0000001215157c20 */ /* 0x000fe20008410000 */
[----:B------:R-:W-:Y:S01]  /*27f0*/  @!P0 FSEL R8, R167, -INF , !P6 ;  /* 0xff800000a7088808 */ /* 0x000fe20007000000 */
[----:B------:R-:W-:Y:S03]  /*2800*/  HMMA.16816.F32.BF16 R32, R156, R6, R32 ;  /* 0x000000069c20723c */ /* 0x000fe60000041820 */
[----:B------:R4:W-:Y:S01]  /*2810*/  MUFU.TANH R45, R20 ;  /* 0x00000014002d7308 */ /* 0x0009e20000002400 */
[--C-:B-1----:R-:W-:Y:S01]  /*2820*/  FFMA.FTZ R13, R2, UR17, -R11.reuse ;  /* 0x00000011020d7c23 */ /* 0x102fe2000801080b */
[----:B------:R-:W-:Y:S01]  /*2830*/  FFMA.FTZ R2, R8, UR17, -R11 ;  /* 0x0000001108027c23 */ /* 0x000fe2000801080b */
[-C--:B------:R-:W-:Y:S01]  /*2840*/  @!P0 ISETP.GE.AND P4, PT, R4, R5.reuse, PT ;  /* 0x000000050400820c */ /* 0x080fe20003f86270 */
[----:B------:R-:W-:Y:S01]  /*2850*/  FMUL.FTZ R26, R26, UR18 ;  /* 0x000000121a1a7c20 */ /* 0x000fe20008410000 */
[----:B------:R-:W-:Y:S05]  /*2860*/  @!P0 ISETP.GE.AND P5, PT, R0, R5, PT ;  /* 0x000000050000820c */ /* 0x000fea0003fa6270 */
[----:B------:R1:W-:Y:S01]  /*2870*/  MUFU.EX2 R51, R2 ;  /* 0x0000000200337308 */ /* 0x0003e20000000800 */
[----:B------:R-:W-:Y:S01]  /*2880*/  MOV R9, R37 ;  /* 0x0000002500097202 */ /* 0x000fe20000000f00 */
[----:B------:R-:W-:Y:S01]  /*2890*/  FMUL.FTZ R27, R27, UR18 ;  /* 0x000000121b1b7c20 */ /* 0x000fe20008410000 */
[----:B------:R-:W-:Y:S07]  /*28a0*/  @!P0 FSEL R12, R36, -INF , !P4 ;  /* 0xff800000240c8808 */ /* 0x000fee0006000000 */
[----:B------:R1:W-:Y:S01]  /*28b0*/  MUFU.EX2 R148, R13 ;  /* 0x0000000d00947308 */ /* 0x0003e20000000800 */
[----:B------:R-:W-:Y:S01]  /*28c0*/  @!P0 FSEL R9, R37, -INF , !P5 ;  /* 0xff80000025098808 */ /* 0x000fe20006800000 */
[----:B----4-:R-:W-:Y:S02]  /*28d0*/  IMAD.MOV.U32 R16, RZ, RZ, R237 ;  /* 0x000000ffff107224 */ /* 0x010fe400078e00ed */
[----:B------:R-:W-:Y:S06]  /*28e0*/  FMUL.FTZ R23, R23, UR18 ;  /* 0x0000001217177c20 */ /* 0x000fec0008410000 */
[----:B------:R4:W-:Y:S01]  /*28f0*/  MUFU.TANH R164, R26 ;  /* 0x0000001a00a47308 */ /* 0x0009e20000002400 */
[----:B------:R-:W-:Y:S01]  /*2900*/  FMUL.FTZ R24, R24, UR18 ;  /* 0x0000001218187c20 */ /* 0x000fe20008410000 */
[--C-:B------:R-:W-:Y:S01]  /*2910*/  FFMA.FTZ R8, R9, UR17, -R10.reuse ;  /* 0x0000001109087c23 */ /* 0x100fe2000801080a */
[----:B------:R-:W-:Y:S01]  /*2920*/  FMUL.FTZ R25, R25, UR18 ;  /* 0x0000001219197c20 */ /* 0x000fe20008410000 */
[----:B------:R-:W-:Y:S01]  /*2930*/  MOV R18, R166 ;  /* 0x000000a600127202 */ /* 0x000fe20000000f00 */
[----:B------:R-:W-:Y:S01]  /*2940*/  FMUL.FTZ R22, R22, UR18 ;  /* 0x0000001216167c20 */ /* 0x000fe20008410000 */
[----:B-1----:R-:W-:Y:S01]  /*2950*/  FFMA.FTZ R2, R12, UR17, -R10 ;  /* 0x000000110c027c23 */ /* 0x002fe2000801080a */
[----:B------:R-:W-:Y:S03]  /*2960*/  MOV R20, R235 ;  /* 0x000000eb00147202 */ /* 0x000fe60000000f00 */
[----:B------:R-:W-:Y:S01]  /*2970*/  MUFU.EX2 R40, R8 ;  /* 0x0000000800287308 */ /* 0x000fe20000000800 */
[----:B------:R-:W-:Y:S02]  /*2980*/  @!P0 VIADD R7, R0, 0x10 ;  /* 0x0000001000078836 */ /* 0x000fe40000000000 */
[----:B------:R-:W-:Y:S01]  /*2990*/  FMUL.FTZ R28, R28, UR18 ;  /* 0x000000121c1c7c20 */ /* 0x000fe20008410000 */
[C---:B------:R-:W-:Y:S06]  /*29a0*/  @!P0 VIADD R13, R0.reuse, 0x8 ;  /* 0x00000008000d8836 */ /* 0x040fec0000000000 */
[----:B------:R1:W-:Y:S01]  /*29b0*/  MUFU.EX2 R39, R2 ;  /* 0x0000000200277308 */ /* 0x0003e20000000800 */
[----:B------:R-:W-:Y:S02]  /*29c0*/  @!P0 VIADD R6, R0, 0x11 ;  /* 0x0000001100068836 */ /* 0x000fe40000000000 */
[----:B------:R-:W-:Y:S01]  /*29d0*/  FMUL.FTZ R29, R29, UR18 ;  /* 0x000000121d1d7c20 */ /* 0x000fe20008410000 */
[----:B------:R-:W-:Y:S06]  /*29e0*/  FMUL.FTZ R33, R33, UR18 ;  /* 0x0000001221217c20 */ /* 0x000fec0008410000 */
[----:B------:R1:W-:Y:S01]  /*29f0*/  MUFU.TANH R163, R27 ;  /* 0x0000001b00a37308 */ /* 0x0003e20000002400 */
[----:B------:R-:W-:Y:S01]  /*2a00*/  FMUL.FTZ R34, R34, UR18 ;  /* 0x0000001222227c20 */ /* 0x000fe20008410000 */
[----:B----4-:R-:W-:Y:S02]  /*2a10*/  IMAD.MOV.U32 R26, RZ, RZ, R234 ;  /* 0x000000ffff1a7224 */ /* 0x010fe400078e00ea */
[----:B------:R-:W-:Y:S01]  /*2a20*/  FMUL.FTZ R32, R32, UR18 ;  /* 0x0000001220207c20 */ /* 0x000fe20008410000 */
[----:B------:R-:W-:Y:S01]  /*2a30*/  FMUL.FTZ R35, R35, UR18 ;  /* 0x0000001223237c20 */ /* 0x000fe20008410000 */
[----:B------:R-:W-:Y:S01]  /*2a40*/  FMUL.FTZ R30, R30, UR18 ;  /* 0x000000121e1e7c20 */ /* 0x000fe20008410000 */
[----:B------:R-:W-:Y:S03]  /*2a50*/  FMUL.FTZ R31, R31, UR18 ;  /* 0x000000121f1f7c20 */ /* 0x000fe60008410000 */
[----:B------:R-:W-:Y:S01]  /*2a60*/  MUFU.TANH R44, R21 ;  /* 0x00000015002c7308 */ /* 0x000fe20000002400 */
[----:B-1----:R-:W-:Y:S04]  /*2a70*/  @!P0 VIMNMX R2, PT, PT, R230, UR49, PT ;  /* 0x00000031e6028c48 */ /* 0x002fe8000bfe0100 */
[----:B------:R-:W-:Y:S05]  /*2a80*/  @!P0 ISETP.GE.AND P6, PT, R4, R2, PT ;  /* 0x000000020400820c */ /* 0x000fea0003fc6270 */
[----:B------:R-:W-:Y:S01]  /*2a90*/  MUFU.TANH R155, R19 ;  /* 0x00000013009b7308 */ /* 0x000fe20000002400 */
[----:B------:R-:W-:Y:S09]  /*2aa0*/  MOV R27, R150 ;  /* 0x00000096001b7202 */ /* 0x000ff20000000f00 */
[----:B------:R-:W1:Y:S10]  /*2ab0*/  MUFU.TANH R154, R23 ;  /* 0x00000017009a7308 */ /* 0x000e740000002400 */
[----:B------:R4:W4:Y:S10]  /*2ac0*/  MUFU.TANH R162, R24 ;  /* 0x0000001800a27308 */ /* 0x0009340000002400 */
[----:B------:R4:W-:Y:S01]  /*2ad0*/  MUFU.TANH R161, R25 ;  /* 0x0000001900a17308 */ /* 0x0009e20000002400 */
[----:B-1----:R-:W-:Y:S01]  /*2ae0*/  IMAD.MOV.U32 R21, RZ, RZ, R154 ;  /* 0x000000ffff157224 */ /* 0x002fe200078e009a */
[----:B------:R-:W-:Y:S08]  /*2af0*/  MOV R23, R164 ;  /* 0x000000a400177202 */ /* 0x000ff00000000f00 */
[----:B------:R-:W1:Y:S01]  /*2b00*/  MUFU.TANH R152, R22 ;  /* 0x0000001600987308 */ /* 0x000e620000002400 */
[----:B----4-:R-:W-:Y:S09]  /*2b10*/  IMAD.MOV.U32 R24, RZ, RZ, R163 ;  /* 0x000000ffff187224 */ /* 0x010ff200078e00a3 */
[----:B------:R-:W-:Y:S01]  /*2b20*/  MUFU.TANH R153, R28 ;  /* 0x0000001c00997308 */ /* 0x000fe20000002400 */
[----:B------:R-:W-:Y:S09]  /*2b30*/  MOV R25, R162 ;  /* 0x000000a200197202 */ /* 0x000ff20000000f00 */
[----:B------:R-:W4:Y:S01]  /*2b40*/  MUFU.TANH R151, R29 ;  /* 0x0000001d00977308 */ /* 0x000f220000002400 */
[----:B-1----:R-:W-:Y:S01]  /*2b50*/  MOV R19, R152 ;  /* 0x0000009800137202 */ /* 0x002fe20000000f00 */
[----:B------:R-:W-:Y:S08]  /*2b60*/  IMAD.MOV.U32 R22, RZ, RZ, R161 ;  /* 0x000000ffff167224 */ /* 0x000ff000078e00a1 */
[----:B------:R-:W1:Y:S10]  /*2b70*/  MUFU.TANH R38, R33 ;  /* 0x0000002100267308 */ /* 0x000e740000002400 */
[----:B------:R-:W-:Y:S10]  /*2b80*/  MUFU.TANH R147, R34 ;  /* 0x0000002200937308 */ /* 0x000ff40000002400 */
[----:B------:R-:W1:Y:S10]  /*2b90*/  MUFU.TANH R43, R32 ;  /* 0x00000020002b7308 */ /* 0x000e740000002400 */
[----:B------:R-:W-:Y:S10]  /*2ba0*/  MUFU.TANH R146, R35 ;  /* 0x0000002300927308 */ /* 0x000ff40000002400 */
[----:B------:R-:W-:Y:S10]  /*2bb0*/  MUFU.TANH R157, R30 ;  /* 0x0000001e009d7308 */ /* 0x000ff40000002400 */
[----:B------:R-:W1:Y:S01]  /*2bc0*/  MUFU.TANH R156, R31 ;  /* 0x0000001f009c7308 */ /* 0x000e620000002400 */
[C---:B--2---:R-:W-:Y:S01]  /*2bd0*/  FSETP.NEU.FTZ.AND P5, PT, R14.reuse, -INF , PT ;  /* 0xff8000000e00780b */ /* 0x044fe20003fbd000 */
[----:B------:R-:W-:Y:S01]  /*2be0*/  FMUL.FTZ R9, R14, 1.4426950216293334961 ;  /* 0x3fb8aa3b0e097820 */ /* 0x000fe20000410000 */
[----:B------:R-:W-:Y:S04]  /*2bf0*/  IMAD.MOV.U32 R14, RZ, RZ, 0x8 ;  /* 0x00000008ff0e7424 */ /* 0x000fe800078e00ff */
[----:B------:R-:W-:Y:S02]  /*2c00*/  FSEL R9, R9, RZ, P5 ;  /* 0x000000ff09097208 */ /* 0x000fe40002800000 */
[----:B------:R-:W-:Y:S01]  /*2c10*/  @!P0 VIADDMNMX R8, R230, R14, UR49, PT ;  /* 0x00000031e6088e46 */ /* 0x000fe2000b80010e */
[C---:B---3--:R-:W-:Y:S01]  /*2c20*/  FMUL.FTZ R12, R15.reuse, 1.4426950216293334961 ;  /* 0x3fb8aa3b0f0c7820 */ /* 0x048fe20000410000 */
[----:B------:R-:W-:Y:S01]  /*2c30*/  FSETP.NEU.FTZ.AND P4, PT, R15, -INF , PT ;  /* 0xff8000000f00780b */ /* 0x000fe20003f9d000 */
[----:B------:R-:W-:Y:S01]  /*2c40*/  IMAD.MOV.U32 R15, RZ, RZ, R238 ;  /* 0x000000ffff0f7224 */ /* 0x000fe200078e00ee */
[----:B------:R-:W-:Y:S02]  /*2c50*/  @!P0 ISETP.GE.AND P5, PT, R4, R8, PT ;  /* 0x000000080400820c */ /* 0x000fe40003fa6270 */
[----:B------:R-:W-:Y:S01]  /*2c60*/  FSEL R4, R12, RZ, P4 ;  /* 0x000000ff0c047208 */ /* 0x000fe20002000000 */
[C---:B------:R-:W-:Y:S01]  /*2c70*/  @!P0 VIADD R12, R0.reuse, 0x9 ;  /* 0x00000009000c8836 */ /* 0x040fe20000000000 */
[----:B------:R-:W-:Y:S02]  /*2c80*/  @!P0 ISETP.GE.AND P4, PT, R0, R2, PT ;  /* 0x000000020000820c */ /* 0x000fe40003f86270 */
[----:B------:R-:W-:Y:S02]  /*2c90*/  MOV R14, R170 ;  /* 0x000000aa000e7202 */ /* 0x000fe40000000f00 */
[----:B------:R-:W-:Y:S02]  /*2ca0*/  @!P0 FSEL R14, R170, -INF , !P6 ;  /* 0xff800000aa0e8808 */ /* 0x000fe40007000000 */
[----:B------:R-:W-:Y:S02]  /*2cb0*/  @!P0 FSEL R17, R231, -INF , !P4 ;  /* 0xff800000e7118808 */ /* 0x000fe40006000000 */
[----:B------:R-:W-:Y:S01]  /*2cc0*/  @!P0 ISETP.GE.AND P4, PT, R0, R8, PT ;  /* 0x000000080000820c */ /* 0x000fe20003f86270 */
[--C-:B------:R-:W-:Y:S01]  /*2cd0*/  FFMA.FTZ R14, R14, UR17, -R9.reuse ;  /* 0x000000110e0e7c23 */ /* 0x100fe20008010809 */
[----:B------:R-:W-:Y:S01]  /*2ce0*/  @!P0 FSEL R16, R237, -INF , !P5 ;  /* 0xff800000ed108808 */ /* 0x000fe20006800000 */
[--C-:B------:R-:W-:Y:S01]  /*2cf0*/  FFMA.FTZ R17, R17, UR17, -R9.reuse ;  /* 0x0000001111117c23 */ /* 0x100fe20008010809 */
[----:B------:R-:W-:Y:S01]  /*2d00*/  @!P0 FSEL R15, R238, -INF , !P4 ;  /* 0xff800000ee0f8808 */ /* 0x000fe20006000000 */
[----:B------:R2:W-:Y:S01]  /*2d10*/  MUFU.EX2 R248, R14 ;  /* 0x0000000e00f87308 */ /* 0x0005e20000000800 */
[-C--:B------:R-:W-:Y:S02]  /*2d20*/  @!P0 ISETP.GE.AND P6, PT, R13, R2.reuse, PT ;  /* 0x000000020d00820c */ /* 0x080fe40003fc6270 */
[----:B------:R-:W-:Y:S07]  /*2d30*/  @!P0 ISETP.GE.AND P4, PT, R12, R2, PT ;  /* 0x000000020c00820c */ /* 0x000fee0003f86270 */
[----:B------:R3:W-:Y:S01]  /*2d40*/  MUFU.EX2 R249, R17 ;  /* 0x0000001100f97308 */ /* 0x0007e20000000800 */
[--C-:B------:R-:W-:Y:S01]  /*2d50*/  FFMA.FTZ R15, R15, UR17, -R4.reuse ;  /* 0x000000110f0f7c23 */ /* 0x100fe20008010804 */
[----:B------:R-:W-:Y:S02]  /*2d60*/  @!P0 FSEL R18, R166, -INF , !P6 ;  /* 0xff800000a6128808 */ /* 0x000fe40007000000 */
[-C--:B------:R-:W-:Y:S06]  /*2d70*/  @!P0 ISETP.GE.AND P5, PT, R13, R8.reuse, PT ;  /* 0x000000080d00820c */ /* 0x080fec0003fa6270 */
[----:B------:R-:W4:Y:S01]  /*2d80*/  MUFU.EX2 R132, R15 ;  /* 0x0000000f00847308 */ /* 0x000f220000000800 */
[----:B------:R-:W-:Y:S01]  /*2d90*/  @!P0 ISETP.GE.AND P6, PT, R12, R8, PT ;  /* 0x000000080c00820c */ /* 0x000fe20003fc6270 */
[----:B------:R-:W-:Y:S01]  /*2da0*/  FFMA.FTZ R18, R18, UR17, -R9 ;  /* 0x0000001112127c23 */ /* 0x000fe20008010809 */
[----:B------:R-:W-:Y:S01]  /*2db0*/  @!P0 FSEL R20, R235, -INF , !P5 ;  /* 0xff800000eb148808 */ /* 0x000fe20006800000 */
[----:B--2---:R-:W-:Y:S01]  /*2dc0*/  FFMA.FTZ R14, R16, UR17, -R4 ;  /* 0x00000011100e7c23 */ /* 0x004fe20008010804 */
[----:B------:R-:W-:Y:S01]  /*2dd0*/  @!P0 FSEL R26, R234, -INF , !P6 ;  /* 0xff800000ea1a8808 */ /* 0x000fe20007000000 */
[----:B------:R-:W-:Y:S01]  /*2de0*/  IMAD.MOV.U32 R16, RZ, RZ, R44 ;  /* 0x000000ffff107224 */ /* 0x000fe200078e002c */
[----:B------:R-:W-:Y:S01]  /*2df0*/  @!P0 ISETP.GE.AND P5, PT, R13, R5, PT ;  /* 0x000000050d00820c */ /* 0x000fe20003fa6270 */
[----:B---3--:R-:W-:Y:S01]  /*2e00*/  IMAD.MOV.U32 R17, RZ, RZ, R165 ;  /* 0x000000ffff117224 */ /* 0x008fe200078e00a5 */
[----:B------:R-:W-:Y:S01]  /*2e10*/  @!P0 FSEL R17, R165, -INF , !P4 ;  /* 0xff800000a5118808 */ /* 0x000fe20006000000 */
[----:B------:R2:W-:Y:S01]  /*2e20*/  MUFU.EX2 R252, R14 ;  /* 0x0000000e00fc7308 */ /* 0x0005e20000000800 */
[-C--:B------:R-:W-:Y:S02]  /*2e30*/  @!P0 ISETP.GE.AND P4, PT, R13, R3.reuse, PT ;  /* 0x000000030d00820c */ /* 0x080fe40003f86270 */
[----:B------:R-:W-:Y:S01]  /*2e40*/  @!P0 ISETP.GE.AND P6, PT, R12, R3, PT ;  /* 0x000000030c00820c */ /* 0x000fe20003fc6270 */
[----:B------:R-:W-:Y:S01]  /*2e50*/  FFMA.FTZ R17, R17, UR17, -R9 ;  /* 0x0000001111117c23 */ /* 0x000fe20008010809 */
[----:B------:R-:W-:Y:S05]  /*2e60*/  @!P0 FSEL R27, R150, -INF , !P4 ;  /* 0xff800000961b8808 */ /* 0x000fea0006000000 */
[----:B------:R3:W-:Y:S01]  /*2e70*/  MUFU.EX2 R245, R18 ;  /* 0x0000001200f57308 */ /* 0x0007e20000000800 */
[----:B------:R-:W-:Y:S01]  /*2e80*/  @!P0 ISETP.GE.AND P4, PT, R12, R5, PT ;  /* 0x000000050c00820c */ /* 0x000fe20003f86270 */
[----:B----4-:R-:W-:Y:S01]  /*2e90*/  STL [R1+0x8], R132 ;  /* 0x0000088401007387 */ /* 0x010fe20000100800 */
[----:B------:R-:W-:Y:S07]  /*2ea0*/  MOV R12, R46 ;  /* 0x0000002e000c7202 */ /* 0x000fee0000000f00 */
[----:B------:R1:W-:Y:S01]  /*2eb0*/  MUFU.EX2 R244, R17 ;  /* 0x0000001100f47308 */ /* 0x0003e20000000800 */
[----:B------:R-:W-:Y:S02]  /*2ec0*/  MOV R13, R160 ;  /* 0x000000a0000d7202 */ /* 0x000fe40000000f00 */
[----:B------:R-:W-:Y:S01]  /*2ed0*/  @!P0 FSEL R12, R46, -INF , !P6 ;  /* 0xff8000002e0c8808 */ /* 0x000fe20007000000 */
[----:B--2---:R-:W-:Y:S01]  /*2ee0*/  IMAD.MOV.U32 R14, RZ, RZ, R155 ;  /* 0x000000ffff0e7224 */ /* 0x004fe200078e009b */
[----:B------:R-:W-:Y:S02]  /*2ef0*/  @!P0 FSEL R13, R160, -INF , !P5 ;  /* 0xff800000a00d8808 */ /* 0x000fe40006800000 */
[-C--:B------:R-:W-:Y:S02]  /*2f00*/  @!P0 ISETP.GE.AND P6, PT, R7, R3.reuse, PT ;  /* 0x000000030700820c */ /* 0x080fe40003fc6270 */
[----:B------:R-:W-:Y:S01]  /*2f10*/  @!P0 ISETP.GE.AND P5, PT, R6, R3, PT ;  /* 0x000000030600820c */ /* 0x000fe20003fa6270 */
[----:B---3--:R-:W-:Y:S01]  /*2f20*/  IMAD.MOV.U32 R18, RZ, RZ, R151 ;  /* 0x000000ffff127224 */ /* 0x008fe200078e0097 */
[----:B------:R-:W-:Y:S02]  /*2f30*/  MOV R15, R45 ;  /* 0x0000002d000f7202 */ /* 0x000fe40000000f00 */
[----:B------:R-:W-:Y:S02]  /*2f40*/  @!P0 FSEL R15, R45, -INF , !P6 ;  /* 0xff8000002d0f8808 */ /* 0x000fe40007000000 */
[----:B------:R-:W-:Y:S02]  /*2f50*/  @!P0 FSEL R16, R44, -INF , !P5 ;  /* 0xff8000002c108808 */ /* 0x000fe40006800000 */
[-C--:B------:R-:W-:Y:S02]  /*2f60*/  @!P0 ISETP.GE.AND P6, PT, R6, R5.reuse, PT ;  /* 0x000000050600820c */ /* 0x080fe40003fc6270 */
[-C--:B------:R-:W-:Y:S02]  /*2f70*/  @!P0 ISETP.GE.AND P5, PT, R7, R2.reuse, PT ;  /* 0x000000020700820c */ /* 0x080fe40003fa6270 */
[----:B------:R-:W-:Y:S02]  /*2f80*/  @!P0 FSEL R14, R155, -INF , !P4 ;  /* 0xff8000009b0e8808 */ /* 0x000fe40006000000 */
[C---:B------:R-:W-:Y:S02]  /*2f90*/  @!P0 ISETP.GE.AND P4, PT, R7.reuse, R5, PT ;  /* 0x000000050700820c */ /* 0x040fe40003f86270 */
[----:B------:R-:W-:Y:S02]  /*2fa0*/  @!P0 FSEL R21, R154, -INF , !P6 ;  /* 0xff8000009a158808 */ /* 0x000fe40007000000 */
[----:B------:R-:W-:Y:S02]  /*2fb0*/  @!P0 FSEL R25, R162, -INF , !P5 ;  /* 0xff800000a2198808 */ /* 0x000fe40006800000 */
[C---:B------:R-:W-:Y:S02]  /*2fc0*/  @!P0 ISETP.GE.AND P6, PT, R6.reuse, R2, PT ;  /* 0x000000020600820c */ /* 0x040fe40003fc6270 */
[-C--:B------:R-:W-:Y:S02]  /*2fd0*/  @!P0 ISETP.GE.AND P5, PT, R6, R8.reuse, PT ;  /* 0x000000080600820c */ /* 0x080fe40003fa6270 */
[----:B------:R-:W-:Y:S02]  /*2fe0*/  @!P0 FSEL R19, R152, -INF , !P4 ;  /* 0xff80000098138808 */ /* 0x000fe40006000000 */
[C---:B------:R-:W-:Y:S01]  /*2ff0*/  @!P0 IADD3 R6, PT, PT, R0.reuse, 0x18, RZ ;  /* 0x0000001800068810 */ /* 0x040fe20007ffe0ff */
[----:B------:R-:W-:Y:S01]  /*3000*/  @!P0 VIADD R0, R0, 0x19 ;  /* 0x0000001900008836 */ /* 0x000fe20000000000 */
[----:B------:R-:W-:Y:S01]  /*3010*/  @!P0 ISETP.GE.AND P4, PT, R7, R8, PT ;  /* 0x000000080700820c */ /* 0x000fe20003f86270 */
[--C-:B------:R-:W-:Y:S01]  /*3020*/  FFMA.FTZ R7, R20, UR17, -R4.reuse ;  /* 0x0000001114077c23 */ /* 0x100fe20008010804 */
[----:B------:R-:W-:Y:S02]  /*3030*/  @!P0 FSEL R22, R161, -INF , !P6 ;  /* 0xff800000a1168808 */ /* 0x000fe40007000000 */
[----:B------:R-:W-:Y:S01]  /*3040*/  @!P0 FSEL R23, R164, -INF , !P4 ;  /* 0xff800000a4178808 */ /* 0x000fe20006000000 */
[----:B------:R2:W-:Y:S01]  /*3050*/  MUFU.EX2 R251, R7 ;  /* 0x0000000700fb7308 */ /* 0x0005e20000000800 */
[-C--:B------:R-:W-:Y:S02]  /*3060*/  @!P0 ISETP.GE.AND P6, PT, R6, R2.reuse, PT ;  /* 0x000000020600820c */ /* 0x080fe40003fc6270 */
[----:B------:R-:W-:Y:S01]  /*3070*/  @!P0 ISETP.GE.AND P4, PT, R0, R2, PT ;  /* 0x000000020000820c */ /* 0x000fe20003f86270 */
[----:B------:R-:W-:Y:S01]  /*3080*/  FFMA.FTZ R2, R26, UR17, -R4 ;  /* 0x000000111a027c23 */ /* 0x000fe20008010804 */
[----:B------:R-:W-:Y:S02]  /*3090*/  MOV R20, R153 ;  /* 0x0000009900147202 */ /* 0x000fe40000000f00 */
[----:B------:R-:W-:Y:S03]  /*30a0*/  @!P0 FSEL R20, R153, -INF , !P6 ;  /* 0xff80000099148808 */ /* 0x000fe60007000000 */
[----:B------:R3:W4:Y:S01]  /*30b0*/  MUFU.EX2 R250, R2 ;  /* 0x0000000200fa7308 */ /* 0x0007220000000800 */
[----:B------:R-:W-:Y:S02]  /*30c0*/  @!P0 ISETP.GE.AND P6, PT, R0, R3, PT ;  /* 0x000000030000820c */ /* 0x000fe40003fc6270 */
[----:B-1----:R-:W-:Y:S02]  /*30d0*/  MOV R17, R38 ;  /* 0x0000002600117202 */ /* 0x002fe40000000f00 */
[----:B------:R-:W-:Y:S01]  /*30e0*/  @!P0 FSEL R18, R151, -INF , !P4 ;  /* 0xff80000097128808 */ /* 0x000fe20006000000 */
[----:B--2---:R-:W-:Y:S01]  /*30f0*/  IMAD.MOV.U32 R7, RZ, RZ, R43 ;  /* 0x000000ffff077224 */ /* 0x004fe200078e002b */
[----:B------:R-:W-:Y:S02]  /*3100*/  @!P0 FSEL R17, R38, -INF , !P6 ;  /* 0xff80000026118808 */ /* 0x000fe40007000000 */
[-C--:B------:R-:W-:Y:S02]  /*3110*/  @!P0 ISETP.GE.AND P4, PT, R6, R5.reuse, PT ;  /* 0x000000050600820c */ /* 0x080fe40003f86270 */
[----:B------:R-:W-:Y:S01]  /*3120*/  @!P0 ISETP.GE.AND P6, PT, R0, R5, PT ;  /* 0x000000050000820c */ /* 0x000fe20003fc6270 */
[--C-:B------:R-:W-:Y:S01]  /*3130*/  FFMA.FTZ R5, R12, UR17, -R11.reuse ;  /* 0x000000110c057c23 */ /* 0x100fe2000801080b */
[----:B------:R-:W-:Y:S01]  /*3140*/  MOV R12, R147 ;  /* 0x00000093000c7202 */ /* 0x000fe20000000f00 */
[----:B---3--:R-:W-:Y:S01]  /*3150*/  FFMA.FTZ R2, R27, UR17, -R11 ;  /* 0x000000111b027c23 */ /* 0x008fe2000801080b */
[----:B------:R-:W-:Y:S01]  /*3160*/  @!P0 FSEL R12, R147, -INF , !P4 ;  /* 0xff800000930c8808 */ /* 0x000fe20006000000 */
[----:B------:R1:W-:Y:S01]  /*3170*/  MUFU.EX2 R49, R5 ;  /* 0x0000000500317308 */ /* 0x0003e20000000800 */
[-C--:B------:R-:W-:Y:S01]  /*3180*/  @!P0 ISETP.GE.AND P4, PT, R0, R8.reuse, PT ;  /* 0x000000080000820c */ /* 0x080fe20003f86270 */
[--C-:B------:R-:W-:Y:S01]  /*3190*/  FFMA.FTZ R0, R14, UR17, -R10.reuse ;  /* 0x000000110e007c23 */ /* 0x100fe2000801080a */
[----:B------:R-:W-:Y:S07]  /*31a0*/  @!P0 FSEL R24, R163, -INF , !P5 ;  /* 0xff800000a3188808 */ /* 0x000fee0006800000 */
[----:B------:R2:W-:Y:S01]  /*31b0*/  MUFU.EX2 R50, R2 ;  /* 0x0000000200327308 */ /* 0x0005e20000000800 */
[----:B------:R-:W-:Y:S01]  /*31c0*/  @!P0 ISETP.GE.AND P5, PT, R6, R3, PT ;  /* 0x000000030600820c */ /* 0x000fe20003fa6270 */
[----:B------:R-:W-:Y:S01]  /*31d0*/  IMAD.MOV.U32 R14, RZ, RZ, 0x10 ;  /* 0x00000010ff0e7424 */ /* 0x000fe200078e00ff */
[----:B------:R-:W-:Y:S07]  /*31e0*/  LOP3.LUT R3, R168, 0x1c0, RZ, 0xc0, !PT ;  /* 0x000001c0a8037812 */ /* 0x000fee00078ec0ff */
[----:B------:R3:W-:Y:S01]  /*31f0*/  MUFU.EX2 R232, R0 ;  /* 0x0000000000e87308 */ /* 0x0007e20000000800 */
[----:B------:R-:W-:Y:S01]  /*3200*/  @!P0 FSEL R7, R43, -INF , !P5 ;  /* 0xff8000002b078808 */ /* 0x000fe20006800000 */
[----:B------:R-:W-:Y:S01]  /*3210*/  FFMA.FTZ R12, R12, UR17, -R10 ;  /* 0x000000110c0c7c23 */ /* 0x000fe2000801080a */
[----:B------:R-:W-:Y:S01]  /*3220*/  @!P0 ISETP.GE.AND P5, PT, R6, R8, PT ;  /* 0x000000080600820c */ /* 0x000fe20003fa6270 */
[----:B------:R-:W-:Y:S01]  /*3230*/  FFMA.FTZ R8, R22, UR17, -R9 ;  /* 0x0000001116087c23 */ /* 0x000fe20008010809 */
[----:B------:R-:W-:Y:S01]  /*3240*/  LOP3.LUT R6, R3, 0x38, R42, 0xf8, !PT ;  /* 0x0000003803067812 */ /* 0x000fe200078ef82a */
[--C-:B-1----:R-:W-:Y:S01]  /*3250*/  FFMA.FTZ R5, R19, UR17, -R10.reuse ;  /* 0x0000001113057c23 */ /* 0x102fe2000801080a */
[----:B------:R-:W-:Y:S03]  /*3260*/  LOP3.LUT R3, R223, 0x20, RZ, 0xc0, !PT ;  /* 0x00000020df037812 */ /* 0x000fe600078ec0ff */
[----:B------:R1:W-:Y:S01]  /*3270*/  MUFU.EX2 R240, R8 ;  /* 0x0000000800f07308 */ /* 0x0003e20000000800 */
[----:B------:R-:W-:Y:S01]  /*3280*/  SEL R14, R14, 0xfffffff0, !P2 ;  /* 0xfffffff00e0e7807 */ /* 0x000fe20005000000 */
[----:B--2---:R-:W-:Y:S01]  /*3290*/  FFMA.FTZ R2, R13, UR17, -R10 ;  /* 0x000000110d027c23 */ /* 0x004fe2000801080a */
[----:B------:R-:W-:Y:S07]  /*32a0*/  LOP3.LUT R142, R41, R6, R3, 0xf6, !PT ;  /* 0x00000006298e7212 */ /* 0x000fee00078ef603 */
[----:B------:R2:W-:Y:S01]  /*32b0*/  MUFU.EX2 R230, R5 ;  /* 0x0000000500e67308 */ /* 0x0005e20000000800 */
[----:B------:R-:W-:Y:S01]  /*32c0*/  LOP3.LUT R3, R169, 0x18, RZ, 0xc0, !PT ;  /* 0x00000018a9037812 */ /* 0x000fe200078ec0ff */
[--C-:B------:R-:W-:Y:S01]  /*32d0*/  FFMA.FTZ R6, R16, UR17, -R11.reuse ;  /* 0x0000001110067c23 */ /* 0x100fe2000801080b */
[----:B---3--:R-:W-:Y:S07]  /*32e0*/  LOP3.LUT R0, R168, 0x200, RZ, 0xc0, !PT ;  /* 0x00000200a8007812 */ /* 0x008fee00078ec0ff */
[----:B------:R3:W4:Y:S01]  /*32f0*/  MUFU.EX2 R233, R2 ;  /* 0x0000000200e97308 */ /* 0x0007220000000800 */
[----:B------:R-:W-:Y:S09]  /*3300*/  LEA R142, R142, UR4, 0x1 ;  /* 0x000000048e8e7c11 */ /* 0x000ff2000f8e08ff */
[----:B------:R4:W-:Y:S01]  /*3310*/  MUFU.EX2 R47, R6 ;  /* 0x00000006002f7308 */ /* 0x0009e20000000800 */
[----:B------:R-:W-:Y:S01]  /*3320*/  IADD3 R13, PT, PT, R142, 0x13000, RZ ;  /* 0x000130008e0d7810 */ /* 0x000fe20007ffe0ff */
[----:B-1----:R-:W-:Y:S01]  /*3330*/  IMAD.MOV.U32 R8, RZ, RZ, R156 ;  /* 0x000000ffff087224 */ /* 0x002fe200078e009c */
[----:B------:R-:W-:Y:S07]  /*3340*/  @!P0 FSEL R8, R156, -INF , !P4 ;  /* 0xff8000009c088808 */ /* 0x000fee0006000000 */
[----:B------:R-:W-:Y:S01]  /*3350*/  MUFU.EX2 R159, R12 ;  /* 0x0000000c009f7308 */ /* 0x000fe20000000800 */
[----:B------:R-:W-:Y:S01]  /*3360*/  VIADD R143, R142, 0x13020 ;  /* 0x000130208e8f7836 */ /* 0x000fe20000000000 */
[----:B--2---:R-:W-:Y:S02]  /*3370*/  F2FP.BF16.F32.PACK_AB R5, R51, R148 ;  /* 0x000000943305723e */ /* 0x004fe400000010ff */
[----:B------:R-:W-:Y:S01]  /*3380*/  @P3 IADD3 R143, PT, PT, R13, -0x20, RZ ;  /* 0xffffffe00d8f3810 */ /* 0x000fe20007ffe0ff */
[----:B---3--:R-:W-:Y:S02]  /*3390*/  FFMA.FTZ R2, R15, UR17, -R11 ;  /* 0x000000110f027c23 */ /* 0x008fe4000801080b */
[----:B------:R1:W-:Y:S03]  /*33a0*/  STS [R142+0x13000], R5 ;  /* 0x013000058e007388 */ /* 0x0003e60000000800 */
[----:B------:R2:W-:Y:S01]  /*33b0*/  MUFU.EX2 R48, R2 ;  /* 0x0000000200307308 */ /* 0x0005e20000000800 */
[----:B----4-:R-:W-:Y:S09]  /*33c0*/  FFMA.FTZ R6, R21, UR17, -R10 ;  /* 0x0000001115067c23 */ /* 0x010ff2000801080a */
[----:B------:R3:W-:Y:S01]  /*33d0*/  MUFU.EX2 R171, R6 ;  /* 0x0000000600ab7308 */ /* 0x0007e20000000800 */
[--C-:B--2---:R-:W-:Y:S02]  /*33e0*/  LOP3.LUT R2, R0, 0x120, R229.reuse, 0xf8, !PT ;  /* 0x0000012000027812 */ /* 0x104fe400078ef8e5 */
[----:B------:R-:W-:Y:S01]  /*33f0*/  LOP3.LUT R0, R3, 0xc0, R229, 0xf8, !PT ;  /* 0x000000c003007812 */ /* 0x000fe200078ef8e5 */
[--C-:B---3--:R-:W-:Y:S03]  /*3400*/  FFMA.FTZ R6, R23, UR17, -R4.reuse ;  /* 0x0000001117067c23 */ /* 0x108fe60008010804 */
[----:B------:R-:W-:Y:S01]  /*3410*/  LOP3.LUT R0, R2, R0, R149, 0xf6, !PT ;  /* 0x0000000002007212 */ /* 0x000fe200078ef695 */
[--C-:B------:R-:W-:Y:S01]  /*3420*/  FFMA.FTZ R2, R25, UR17, -R9.reuse ;  /* 0x0000001119027c23 */ /* 0x100fe20008010809 */
[----:B-1----:R-:W-:Y:S01]  /*3430*/  FFMA.FTZ R5, R24, UR17, -R4 ;  /* 0x0000001118057c23 */ /* 0x002fe20008010804 */
[----:B------:R1:W-:Y:S01]  /*3440*/  MUFU.EX2 R247, R6 ;  /* 0x0000000600f77308 */ /* 0x0003e20000000800 */
[----:B------:R-:W-:Y:S09]  /*3450*/  LEA R0, R0, UR4, 0x1 ;  /* 0x0000000400007c11 */ /* 0x000ff2000f8e08ff */
[----:B------:R2:W-:Y:S10]  /*3460*/  MUFU.EX2 R241, R2 ;  /* 0x0000000200f17308 */ /* 0x0005f40000000800 */
[----:B------:R3:W-:Y:S01]  /*3470*/  MUFU.EX2 R246, R5 ;  /* 0x0000000500f67308 */ /* 0x0007e20000000800 */
[--C-:B-1----:R-:W-:Y:S01]  /*3480*/  FFMA.FTZ R6, R20, UR17, -R9.reuse ;  /* 0x0000001114067c23 */ /* 0x102fe20008010809 */
[----:B------:R-:W-:Y:S01]  /*3490*/  FFMA.FTZ R9, R18, UR17, -R9 ;  /* 0x0000001112097c23 */ /* 0x000fe20008010809 */
[----:B--2---:R-:W-:Y:S07]  /*34a0*/  F2FP.BF16.F32.PACK_AB R2, R39, R40 ;  /* 0x000000282702723e */ /* 0x004fee00000010ff */
[----:B------:R1:W-:Y:S01]  /*34b0*/  MUFU.EX2 R239, R6 ;  /* 0x0000000600ef7308 */ /* 0x0003e20000000800 */
[----:B---3--:R-:W-:Y:S01]  /*34c0*/  IADD3 R5, PT, PT, R14, R142, RZ ;  /* 0x0000008e0e057210 */ /* 0x008fe20007ffe0ff */
[----:B------:R2:W-:Y:S08]  /*34d0*/  STS [R142+0x13400], R2 ;  /* 0x013400028e007388 */ /* 0x0005f00000000800 */
[----:B------:R3:W-:Y:S01]  /*34e0*/  MUFU.EX2 R236, R9 ;  /* 0x0000000900ec7308 */ /* 0x0007e20000000800 */
[----:B-1----:R-:W-:Y:S02]  /*34f0*/  MOV R6, R146 ;  /* 0x0000009200067202 */ /* 0x002fe40000000f00 */
[----:B------:R-:W-:Y:S02]  /*3500*/  @!P0 FSEL R6, R146, -INF , !P6 ;  /* 0xff80000092068808 */ /* 0x000fe40007000000 */
[----:B---3--:R-:W-:Y:S03]  /*3510*/  F2FP.BF16.F32.PACK_AB R9, R250, R251 ;  /* 0x000000fbfa09723e */ /* 0x008fe600000010ff */
[----:B------:R-:W-:Y:S01]  /*3520*/  FFMA.FTZ R10, R6, UR17, -R10 ;  /* 0x00000011060a7c23 */ /* 0x000fe2000801080a */
[----:B------:R-:W-:Y:S03]  /*3530*/  F2FP.BF16.F32.PACK_AB R6, R232, R233 ;  /* 0x000000e9e806723e */ /* 0x000fe600000010ff */
[----:B------:R-:W-:Y:S02]  /*3540*/  MUFU.EX2 R158, R10 ;  /* 0x0000000a009e7308 */ /* 0x000fe40000000800 */
[----:B------:R1:W-:Y:S01]  /*3550*/  STS [R5+0x13400], R6 ;  /* 0x0134000605007388 */ /* 0x0003e20000000800 */
[--C-:B--2---:R-:W-:Y:S01]  /*3560*/  FFMA.FTZ R2, R7, UR17, -R11.reuse ;  /* 0x0000001107027c23 */ /* 0x104fe2000801080b */
[----:B------:R-:W-:Y:S01]  /*3570*/  FFMA.FTZ R11, R17, UR17, -R11 ;  /* 0x00000011110b7c23 */ /* 0x000fe2000801080b */
[----:B------:R-:W-:Y:S01]  /*3580*/  IMAD.MOV.U32 R7, RZ, RZ, R157 ;  /* 0x000000ffff077224 */ /* 0x000fe200078e009d */
[----:B------:R-:W-:Y:S04]  /*3590*/  @!P0 FSEL R7, R157, -INF , !P5 ;  /* 0xff8000009d078808 */ /* 0x000fe80006800000 */
[----:B------:R2:W-:Y:S10]  /*35a0*/  MUFU.EX2 R42, R2 ;  /* 0x00000002002a7308 */ /* 0x0005f40000000800 */
[----:B------:R3:W1:Y:S01]  /*35b0*/  MUFU.EX2 R41, R11 ;  /* 0x0000000b00297308 */ /* 0x0006620000000800 */
[----:B--2---:R-:W-:Y:S01]  /*35c0*/  F2FP.BF16.F32.PACK_AB R2, R49, R50 ;  /* 0x000000323102723e */ /* 0x004fe200000010ff */
[--C-:B---3--:R-:W-:Y:S04]  /*35d0*/  FFMA.FTZ R11, R7, UR17, -R4.reuse ;  /* 0x00000011070b7c23 */ /* 0x108fe80008010804 */
[----:B------:R2:W-:Y:S01]  /*35e0*/  STS [R5+0x13000], R2 ;  /* 0x0130000205007388 */ /* 0x0005e20000000800 */
[----:B------:R-:W-:Y:S01]  /*35f0*/  FFMA.FTZ R4, R8, UR17, -R4 ;  /* 0x0000001108047c23 */ /* 0x000fe20008010804 */
[----:B------:R-:W-:Y:S02]  /*3600*/  F2FP.BF16.F32.PACK_AB R8, R248, R249 ;  /* 0x000000f9f808723e */ /* 0x000fe400000010ff */
[----:B------:R-:W-:Y:S01]  /*3610*/  MUFU.EX2 R243, R11 ;  /* 0x0000000b00f37308 */ /* 0x000fe20000000800 */
[----:B------:R-:W-:Y:S02]  /*3620*/  F2FP.BF16.F32.PACK_AB R7, R252, R132 ;  /* 0x00000084fc07723e */ /* 0x000fe400000010ff */
[----:B-1----:R-:W-:Y:S01]  /*3630*/  F2FP.BF16.F32.PACK_AB R6, R41, R42 ;  /* 0x0000002a2906723e */ /* 0x002fe200000010ff */
[----:B------:R1:W-:Y:S06]  /*3640*/  STS [R142+0x14000], R8 ;  /* 0x014000088e007388 */ /* 0x0003ec0000000800 */
[----:B------:R3:W4:Y:S01]  /*3650*/  MUFU.EX2 R242, R4 ;  /* 0x0000000400f27308 */ /* 0x0007220000000800 */
[----:B------:R4:W-:Y:S04]  /*3660*/  STS [R142+0x14400], R7 ;  /* 0x014400078e007388 */ /* 0x0009e80000000800 */
[----:B------:R-:W-:Y:S01]  /*3670*/  STS [R5+0x14400], R9 ;  /* 0x0144000905007388 */ /* 0x000fe20000000800 */
[----:B---3--:R-:W-:Y:S02]  /*3680*/  F2FP.BF16.F32.PACK_AB R4, R158, R159 ;  /* 0x0000009f9e04723e */ /* 0x008fe400000010ff */
[----:B--2---:R-:W-:Y:S05]  /*3690*/  F2FP.BF16.F32.PACK_AB R2, R244, R245 ;  /* 0x000000f5f402723e */ /* 0x004fea00000010ff */
[----:B------:R2:W-:Y:S01]  /*36a0*/  STS [R5+0x14000], R2 ;  /* 0x0140000205007388 */ /* 0x0005e20000000800 */
[----:B-1----:R-:W-:Y:S02]  /*36b0*/  F2FP.BF16.F32.PACK_AB R8, R47, R48 ;  /* 0x000000302f08723e */ /* 0x002fe400000010ff */
[----:B----4-:R-:W-:Y:S03]  /*36c0*/  F2FP.BF16.F32.PACK_AB R7, R171, R230 ;  /* 0x000000e6ab07723e */ /* 0x010fe600000010ff */
[----:B------:R-:W-:Y:S04]  /*36d0*/  STS [R143], R8 ;  /* 0x000000088f007388 */ /* 0x000fe80000000800 */
[----:B------:R1:W-:Y:S01]  /*36e0*/  STS [R143+0x400], R7 ;  /* 0x000400078f007388 */ /* 0x0003e20000000800 */
[----:B--2---:R-:W-:Y:S02]  /*36f0*/  IADD3 R2, PT, PT, R14, R143, RZ ;  /* 0x0000008f0e027210 */ /* 0x004fe40007ffe0ff */
[----:B------:R-:W-:Y:S03]  /*3700*/  F2FP.BF16.F32.PACK_AB R5, R236, R239 ;  /* 0x000000efec05723e */ /* 0x000fe600000010ff */
[----:B------:R2:W-:Y:S04]  /*3710*/  STS [R2], R6 ;  /* 0x0000000602007388 */ /* 0x0005e80000000800 */
[----:B------:R3:W-:Y:S01]  /*3720*/  STS [R2+0x400], R4 ;  /* 0x0004000402007388 */ /* 0x0007e20000000800 */
[----:B-1----:R-:W-:Y:S05]  /*3730*/  F2FP.BF16.F32.PACK_AB R7, R240, R241 ;  /* 0x000000f1f007723e */ /* 0x002fea00000010ff */
[----:B------:R-:W-:Y:S01]  /*3740*/  STS [R143+0x1000], R7 ;  /* 0x001000078f007388 */ /* 0x000fe20000000800 */
[----:B--2---:R-:W-:Y:S02]  /*3750*/  F2FP.BF16.F32.PACK_AB R6, R246, R247 ;  /* 0x000000f7f606723e */ /* 0x004fe400000010ff */
[----:B---3--:R-:W-:Y:S03]  /*3760*/  F2FP.BF16.F32.PACK_AB R4, R242, R243 ;  /* 0x000000f3f204723e */ /* 0x008fe600000010ff */
[----:B------:R-:W-:Y:S04]  /*3770*/  STS [R143+0x1400], R6 ;  /* 0x001400068f007388 */ /* 0x000fe80000000800 */
[----:B------:R-:W-:Y:S04]  /*3780*/  STS [R2+0x1000], R5 ;  /* 0x0010000502007388 */ /* 0x000fe80000000800 */
[----:B------:R1:W-:Y:S04]  /*3790*/  STS [R2+0x1400], R4 ;  /* 0x0014000402007388 */ /* 0x0003e80000000800 */
[----:B------:R-:W2:Y:S08]  /*37a0*/  LDSM.16.M88.4 R32, [R0+0x6000] ;  /* 0x006000000020783b */ /* 0x000eb00000000200 */
[----:B------:R-:W3:Y:S01]  /*37b0*/  LDSM.16.M88.4 R28, [R0+0x6800] ;  /* 0x00680000001c783b */ /* 0x000ee20000000200 */
[C---:B-1----:R-:W-:Y:S01]  /*37c0*/  VIADD R4, R0.reuse, 0x6000 ;  /* 0x0000600000047836 */ /* 0x042fe20000000000 */
[----:B------:R-:W-:Y:S03]  /*37d0*/  IADD3 R2, PT, PT, R0, 0x6020, RZ ;  /* 0x0000602000027810 */ /* 0x000fe60007ffe0ff */
[----:B------:R-:W-:Y:S05]  /*37e0*/  @P2 VIADD R2, R4, 0xffffffe0 ;  /* 0xffffffe004022836 */ /* 0x000fea0000000000 */
        /* <DEDUP_REMOVED lines=40> */
[----:B--2---:R-:W-:Y:S04]  /*3a70*/  MOV R0, R145 ;  /* 0x0000009100007202 */ /* 0x004fe80000000f00 */
[-C--:B-1----:R-:W-:Y:S08]  /*3a80*/  HMMA.16816.F32.BF16 R4, R136, R204.reuse, R4 ;  /* 0x000000cc8804723c */ /* 0x082ff00000041804 */
[C---:B---3--:R-:W-:Y:S08]  /*3a90*/  HMMA.16816.F32.BF16 R8, R132.reuse, R204, R8 ;  /* 0x000000cc8408723c */ /* 0x048ff00000041808 */
[-C--:B------:R-:W-:Y:S08]  /*3aa0*/  HMMA.16816.F32.BF16 R12, R132, R206.reuse, R12 ;  /* 0x000000ce840c723c */ /* 0x080ff0000004180c */
[C---:B------:R-:W-:Y:S08]  /*3ab0*/  HMMA.16816.F32.BF16 R16, R136.reuse, R206, R16 ;  /* 0x000000ce8810723c */ /* 0x040ff00000041810 */
[-C--:B------:R-:W-:Y:S08]  /*3ac0*/  HMMA.16816.F32.BF16 R20, R136, R208.reuse, R20 ;  /* 0x000000d08814723c */ /* 0x080ff00000041814 */
[C---:B------:R-:W-:Y:S08]  /*3ad0*/  HMMA.16816.F32.BF16 R24, R132.reuse, R208, R24 ;  /* 0x000000d08418723c */ /* 0x040ff00000041818 */
[-C--:B------:R-:W-:Y:S01]  /*3ae0*/  HMMA.16816.F32.BF16 R28, R132, R210.reuse, R28 ;  /* 0x000000d2841c723c */ /* 0x080fe2000004181c */
[----:B------:R-:W2:Y:S07]  /*3af0*/  LDL R135, [R1+0x24] ;  /* 0x0000240001877983 */ /* 0x000eae0000100800 */
[----:B------:R-:W-:Y:S01]  /*3b00*/  HMMA.16816.F32.BF16 R32, R136, R210, R32 ;  /* 0x000000d28820723c */ /* 0x000fe20000041820 */
[----:B------:R-:W-:Y:S03]  /*3b10*/  LDSM.16.M88.4 R136, [R2+0x2800] ;  /* 0x002800000288783b */ /* 0x000fe60000000200 */
[C---:B--2---:R-:W-:Y:S04]  /*3b20*/  LEA R144, P0, R135.reuse, R140, 0x2 ;  /* 0x0000008c87907211 */ /* 0x044fe800078010ff */
[----:B------:R-:W-:Y:S02]  /*3b30*/  LEA.HI.X R145, R135, R141, RZ, 0x2, P0 ;  /* 0x0000008d87917211 */ /* 0x000fe400000f14ff */
[----:B------:R1:W2:Y:S08]  /*3b40*/  LDSM.16.M88.4 R132, [R2+0x2000] ;  /* 0x002000000284783b */ /* 0x0002b00000000200 */
[----:B------:R-:W3:Y:S04]  /*3b50*/  LDG.E R141, desc[UR36][R144.64] ;  /* 0x00000024908d7981 */ /* 0x000ee8000c1e1900 */
[----:B------:R-:W4:Y:S01]  /*3b60*/  LDG.E R140, desc[UR36][R144.64+0x20] ;  /* 0x00002024908c7981 */ /* 0x000f22000c1e1900 */
[----:B-1----:R-:W-:Y:S01]  /*3b70*/  IMAD.MOV.U32 R2, RZ, RZ, R0 ;  /* 0x000000ffff027224 */ /* 0x002fe200078e0000 */
[--C-:B------:R-:W-:Y:S03]  /*3b80*/  SHF.R.U32.HI R0, RZ, 0x4, R228.reuse ;  /* 0x00000004ff007819 */ /* 0x100fe600000116e4 */
[----:B------:R-:W-:Y:S01]  /*3b90*/  FFMA.FTZ R2, -R2, R2, 1 ;  /* 0x3f80000002027423 */ /* 0x000fe20000010102 */
[----:B------:R-:W-:Y:S03]  /*3ba0*/  LOP3.LUT R0, R0, 0x8, RZ, 0xc0, !PT ;  /* 0x0000000800007812 */ /* 0x000fe600078ec0ff */
[----:B------:R-:W-:Y:S01]  /*3bb0*/  FMUL.FTZ R2, R2, UR18 ;  /* 0x0000001202027c20 */ /* 0x000fe20008410000 */
[----:B------:R-:W-:Y:S04]  /*3bc0*/  LOP3.LUT R0, R0, 0x10, R228, 0xf8, !PT ;  /* 0x0000001000007812 */ /* 0x000fe800078ef8e4 */
[----:B------:R-:W-:Y:S01]  /*3bd0*/  LOP3.LUT R0, R0, 0xc0, R229, 0xf8, !PT ;  /* 0x000000c000007812 */ /* 0x000fe200078ef8e5 */
[-C--:B--2---:R-:W-:Y:S05]  /*3be0*/  HMMA.16816.F32.BF16 R4, R132, R212.reuse, R4 ;  /* 0x000000d48404723c */ /* 0x084fea0000041804 */
[----:B------:R-:W-:Y:S03]  /*3bf0*/  LOP3.LUT R0, R0, R3, RZ, 0x3c, !PT ;  /* 0x0000000300007212 */ /* 0x000fe600078e3cff */
[C---:B------:R-:W-:Y:S08]  /*3c00*/  HMMA.16816.F32.BF16 R8, R136.reuse, R212, R8 ;  /* 0x000000d48808723c */ /* 0x040ff00000041808 */
[-C--:B------:R-:W-:Y:S08]  /*3c10*/  HMMA.16816.F32.BF16 R12, R136, R214.reuse, R12 ;  /* 0x000000d6880c723c */ /* 0x080ff0000004180c */
[C---:B------:R-:W-:Y:S08]  /*3c20*/  HMMA.16816.F32.BF16 R16, R132.reuse, R214, R16 ;  /* 0x000000d68410723c */ /* 0x040ff00000041810 */
[-C--:B------:R-:W-:Y:S08]  /*3c30*/  HMMA.16816.F32.BF16 R20, R132, R216.reuse, R20 ;  /* 0x000000d88414723c */ /* 0x080ff00000041814 */
[C---:B------:R-:W-:Y:S08]  /*3c40*/  HMMA.16816.F32.BF16 R24, R136.reuse, R216, R24 ;  /* 0x000000d88818723c */ /* 0x040ff00000041818 */
[-C--:B------:R-:W-:Y:S01]  /*3c50*/  HMMA.16816.F32.BF16 R28, R136, R218.reuse, R28 ;  /* 0x000000da881c723c */ /* 0x080fe2000004181c */
[----:B------:R1:W5:Y:S07]  /*3c60*/  LDG.E R136, desc[UR36][R144.64+0x80] ;  /* 0x0000802490887981 */ /* 0x00036e000c1e1900 */
[----:B------:R-:W-:Y:S04]  /*3c70*/  HMMA.16816.F32.BF16 R32, R132, R218, R32 ;  /* 0x000000da8420723c */ /* 0x000fe80000041820 */
[C---:B---3--:R-:W-:Y:S01]  /*3c80*/  FADD.FTZ R4, -R141.reuse, R4 ;  /* 0x000000048d047221 */ /* 0x048fe20000010100 */
[C---:B------:R-:W-:Y:S01]  /*3c90*/  FADD.FTZ R137, -R141.reuse, R5 ;  /* 0x000000058d897221 */ /* 0x040fe20000010100 */
[C---:B------:R-:W-:Y:S01]  /*3ca0*/  FADD.FTZ R16, -R141.reuse, R16 ;  /* 0x000000108d107221 */ /* 0x040fe20000010100 */
[----:B------:R-:W-:Y:S01]  /*3cb0*/  FADD.FTZ R17, -R141, R17 ;  /* 0x000000118d117221 */ /* 0x000fe20000010100 */
[----:B------:R-:W-:Y:S01]  /*3cc0*/  FMUL.FTZ R148, R148, R4 ;  /* 0x0000000494947220 */ /* 0x000fe20000410000 */
[----:B------:R-:W-:Y:S01]  /*3cd0*/  FMUL.FTZ R3, R51, R137 ;  /* 0x0000008933037220 */ /* 0x000fe20000410000 */
[----:B------:R1:W5:Y:S01]  /*3ce0*/  LDG.E R4, desc[UR36][R144.64+0xa0] ;  /* 0x0000a02490047981 */ /* 0x000362000c1e1900 */
[----:B------:R-:W-:Y:S01]  /*3cf0*/  FMUL.FTZ R133, R49, R17 ;  /* 0x0000001131857220 */ /* 0x000fe20000410000 */
[----:B------:R-:W-:Y:S01]  /*3d00*/  FFMA.FTZ R17, -R45, R45, 1 ;  /* 0x3f8000002d117423 */ /* 0x000fe2000001012d */
[----:B------:R-:W-:Y:S01]  /*3d10*/  FMUL.FTZ R132, R148, R2 ;  /* 0x0000000294847220 */ /* 0x000fe20000410000 */
[----:B------:R1:W5:Y:S01]  /*3d20*/  LDL.LU R51, [R1+0x74] ;  /* 0x0000740001337983 */ /* 0x0003620000300800 */
[----:B------:R-:W-:Y:S01]  /*3d30*/  FMUL.FTZ R2, R50, R16 ;  /* 0x0000001032027220 */ /* 0x000fe20000410000 */
[C---:B------:R-:W-:Y:S01]  /*3d40*/  FADD.FTZ R20, -R141.reuse, R20 ;  /* 0x000000148d147221 */ /* 0x040fe20000010100 */
[----:B------:R-:W-:Y:S01]  /*3d50*/  FADD.FTZ R21, -R141, R21 ;  /* 0x000000158d157221 */ /* 0x000fe20000010100 */
[----:B------:R1:W5:Y:S01]  /*3d60*/  LDL.LU R50, [R1+0x70] ;  /* 0x0000700001327983 */ /* 0x0003620000300800 */
[----:B------:R-:W-:Y:S01]  /*3d70*/  FFMA.FTZ R16, -R150, R150, 1 ;  /* 0x3f80000096107423 */ /* 0x000fe20000010196 */
[----:B------:R-:W-:Y:S01]  /*3d80*/  FMUL.FTZ R134, R48, R20 ;  /* 0x0000001430867220 */ /* 0x000fe20000410000 */
[----:B------:R-:W-:Y:S01]  /*3d90*/  FMUL.FTZ R135, R47, R21 ;  /* 0x000000152f877220 */ /* 0x000fe20000410000 */
[----:B------:R1:W5:Y:S01]  /*3da0*/  LDL.LU R49, [R1+0x6c] ;  /* 0x00006c0001317983 */ /* 0x0003620000300800 */
[----:B------:R-:W-:Y:S01]  /*3db0*/  FMUL.FTZ R16, R16, UR18 ;  /* 0x0000001210107c20 */ /* 0x000fe20008410000 */
[----:B------:R-:W-:Y:S01]  /*3dc0*/  FFMA.FTZ R20, -R46, R46, 1 ;  /* 0x3f8000002e147423 */ /* 0x000fe2000001012e */
[----:B------:R-:W-:Y:S01]  /*3dd0*/  FFMA.FTZ R21, -R44, R44, 1 ;  /* 0x3f8000002c157423 */ /* 0x000fe2000001012c */
[----:B------:R1:W5:Y:S01]  /*3de0*/  LDL.LU R48, [R1+0x68] ;  /* 0x0000680001307983 */ /* 0x0003620000300800 */
[----:B------:R-:W-:Y:S01]  /*3df0*/  FMUL.FTZ R16, R2, R16 ;  /* 0x0000001002107220 */ /* 0x000fe20000410000 */
[C---:B------:R-:W-:Y:S02]  /*3e00*/  IMAD.SHL.U32 R150, R228.reuse, 0x40, RZ ;  /* 0x00000040e4967824 */ /* 0x040fe400078e00ff */
[----:B------:R-:W-:Y:S01]  /*3e10*/  FFMA.FTZ R5, -R167, R167, 1 ;  /* 0x3f800000a7057423 */ /* 0x000fe200000101a7 */
[----:B------:R1:W5:Y:S01]  /*3e20*/  LDL.LU R47, [R1+0x64] ;  /* 0x00006400012f7983 */ /* 0x0003620000300800 */
[----:B------:R-:W-:Y:S01]  /*3e30*/  SHF.L.U32 R167, R228, 0x3, RZ ;  /* 0x00000003e4a77819 */ /* 0x000fe200000006ff */
[----:B------:R-:W-:Y:S01]  /*3e40*/  FMUL.FTZ R20, R20, UR18 ;  /* 0x0000001214147c20 */ /* 0x000fe20008410000 */
[----:B------:R-:W-:Y:S01]  /*3e50*/  LOP3.LUT R2, R226, 0x30, R223, 0xf8, !PT ;  /* 0x00000030e2027812 */ /* 0x000fe200078ef8df */
[----:B------:R1:W5:Y:S01]  /*3e60*/  LDL.LU R46, [R1+0x60] ;  /* 0x00006000012e7983 */ /* 0x0003620000300800 */
[----:B------:R-:W-:Y:S01]  /*3e70*/  FMUL.FTZ R5, R5, UR18 ;  /* 0x0000001205057c20 */ /* 0x000fe20008410000 */
[----:B------:R-:W-:Y:S01]  /*3e80*/  LOP3.LUT R148, R167, 0x38, RZ, 0xc0, !PT ;  /* 0x00000038a7947812 */ /* 0x000fe200078ec0ff */
[----:B------:R-:W-:Y:S01]  /*3e90*/  FMUL.FTZ R20, R133, R20 ;  /* 0x0000001485147220 */ /* 0x000fe20000410000 */
[----:B------:R1:W5:Y:S01]  /*3ea0*/  LDL.LU R45, [R1+0x5c] ;  /* 0x00005c00012d7983 */ /* 0x0003620000300800 */
[----:B------:R-:W-:Y:S01]  /*3eb0*/  LOP3.LUT R2, R2, 0x1c0, R150, 0xf8, !PT ;  /* 0x000001c002027812 */ /* 0x000fe200078ef896 */
[----:B------:R-:W-:Y:S01]  /*3ec0*/  FMUL.FTZ R5, R3, R5 ;  /* 0x0000000503057220 */ /* 0x000fe20000410000 */
[----:B------:R-:W-:Y:S01]  /*3ed0*/  LOP3.LUT R3, R150, 0x400, RZ, 0xc0, !PT ;  /* 0x0000040096037812 */ /* 0x000fe200078ec0ff */
[----:B------:R1:W5:Y:S01]  /*3ee0*/  LDL.LU R44, [R1+0x58] ;  /* 0x00005800012c7983 */ /* 0x0003620000300800 */
[----:B------:R-:W-:Y:S01]  /*3ef0*/  LOP3.LUT R2, R2, R148, RZ, 0x3c, !PT ;  /* 0x0000009402027212 */ /* 0x000fe200078e3cff */
[----:B------:R-:W-:Y:S01]  /*3f00*/  FMUL.FTZ R17, R17, UR18 ;  /* 0x0000001211117c20 */ /* 0x000fe20008410000 */
[----:B------:R-:W-:Y:S01]  /*3f10*/  FMUL.FTZ R21, R21, UR18 ;  /* 0x0000001215157c20 */ /* 0x000fe20008410000 */
[----:B------:R-:W-:Y:S01]  /*3f20*/  F2FP.BF16.F32.PACK_AB R20, R20, R16 ;  /* 0x000000101414723e */ /* 0x000fe200000010ff */
[----:B------:R-:W-:Y:S01]  /*3f30*/  FADD.FTZ R16, -R141, R32 ;  /* 0x000000208d107221 */ /* 0x000fe20000010100 */
[----:B------:R-:W-:Y:S01]  /*3f40*/  LEA R2, R2, R3, 0x1 ;  /* 0x0000000302027211 */ /* 0x000fe200078e08ff */
[----:B------:R-:W-:Y:S01]  /*3f50*/  FMUL.FTZ R3, R134, R17 ;  /* 0x0000001186037220 */ /* 0x000fe20000410000 */
[----:B------:R-:W-:Y:S01]  /*3f60*/  FMUL.FTZ R21, R135, R21 ;  /* 0x0000001587157220 */ /* 0x000fe20000410000 */
[----:B------:R-:W-:Y:S01]  /*3f70*/  FFMA.FTZ R32, -R43, R43, 1 ;  /* 0x3f8000002b207423 */ /* 0x000fe2000001012b */
[----:B------:R-:W-:Y:S01]  /*3f80*/  FFMA.FTZ R17, -R37, R37, 1 ;  /* 0x3f80000025117423 */ /* 0x000fe20000010125 */
[----:B------:R1:W5:Y:S01]  /*3f90*/  LDL.LU R43, [R1+0x54] ;  /* 0x00005400012b7983 */ /* 0x0003620000300800 */
[----:B------:R-:W-:Y:S01]  /*3fa0*/  FADD.FTZ R33, -R141, R33 ;  /* 0x000000218d217221 */ /* 0x000fe20000010100 */
[----:B------:R-:W-:Y:S01]  /*3fb0*/  F2FP.BF16.F32.PACK_AB R21, R21, R3 ;  /* 0x000000031515723e */ /* 0x000fe200000010ff */
[----:B------:R-:W-:Y:S01]  /*3fc0*/  FMUL.FTZ R3, R42, R16 ;  /* 0x000000102a037220 */ /* 0x000fe20000410000 */
[----:B------:R-:W-:Y:S01]  /*3fd0*/  FFMA.FTZ R16, -R36, R36, 1 ;  /* 0x3f80000024107423 */ /* 0x000fe20000010124 */
[----:B------:R1:W5:Y:S01]  /*3fe0*/  LDL.LU R42, [R1+0x50] ;  /* 0x00005000012a7983 */ /* 0x0003620000300800 */
[----:B------:R-:W-:Y:S01]  /*3ff0*/  FMUL.FTZ R33, R41, R33 ;  /* 0x0000002129217220 */ /* 0x000fe20000410000 */
[C---:B----4-:R-:W-:Y:S01]  /*4000*/  FADD.FTZ R6, -R140.reuse, R6 ;  /* 0x000000068c067221 */ /* 0x050fe20000010100 */
[----:B------:R-:W-:Y:S01]  /*4010*/  FADD.FTZ R7, -R140, R7 ;  /* 0x000000078c077221 */ /* 0x000fe20000010100 */
[----:B------:R1:W5:Y:S01]  /*4020*/  LDL.LU R41, [R1+0x4c] ;  /* 0x00004c0001297983 */ /* 0x0003620000300800 */
[----:B------:R-:W-:Y:S01]  /*4030*/  FMUL.FTZ R32, R32, UR18 ;  /* 0x0000001220207c20 */ /* 0x000fe20008410000 */
[----:B------:R-:W-:Y:S01]  /*4040*/  FMUL.FTZ R6, R40, R6 ;  /* 0x0000000628067220 */ /* 0x000fe20000410000 */
[----:B------:R-:W-:Y:S01]  /*4050*/  FMUL.FTZ R17, R17, UR18 ;  /* 0x0000001211117c20 */ /* 0x000fe20008410000 */
[----:B------:R1:W5:Y:S01]  /*4060*/  LDL.LU R40, [R1+0x48] ;  /* 0x0000480001287983 */ /* 0x0003620000300800 */
[----:B------:R-:W-:Y:S01]  /*4070*/  FMUL.FTZ R32, R3, R32 ;  /* 0x0000002003207220 */ /* 0x000fe20000410000 */
[----:B------:R-:W-:Y:S01]  /*4080*/  FMUL.FTZ R3, R39, R7 ;  /* 0x0000000727037220 */ /* 0x000fe20000410000 */
[----:B------:R-:W-:Y:S01]  /*4090*/  FFMA.FTZ R7, -R38, R38, 1 ;  /* 0x3f80000026077423 */ /* 0x000fe20000010126 */
[----:B------:R1:W5:Y:S01]  /*40a0*/  LDL.LU R39, [R1+0x44] ;  /* 0x0000440001277983 */ /* 0x0003620000300800 */
[----:B------:R-:W-:Y:S01]  /*40b0*/  FMUL.FTZ R16, R16, UR18 ;  /* 0x0000001210107c20 */ /* 0x000fe20008410000 */
[----:B------:R-:W-:Y:S01]  /*40c0*/  F2FP.BF16.F32.PACK_AB R5, R5, R132 ;  /* 0x000000840505723e */ /* 0x000fe200000010ff */
[----:B------:R-:W-:Y:S01]  /*40d0*/  FMUL.FTZ R7, R7, UR18 ;  /* 0x0000001207077c20 */ /* 0x000fe20008410000 */
[----:B------:R1:W5:Y:S01]  /*40e0*/  LDL.LU R38, [R1+0x40] ;  /* 0x0000400001267983 */ /* 0x0003620000300800 */
[----:B------:R-:W-:Y:S01]  /*40f0*/  FMUL.FTZ R17, R6, R17 ;  /* 0x0000001106117220 */ /* 0x000fe20000410000 */
[----:B------:R-:W-:Y:S01]  /*4100*/  FMUL.FTZ R16, R3, R16 ;  /* 0x0000001003107220 */ /* 0x000fe20000410000 */
[----:B------:R-:W-:Y:S01]  /*4110*/  FMUL.FTZ R7, R33, R7 ;  /* 0x0000000721077220 */ /* 0x000fe20000410000 */
[----:B------:R1:W5:Y:S04]  /*4120*/  LDL.LU R37, [R1+0x3c] ;  /* 0x00003c0001257983 */ /* 0x0003680000300800 */
[----:B------:R1:W5:Y:S01]  /*4130*/  LDL.LU R36, [R1+0x38] ;  /* 0x0000380001247983 */ /* 0x0003620000300800 */
[----:B------:R-:W-:Y:S05]  /*4140*/  BRA.U !UP0, `(.L_x_305) ;  /* 0x00000001085c7547 */ /* 0x000fea000b800000 */
[----:B------:R-:W2:Y:S01]  /*4150*/  LDL.LU.64 R134, [R1+0x10] ;  /* 0x0000100001867983 */ /* 0x000ea20000300a00 */
[----:B------:R-:W-:Y:S01]  /*4160*/  IADD3 R6, P0, PT, RZ, -UR34, RZ ;  /* 0x80000022ff067c10 */ /* 0x000fe2000ff1e0ff */
[----:B------:R-:W-:Y:S02]  /*4170*/  ULOP3.LUT UR12, UR48, 0x1, URZ, 0xc0, !UPT ;  /* 0x00000001300c7892 */ /* 0x000fe4000f8ec0ff */
[----:B------:R-:W3:Y:S02]  /*4180*/  LDL.LU R132, [R1+0x20] ;  /* 0x0000200001847983 */ /* 0x000ee40000300800 */
[----:B------:R-:W-:Y:S01]  /*4190*/  IMAD.X R3, RZ, RZ, ~UR13, P0 ;  /* 0x8000000dff037e24 */ /* 0x000fe200080e06ff */
[----:B------:R-:W-:Y:S04]  /*41a0*/  UISETP.NE.U32.AND UP1, UPT, UR12, 0x1, UPT ;  /* 0x000000010c00788c */ /* 0x000fe8000bf25070 */
[----:B------:R-:W-:Y:S01]  /*41b0*/  SHF.R.S64 R6, R6, 0x1f, R3 ;  /* 0x0000001f06067819 */ /* 0x000fe20000001003 */
[----:B------:R-:W-:Y:S06]  /*41c0*/  USEL UR12, UR27, 0x3000, !UP1 ;  /* 0x000030001b0c7887 */ /* 0x000fec000c800000 */
[----:B------:R-:W-:Y:S01]  /*41d0*/  IADD3 R221, PT, PT, R221, UR12, RZ ;  /* 0x0000000cdddd7c10 */ /* 0x000fe2000fffe0ff */
[----:B---3--:R-:W-:Y:S01]  /*41e0*/  VIADD R132, R132, UR12 ;  /* 0x0000000c84847c36 */ /* 0x008fe20008000000 */
[----:B--2---:R-:W-:Y:S04]  /*41f0*/  IADD3 R6, P0, PT, R134, R6, RZ ;  /* 0x0000000686067210 */ /* 0x004fe80007f1e0ff */
[----:B------:R2:W-:Y:S01]  /*4200*/  STL [R1+0x20], R132 ;  /* 0x0000208401007387 */ /* 0x0005e20000100800 */
[----:B------:R-:W-:Y:S02]  /*4210*/  LEA.HI.X.SX32 R3, R3, R135, 0x1, P0 ;  /* 0x0000008703037211 */ /* 0x000fe400000f0eff */
[----:B------:R-:W-:Y:S03]  /*4220*/  MOV R134, R6 ;  /* 0x0000000600867202 */ /* 0x000fe60000000f00 */
[----:B------:R-:W-:Y:S05]  /*4230*/  IMAD.MOV.U32 R135, RZ, RZ, R3 ;  /* 0x000000ffff877224 */ /* 0x000fea00078e0003 */
[----:B------:R-:W-:Y:S01]  /*4240*/  @!PT LDS RZ, [RZ] ;  /* 0x00000000fffff984 */ /* 0x000fe20000000800 */
[----:B------:R-:W-:Y:S01]  /*4250*/  @!PT LDS RZ, [RZ] ;  /* 0x00000000fffff984 */ /* 0x000fe20000000800 */
[----:B------:R-:W-:Y:S01]  /*4260*/  @!PT LDS RZ, [RZ] ;  /* 0x00000000fffff984 */ /* 0x000fe20000000800 */
[----:B------:R2:W-:Y:S04]  /*4270*/  LDGSTS.E.BYPASS.LTC128B.128 [R132], desc[UR36][R134.64] ;  /* 0x0000000086847fae */ /* 0x0005e8000b981a24 */
[----:B------:R2:W-:Y:S04]  /*4280*/  LDGSTS.E.BYPASS.LTC128B.128 [R132+0x1000], desc[UR36][R134.64+0x40] ;  /* 0x0100004086847fae */ /* 0x0005e8000b981a24 */
[----:B------:R2:W-:Y:S04]  /*4290*/  LDGSTS.E.BYPASS.LTC128B.128 [R132+0x2000], desc[UR36][R134.64+0x80] ;  /* 0x0200008086847fae */ /* 0x0005e8000b981a24 */
[----:B------:R2:W-:Y:S04]  /*42a0*/  STL.64 [R1+0x10], R134 ;  /* 0x0000108601007387 */ /* 0x0005e80000100a00 */
[----:B------:R-:W0:Y:S02]  /*42b0*/  LDGDEPBAR ;  /* 0x00000000000079af */ /* 0x000e240000000000 */
.L_x_305:
[----:B--2---:R-:W2:Y:S01]  /*42c0*/  LDL.LU R132, [R1+0x8] ;  /* 0x0000080001847983 */ /* 0x004ea20000300800 */
[C---:B------:R-:W-:Y:S01]  /*42d0*/  FADD.FTZ R19, -R140.reuse, R19 ;  /* 0x000000138c137221 */ /* 0x040fe20000010100 */
[----:B------:R-:W-:Y:S01]  /*42e0*/  FADD.FTZ R34, -R140, R34 ;  /* 0x000000228c227221 */ /* 0x000fe20000010100 */
[----:B------:R-:W-:Y:S02]  /*42f0*/  MOV R33, 0x10 ;  /* 0x0000001000217802 */ /* 0x000fe40000000f00 */
[----:B------:R3:W-:Y:S01]  /*4300*/  STS [R142+0xf000], R5 ;  /* 0x00f000058e007388 */ /* 0x0007e20000000800 */
[----:B------:R-:W-:Y:S01]  /*4310*/  FMUL.FTZ R19, R232, R19 ;  /* 0x00000013e8137220 */ /* 0x000fe20000410000 */
[C---:B------:R-:W-:Y:S01]  /*4320*/  FADD.FTZ R3, -R140.reuse, R18 ;  /* 0x000000128c037221 */ /* 0x040fe20000010100 */
[----:B------:R-:W-:Y:S01]  /*4330*/  FMUL.FTZ R34, R159, R34 ;  /* 0x000000229f227220 */ /* 0x000fe20000410000 */
[----:B------:R-:W-:Y:S01]  /*4340*/  F2FP.BF16.F32.PACK_AB R18, R7, R32 ;  /* 0x000000200712723e */ /* 0x000fe200000010ff */
[----:B------:R-:W-:Y:S01]  /*4350*/  FADD.FTZ R22, -R140, R22 ;  /* 0x000000168c167221 */ /* 0x000fe20000010100 */
[----:B------:R-:W-:Y:S01]  /*4360*/  F2FP.BF16.F32.PACK_AB R6, R16, R17 ;  /* 0x000000111006723e */ /* 0x000fe200000010ff */
[----:B------:R-:W-:Y:S01]  /*4370*/  FMUL.FTZ R7, R233, R3 ;  /* 0x00000003e9077220 */ /* 0x000fe20000410000 */
[----:B------:R-:W-:Y:S01]  /*4380*/  SEL R33, R33, 0xfffffff0, !P1 ;  /* 0xfffffff021217807 */ /* 0x000fe20004800000 */
[----:B------:R-:W-:Y:S01]  /*4390*/  FFMA.FTZ R3, -R160, R160, 1 ;  /* 0x3f800000a0037423 */ /* 0x000fe200000101a0 */
[----:B------:R-:W-:Y:S01]  /*43a0*/  FMUL.FTZ R22, R230, R22 ;  /* 0x00000016e6167220 */ /* 0x000fe20000410000 */
[----:B------:R4:W-:Y:S01]  /*43b0*/  STS [R142+0xf400], R6 ;  /* 0x00f400068e007388 */ /* 0x0009e20000000800 */
[----:B------:R-:W-:Y:S01]  /*43c0*/  FADD.FTZ R35, -R140, R35 ;  /* 0x000000238c237221 */ /* 0x000fe20000010100 */
[----:B------:R-:W-:Y:S01]  /*43d0*/  FMUL.FTZ R32, R3, UR18 ;  /* 0x0000001203207c20 */ /* 0x000fe20008410000 */
[----:B------:R-:W-:Y:S01]  /*43e0*/  FFMA.FTZ R3, -R152, R152, 1 ;  /* 0x3f80000098037423 */ /* 0x000fe20000010198 */
[----:B------:R-:W-:Y:S01]  /*43f0*/  FADD.FTZ R23, -R140, R23 ;  /* 0x000000178c177221 */ /* 0x000fe20000010100 */
[----:B------:R-:W-:Y:S01]  /*4400*/  FMUL.FTZ R35, R158, R35 ;  /* 0x000000239e237220 */ /* 0x000fe20000410000 */
[----:B------:R-:W-:Y:S01]  /*4410*/  FMUL.FTZ R32, R7, R32 ;  /* 0x0000002007207220 */ /* 0x000fe20000410000 */
[----:B------:R-:W-:Y:S01]  /*4420*/  FMUL.FTZ R3, R3, UR18 ;  /* 0x0000001203037c20 */ /* 0x000fe20008410000 */
[----:B------:R-:W-:Y:S01]  /*4430*/  FFMA.FTZ R7, -R154, R154, 1 ;  /* 0x3f8000009a077423 */ /* 0x000fe2000001019a */
[C---:B-----5:R-:W-:Y:S01]  /*4440*/  FADD.FTZ R9, -R136.reuse, R9 ;  /* 0x0000000988097221 */ /* 0x060fe20000010100 */
[----:B------:R-:W-:Y:S01]  /*4450*/  FADD.FTZ R8, -R136, R8 ;  /* 0x0000000888087221 */ /* 0x000fe20000010100 */
[----:B------:R-:W-:Y:S01]  /*4460*/  FMUL.FTZ R22, R22, R3 ;  /* 0x0000000316167220 */ /* 0x000fe20000410000 */
[----:B------:R-:W-:Y:S01]  /*4470*/  FFMA.FTZ R3, -R146, R146, 1 ;  /* 0x3f80000092037423 */ /* 0x000fe20000010192 */
[----:B------:R-:W-:Y:S01]  /*4480*/  FMUL.FTZ R23, R171, R23 ;  /* 0x00000017ab177220 */ /* 0x000fe20000410000 */
[----:B---3--:R-:W-:Y:S01]  /*4490*/  FFMA.FTZ R5, -R155, R155, 1 ;  /* 0x3f8000009b057423 */ /* 0x008fe2000001019b */
[----:B------:R-:W-:Y:S01]  /*44a0*/  FMUL.FTZ R7, R7, UR18 ;  /* 0x0000001207077c20 */ /* 0x000fe20008410000 */
[----:B------:R-:W-:Y:S01]  /*44b0*/  FMUL.FTZ R3, R3, UR18 ;  /* 0x0000001203037c20 */ /* 0x000fe20008410000 */
[----:B------:R-:W-:Y:S01]  /*44c0*/  FADD.FTZ R12, -R136, R12 ;  /* 0x0000000c880c7221 */ /* 0x000fe20000010100 */
[----:B------:R-:W-:Y:S01]  /*44d0*/  FMUL.FTZ R5, R5, UR18 ;  /* 0x0000001205057c20 */ /* 0x000fe20008410000 */
[----:B------:R-:W-:Y:S01]  /*44e0*/  FMUL.FTZ R17, R23, R7 ;  /* 0x0000000717117220 */ /* 0x000fe20000410000 */
[----:B------:R-:W-:Y:S01]  /*44f0*/  FMUL.FTZ R16, R35, R3 ;  /* 0x0000000323107220 */ /* 0x000fe20000410000 */
[----:B------:R-:W-:Y:S01]  /*4500*/  FFMA.FTZ R7, -R166, R166, 1 ;  /* 0x3f800000a6077423 */ /* 0x000fe200000101a6 */
[----:B------:R-:W-:Y:S01]  /*4510*/  FMUL.FTZ R19, R19, R5 ;  /* 0x0000000513137220 */ /* 0x000fe20000410000 */
[----:B------:R-:W-:Y:S01]  /*4520*/  FFMA.FTZ R5, -R147, R147, 1 ;  /* 0x3f80000093057423 */ /* 0x000fe20000010193 */
[----:B------:R-:W-:Y:S01]  /*4530*/  FMUL.FTZ R12, R245, R12 ;  /* 0x0000000cf50c7220 */ /* 0x000fe20000410000 */
[----:B------:R-:W-:Y:S01]  /*4540*/  FMUL.FTZ R7, R7, UR18 ;  /* 0x0000001207077c20 */ /* 0x000fe20008410000 */
[----:B------:R-:W-:Y:S01]  /*4550*/  F2FP.BF16.F32.PACK_AB R17, R17, R22 ;  /* 0x000000161111723e */ /* 0x000fe200000010ff */
[----:B------:R-:W-:Y:S01]  /*4560*/  FMUL.FTZ R5, R5, UR18 ;  /* 0x0000001205057c20 */ /* 0x000fe20008410000 */
[----:B------:R-:W-:Y:S01]  /*4570*/  F2FP.BF16.F32.PACK_AB R3, R19, R32 ;  /* 0x000000201303723e */ /* 0x000fe200000010ff */
[----:B------:R-:W-:Y:S01]  /*4580*/  FMUL.FTZ R19, R248, R9 ;  /* 0x00000009f8137220 */ /* 0x000fe20000410000 */
[----:B------:R-:W-:Y:S01]  /*4590*/  FFMA.FTZ R9, -R231, R231, 1 ;  /* 0x3f800000e7097423 */ /* 0x000fe200000101e7 */
[----:B------:R-:W-:Y:S01]  /*45a0*/  FMUL.FTZ R34, R34, R5 ;  /* 0x0000000522227220 */ /* 0x000fe20000410000 */
[----:B------:R-:W-:Y:S01]  /*45b0*/  IADD3 R5, PT, PT, R142, R33, RZ ;  /* 0x000000218e057210 */ /* 0x000fe20007ffe0ff */
[C---:B------:R-:W-:Y:S01]  /*45c0*/  FADD.FTZ R13, -R136.reuse, R13 ;  /* 0x0000000d880d7221 */ /* 0x040fe20000010100 */
[----:B------:R-:W-:Y:S01]  /*45d0*/  FMUL.FTZ R9, R9, UR18 ;  /* 0x0000001209097c20 */ /* 0x000fe20008410000 */
[C---:B------:R-:W-:Y:S01]  /*45e0*/  FADD.FTZ R28, -R136.reuse, R28 ;  /* 0x0000001c881c7221 */ /* 0x040fe20000010100 */
[----:B----4-:R-:W-:Y:S01]  /*45f0*/  FFMA.FTZ R6, -R165, R165, 1 ;  /* 0x3f800000a5067423 */ /* 0x010fe200000101a5 */
[----:B------:R3:W-:Y:S01]  /*4600*/  STS [R5+0xf000], R20 ;  /* 0x00f0001405007388 */ /* 0x0007e20000000800 */
[C---:B------:R-:W-:Y:S01]  /*4610*/  FADD.FTZ R24, -R136.reuse, R24 ;  /* 0x0000001888187221 */ /* 0x040fe20000010100 */
[----:B------:R-:W-:Y:S01]  /*4620*/  FADD.FTZ R25, -R136, R25 ;  /* 0x0000001988197221 */ /* 0x000fe20000010100 */
[----:B------:R-:W-:Y:S02]  /*4630*/  FMUL.FTZ R6, R6, UR18 ;  /* 0x0000001206067c20 */ /* 0x000fe40008410000 */
[----:B------:R4:W-:Y:S01]  /*4640*/  STS [R5+0xf400], R3 ;  /* 0x00f4000305007388 */ /* 0x0009e20000000800 */
[----:B------:R-:W-:Y:S01]  /*4650*/  FMUL.FTZ R28, R239, R28 ;  /* 0x0000001cef1c7220 */ /* 0x000fe20000410000 */
[----:B------:R-:W-:Y:S01]  /*4660*/  FMUL.FTZ R13, R244, R13 ;  /* 0x0000000df40d7220 */ /* 0x000fe20000410000 */
[----:B------:R-:W-:Y:S01]  /*4670*/  FMUL.FTZ R24, R241, R24 ;  /* 0x00000018f1187220 */ /* 0x000fe20000410000 */
[----:B------:R-:W-:Y:S01]  /*4680*/  FMUL.FTZ R25, R240, R25 ;  /* 0x00000019f0197220 */ /* 0x000fe20000410000 */
[C---:B------:R-:W-:Y:S01]  /*4690*/  FADD.FTZ R14, -R4.reuse, R14 ;  /* 0x0000000e040e7221 */ /* 0x040fe20000010100 */
[----:B------:R-:W-:Y:S01]  /*46a0*/  FMUL.FTZ R13, R13, R6 ;  /* 0x000000060d0d7220 */ /* 0x000fe20000410000 */
[C---:B------:R-:W-:Y:S01]  /*46b0*/  FADD.FTZ R10, -R4.reuse, R10 ;  /* 0x0000000a040a7221 */ /* 0x040fe20000010100 */
[C---:B------:R-:W-:Y:S01]  /*46c0*/  FADD.FTZ R11, -R4.reuse, R11 ;  /* 0x0000000b040b7221 */ /* 0x040fe20000010100 */
[C---:B------:R-:W-:Y:S01]  /*46d0*/  FADD.FTZ R15, -R4.reuse, R15 ;  /* 0x0000000f040f7221 */ /* 0x040fe20000010100 */
[----:B------:R-:W-:Y:S01]  /*46e0*/  FMUL.FTZ R14, R251, R14 ;  /* 0x0000000efb0e7220 */ /* 0x000fe20000410000 */
[C---:B------:R-:W-:Y:S01]  /*46f0*/  FADD.FTZ R27, -R4.reuse, R27 ;  /* 0x0000001b041b7221 */ /* 0x040fe20000010100 */
[----:B------:R-:W-:Y:S01]  /*4700*/  FADD.FTZ R31, -R4, R31 ;  /* 0x0000001f041f7221 */ /* 0x000fe20000010100 */
[----:B------:R-:W-:Y:S01]  /*4710*/  FMUL.FTZ R15, R250, R15 ;  /* 0x0000000ffa0f7220 */ /* 0x000fe20000410000 */
[----:B------:R-:W-:Y:S01]  /*4720*/  FADD.FTZ R29, -R136, R29 ;  /* 0x0000001d881d7221 */ /* 0x000fe20000010100 */
[----:B------:R-:W-:Y:S01]  /*4730*/  FMUL.FTZ R27, R246, R27 ;  /* 0x0000001bf61b7220 */ /* 0x000fe20000410000 */
[----:B------:R-:W-:Y:S01]  /*4740*/  FFMA.FTZ R6, -R151, R151, 1 ;  /* 0x3f80000097067423 */ /* 0x000fe20000010197 */
[----:B------:R-:W-:Y:S01]  /*4750*/  FMUL.FTZ R31, R242, R31 ;  /* 0x0000001ff21f7220 */ /* 0x000fe20000410000 */
[----:B------:R-:W-:Y:S01]  /*4760*/  FMUL.FTZ R29, R236, R29 ;  /* 0x0000001dec1d7220 */ /* 0x000fe20000410000 */
[----:B------:R-:W-:Y:S01]  /*4770*/  FADD.FTZ R26, -R4, R26 ;  /* 0x0000001a041a7221 */ /* 0x000fe20000010100 */
[----:B------:R-:W-:Y:S01]  /*4780*/  FMUL.FTZ R6, R6, UR18 ;  /* 0x0000001206067c20 */ /* 0x000fe20008410000 */
[----:B---3--:R-:W-:Y:S01]  /*4790*/  FMUL.FTZ R20, R249, R8 ;  /* 0x00000008f9147220 */ /* 0x008fe20000410000 */
[----:B------:R-:W-:Y:S01]  /*47a0*/  FFMA.FTZ R8, -R170, R170, 1 ;  /* 0x3f800000aa087423 */ /* 0x000fe200000101aa */
[----:B------:R-:W-:Y:S01]  /*47b0*/  FADD.FTZ R30, -R4, R30 ;  /* 0x0000001e041e7221 */ /* 0x000fe20000010100 */
[----:B------:R-:W-:Y:S01]  /*47c0*/  FFMA.FTZ R4, -R157, R157, 1 ;  /* 0x3f8000009d047423 */ /* 0x000fe2000001019d */
[----:B------:R-:W-:Y:S01]  /*47d0*/  FMUL.FTZ R22, R20, R9 ;  /* 0x0000000914167220 */ /* 0x000fe20000410000 */
[----:B------:R-:W-:Y:S01]  /*47e0*/  FMUL.FTZ R8, R8, UR18 ;  /* 0x0000001208087c20 */ /* 0x000fe20008410000 */
[----:B------:R-:W-:Y:S01]  /*47f0*/  FFMA.FTZ R9, -R162, R162, 1 ;  /* 0x3f800000a2097423 */ /* 0x000fe200000101a2 */
[----:B----4-:R-:W-:Y:S01]  /*4800*/  FFMA.FTZ R3, -R234, R234, 1 ;  /* 0x3f800000ea037423 */ /* 0x010fe200000101ea */
[----:B------:R-:W-:Y:S01]  /*4810*/  FMUL.FTZ R30, R243, R30 ;  /* 0x0000001ef31e7220 */ /* 0x000fe20000410000 */
[----:B------:R-:W-:Y:S01]  /*4820*/  FMUL.FTZ R20, R19, R8 ;  /* 0x0000000813147220 */ /* 0x000fe20000410000 */
[----:B------:R-:W-:Y:S01]  /*4830*/  FMUL.FTZ R19, R12, R7 ;  /* 0x000000070c137220 */ /* 0x000fe20000410000 */
[----:B------:R-:W-:Y:S01]  /*4840*/  FFMA.FTZ R7, -R153, R153, 1 ;  /* 0x3f80000099077423 */ /* 0x000fe20000010199 */
[----:B------:R-:W-:Y:S01]  /*4850*/  FFMA.FTZ R8, -R161, R161, 1 ;  /* 0x3f800000a1087423 */ /* 0x000fe200000101a1 */
[----:B------:R-:W-:Y:S01]  /*4860*/  FMUL.FTZ R9, R9, UR18 ;  /* 0x0000001209097c20 */ /* 0x000fe20008410000 */
[----:B------:R-:W-:Y:S01]  /*4870*/  FMUL.FTZ R3, R3, UR18 ;  /* 0x0000001203037c20 */ /* 0x000fe20008410000 */
[----:B------:R-:W-:Y:S01]  /*4880*/  FMUL.FTZ R7, R7, UR18 ;  /* 0x0000001207077c20 */ /* 0x000fe20008410000 */
[----:B------:R-:W-:Y:S01]  /*4890*/  FMUL.FTZ R8, R8, UR18 ;  /* 0x0000001208087c20 */ /* 0x000fe20008410000 */
[----:B------:R-:W-:Y:S01]  /*48a0*/  FMUL.FTZ R24, R24, R9 ;  /* 0x0000000918187220 */ /* 0x000fe20000410000 */
[----:B------:R-:W-:Y:S01]  /*48b0*/  FMUL.FTZ R15, R15, R3 ;  /* 0x000000030f0f7220 */ /* 0x000fe20000410000 */
[----:B------:R-:W-:Y:S01]  /*48c0*/  FMUL.FTZ R28, R28, R7 ;  /* 0x000000071c1c7220 */ /* 0x000fe20000410000 */
[----:B------:R-:W-:Y:S01]  /*48d0*/  FFMA.FTZ R7, -R235, R235, 1 ;  /* 0x3f800000eb077423 */ /* 0x000fe200000101eb */
[----:B------:R-:W-:Y:S01]  /*48e0*/  FMUL.FTZ R9, R25, R8 ;  /* 0x0000000819097220 */ /* 0x000fe20000410000 */
[----:B------:R-:W-:Y:S01]  /*48f0*/  F2FP.BF16.F32.PACK_AB R8, R13, R19 ;  /* 0x000000130d08723e */ /* 0x000fe200000010ff */
[----:B------:R-:W-:Y:S01]  /*4900*/  FMUL.FTZ R13, R252, R11 ;  /* 0x0000000bfc0d7220 */ /* 0x000fe20000410000 */
[----:B------:R-:W-:Y:S01]  /*4910*/  FMUL.FTZ R7, R7, UR18 ;  /* 0x0000001207077c20 */ /* 0x000fe20008410000 */
[----:B------:R-:W-:Y:S01]  /*4920*/  FFMA.FTZ R11, -R238, R238, 1 ;  /* 0x3f800000ee0b7423 */ /* 0x000fe200000101ee */
[----:B------:R-:W-:Y:S01]  /*4930*/  FFMA.FTZ R3, -R156, R156, 1 ;  /* 0x3f8000009c037423 */ /* 0x000fe2000001019c */
[----:B------:R-:W-:Y:S01]  /*4940*/  FMUL.FTZ R12, R29, R6 ;  /* 0x000000061d0c7220 */ /* 0x000fe20000410000 */
[----:B------:R-:W-:Y:S01]  /*4950*/  FMUL.FTZ R14, R14, R7 ;  /* 0x000000070e0e7220 */ /* 0x000fe20000410000 */
[----:B------:R-:W-:Y:S01]  /*4960*/  FFMA.FTZ R7, -R163, R163, 1 ;  /* 0x3f800000a3077423 */ /* 0x000fe200000101a3 */
[----:B------:R-:W-:Y:S01]  /*4970*/  FMUL.FTZ R11, R11, UR18 ;  /* 0x000000120b0b7c20 */ /* 0x000fe20008410000 */
[----:B------:R-:W-:Y:S01]  /*4980*/  FMUL.FTZ R3, R3, UR18 ;  /* 0x0000001203037c20 */ /* 0x000fe20008410000 */
[----:B------:R-:W-:Y:S01]  /*4990*/  F2FP.BF16.F32.PACK_AB R6, R20, R22 ;  /* 0x000000161406723e */ /* 0x000fe200000010ff */
[----:B------:R-:W-:Y:S01]  /*49a0*/  FMUL.FTZ R7, R7, UR18 ;  /* 0x0000001207077c20 */ /* 0x000fe20008410000 */
[----:B------:R-:W-:Y:S01]  /*49b0*/  FMUL.FTZ R4, R4, UR18 ;  /* 0x0000001204047c20 */ /* 0x000fe20008410000 */
[----:B------:R-:W-:Y:S01]  /*49c0*/  FMUL.FTZ R26, R247, R26 ;  /* 0x0000001af71a7220 */ /* 0x000fe20000410000 */
[----:B------:R-:W-:Y:S01]  /*49d0*/  F2FP.BF16.F32.PACK_AB R16, R16, R34 ;  /* 0x000000221010723e */ /* 0x000fe200000010ff */
[----:B------:R-:W-:Y:S01]  /*49e0*/  FMUL.FTZ R27, R27, R7 ;  /* 0x000000071b1b7220 */ /* 0x000fe20000410000 */
[----:B------:R-:W-:Y:S01]  /*49f0*/  FMUL.FTZ R7, R31, R3 ;  /* 0x000000031f077220 */ /* 0x000fe20000410000 */
[----:B------:R3:W-:Y:S01]  /*4a00*/  STS [R142+0x10000], R6 ;  /* 0x010000068e007388 */ /* 0x0007e20000000800 */
[----:B------:R-:W-:Y:S01]  /*4a10*/  FMUL.FTZ R30, R30, R4 ;  /* 0x000000041e1e7220 */ /* 0x000fe20000410000 */
[----:B------:R-:W-:Y:S01]  /*4a20*/  F2FP.BF16.F32.PACK_AB R4, R15, R14 ;  /* 0x0000000e0f04723e */ /* 0x000fe200000010ff */
[----:B------:R-:W4:Y:S01]  /*4a30*/  LDC R151, c[0x0][0x44c] ;  /* 0x00011300ff977b82 */ /* 0x000f220000000800 */
[----:B------:R-:W-:Y:S01]  /*4a40*/  F2FP.BF16.F32.PACK_AB R9, R9, R24 ;  /* 0x000000180909723e */ /* 0x000fe200000010ff */
[----:B------:R-:W3:Y:S01]  /*4a50*/  LDL.LU.64 R152, [R1] ;  /* 0x0000000001987983 */ /* 0x000ee20000300a00 */
[----:B------:R-:W-:Y:S02]  /*4a60*/  F2FP.BF16.F32.PACK_AB R12, R12, R28 ;  /* 0x0000001c0c0c723e */ /* 0x000fe400000010ff */
[----:B------:R-:W-:Y:S02]  /*4a70*/  F2FP.BF16.F32.PACK_AB R7, R7, R30 ;  /* 0x0000001e0707723e */ /* 0x000fe400000010ff */
[----:B------:R-:W-:Y:S04]  /*4a80*/  LOP3.LUT R0, R0, 0x120, R229, 0xf8, !PT ;  /* 0x0000012000007812 */ /* 0x000fe800078ef8e5 */
[----:B------:R-:W-:Y:S01]  /*4a90*/  LEA R0, R0, UR4, 0x1 ;  /* 0x0000000400007c11 */ /* 0x000fe2000f8e08ff */
[----:B----4-:R-:W-:Y:S02]  /*4aa0*/  IMAD R236, R151, UR16, RZ ;  /* 0x0000001097ec7c24 */ /* 0x010fe4000f8e02ff */
[----:B--2---:R-:W-:Y:S01]  /*4ab0*/  FMUL.FTZ R19, R132, R10 ;  /* 0x0000000a84137220 */ /* 0x004fe20000410000 */
[----:B------:R-:W-:Y:S03]  /*4ac0*/  FFMA.FTZ R10, -R237, R237, 1 ;  /* 0x3f800000ed0a7423 */ /* 0x000fe600000101ed */
[----:B------:R-:W-:Y:S01]  /*4ad0*/  FMUL.FTZ R19, R19, R11 ;  /* 0x0000000b13137220 */ /* 0x000fe20000410000 */
[----:B------:R-:W-:Y:S04]  /*4ae0*/  FMUL.FTZ R10, R10, UR18 ;  /* 0x000000120a0a7c20 */ /* 0x000fe80008410000 */
[----:B------:R-:W-:Y:S01]  /*4af0*/  FMUL.FTZ R13, R13, R10 ;  /* 0x0000000a0d0d7220 */ /* 0x000fe20000410000 */
[----:B------:R-:W-:Y:S04]  /*4b00*/  FFMA.FTZ R10, -R164, R164, 1 ;  /* 0x3f800000a40a7423 */ /* 0x000fe800000101a4 */
[----:B------:R-:W-:Y:S01]  /*4b10*/  F2FP.BF16.F32.PACK_AB R3, R13, R19 ;  /* 0x000000130d03723e */ /* 0x000fe200000010ff */
[----:B------:R-:W-:Y:S04]  /*4b20*/  FMUL.FTZ R10, R10, UR18 ;  /* 0x000000120a0a7c20 */ /* 0x000fe80008410000 */
[----:B------:R2:W-:Y:S01]  /*4b30*/  STS [R142+0x10400], R3 ;  /* 0x010400038e007388 */ /* 0x0005e20000000800 */
[----:B------:R-:W-:Y:S04]  /*4b40*/  FMUL.FTZ R26, R26, R10 ;  /* 0x0000000a1a1a7220 */ /* 0x000fe80000410000 */
[----:B------:R-:W-:Y:S01]  /*4b50*/  STS [R5+0x10000], R8 ;  /* 0x0100000805007388 */ /* 0x000fe20000000800 */
[----:B---3--:R-:W-:Y:S04]  /*4b60*/  F2FP.BF16.F32.PACK_AB R6, R27, R26 ;  /* 0x0000001a1b06723e */ /* 0x008fe800000010ff */
        /* <DEDUP_REMOVED lines=16> */
[----:B------:R-:W4:Y:S05]  /*4c70*/  LDSM.16.MT88.4 R20, [R0+0x8000] ;  /* 0x008000000014783b */ /* 0x000f2a0000004200 */
[----:B------:R-:W-:Y:S05]  /*4c80*/  LDSM.16.MT88.4 R24, [R2+UR4+0x13800] ;  /* 0x013800040218783b */ /* 0x000fea0008004200 */
[----:B------:R-:W4:Y:S05]  /*4c90*/  LDSM.16.MT88.4 R28, [R0+0x6400] ;  /* 0x00640000001c783b */ /* 0x000f2a0000004200 */
[----:B------:R-:W4:Y:S05]  /*4ca0*/  LDSM.16.MT88.4 R32, [R2+UR4+0x15800] ;  /* 0x015800040220783b */ /* 0x000f2a0008004200 */
[----:B------:R-:W4:Y:S01]  /*4cb0*/  LDSM.16.MT88.4 R132, [R0+0x7400] ;  /* 0x007400000084783b */ /* 0x000f220000004200 */
[-C--:B--2---:R-:W-:Y:S04]  /*4cc0*/  HMMA.16816.F32.BF16 R36, R4, R8.reuse, R36 ;  /* 0x000000080424723c */ /* 0x084fe80000041824 */
[----:B------:R-:W-:Y:S05]  /*4cd0*/  LDSM.16.MT88.4 R136, [R0+0x6c00] ;  /* 0x006c00000088783b */ /* 0x000fea0000004200 */
[----:B------:R-:W-:Y:S01]  /*4ce0*/  LDSM.16.MT88.4 R140, [R2+UR4+0x16800] ;  /* 0x01680004028c783b */ /* 0x000fe20008004200 */
[C---:B---3--:R-:W-:Y:S04]  /*4cf0*/  HMMA.16816.F32.BF16 R40, R12.reuse, R8, R40 ;  /* 0x000000080c28723c */ /* 0x048fe80000041828 */
[----:B-1----:R-:W-:Y:S04]  /*4d00*/  LDSM.16.MT88.4 R144, [R0+0x7c00] ;  /* 0x007c00000090783b */ /* 0x002fe80000004200 */
[-C--:B------:R-:W-:Y:S08]  /*4d10*/  HMMA.16816.F32.BF16 R44, R12, R10.reuse, R44 ;  /* 0x0000000a0c2c723c */ /* 0x080ff0000004182c */
[C---:B------:R-:W-:Y:S01]  /*4d20*/  HMMA.16816.F32.BF16 R48, R4.reuse, R10, R48 ;  /* 0x0000000a0430723c */ /* 0x040fe20000041830 */
[----:B------:R-:W1:Y:S07]  /*4d30*/  LDSM.16.MT88.4 R8, [R0+0x8400] ;  /* 0x008400000008783b */ /* 0x000e6e0000004200 */
[-C--:B----4-:R-:W-:Y:S08]  /*4d40*/  HMMA.16816.F32.BF16 R52, R4, R16.reuse, R52 ;  /* 0x000000100434723c */ /* 0x090ff00000041834 */
        /* <DEDUP_REMOVED lines=41> */
[----:B------:R-:W-:Y:S02]  /*4fe0*/  MOV R238, R5 ;  /* 0x0000000500ee7202 */ /* 0x000fe40000000f00 */
[----:B------:R-:W-:Y:S01]  /*4ff0*/  LEA.HI.X.SX32 R4, R3, R153, 0x2, P0 ;  /* 0x0000009903047211 */ /* 0x000fe200000f16ff */
[C---:B------:R-:W-:Y:S04]  /*5000*/  HMMA.16816.F32.BF16 R40, R140.reuse, R136, R40 ;  /* 0x000000888c28723c */ /* 0x040fe80000041828 */
[----:B------:R-:W-:Y:S02]  /*5010*/  MOV R239, R4 ;  /* 0x0000000400ef7202 */ /* 0x000fe40000000f00 */
[----:B------:R-:W-:Y:S02]  /*5020*/  IADD3 R3, PT, PT, R2, UR4, RZ ;  /* 0x0000000402037c10 */ /* 0x000fe4000fffe0ff */
[-C--:B------:R-:W-:Y:S01]  /*5030*/  HMMA.16816.F32.BF16 R44, R140, R138.reuse, R44 ;  /* 0x0000008a8c2c723c */ /* 0x080fe2000004182c */
[----:B------:R2:W-:Y:S07]  /*5040*/  STL.64 [R1], R238 ;  /* 0x000000ee01007387 */ /* 0x0005ee0000100a00 */
[C---:B------:R-:W-:Y:S08]  /*5050*/  HMMA.16816.F32.BF16 R48, R132.reuse, R138, R48 ;  /* 0x0000008a8430723c */ /* 0x040ff00000041830 */
        /* <DEDUP_REMOVED lines=12> */
[----:B------:R-:W-:Y:S03]  /*5120*/  LOP3.LUT R4, R167, 0xd8, RZ, 0xc0, !PT ;  /* 0x000000d8a7047812 */ /* 0x000fe600078ec0ff */
[----:B------:R-:W-:Y:S01]  /*5130*/  IMAD.X R2, RZ, RZ, ~UR7, P0 ;  /* 0x80000007ff027e24 */ /* 0x000fe200080e06ff */
[----:B------:R-:W-:Y:S04]  /*5140*/  LOP3.LUT R4, R4, 0x18, R228, 0x78, !PT ;  /* 0x0000001804047812 */ /* 0x000fe800078e78e4 */
[----:B------:R-:W-:Y:S02]  /*5150*/  SHF.R.S64 R5, R5, 0x1f, R2 ;  /* 0x0000001f05057819 */ /* 0x000fe40000001002 */
        /* <DEDUP_REMOVED lines=11> */
[----:B------:R1:W-:Y:S04]  /*5210*/  STL.64 [R1+0x18], R6 ;  /* 0x0000180601007387 */ /* 0x0003e80000100a00 */
[----:B------:R-:W0:Y:S02]  /*5220*/  LDGDEPBAR ;  /* 0x00000000000079af */ /* 0x000e240000000000 */
.L_x_306:
[----:B------:R-:W-:Y:S01]  /*5230*/  LOP3.LUT R4, R150, 0x200, RZ, 0xc0, !PT ;  /* 0x0000020096047812 */ /* 0x000fe200078ec0ff */
[----:B------:R-:W-:Y:S01]  /*5240*/  LDSM.16.MT88.4 R8, [R0+0x9000] ;  /* 0x009000000008783b */ /* 0x000fe20000004200 */
[----:B-1----:R-:W-:Y:S01]  /*5250*/  LOP3.LUT R2, R148, 0x1c0, R150, 0xf8, !PT ;  /* 0x000001c094027812 */ /* 0x002fe200078ef896 */
        /* <DEDUP_REMOVED lines=8> */
[----:B------:R-:W-:Y:S01]  /*52e0*/  ULOP3.LUT UR12, UR48, 0x1, URZ, 0xc0, !UPT ;  /* 0x00000001300c7892 */ /* 0x000fe2000f8ec0ff */
[----:B------:R-:W-:Y:S01]  /*52f0*/  LEA R2, R2, UR4, 0x1 ;  /* 0x0000000402027c11 */ /* 0x000fe2000f8e08ff */
[----:B------:R-:W-:Y:S01]  /*5300*/  LDSM.16.MT88.4 R132, [R0+0x9400] ;  /* 0x009400000084783b */ /* 0x000fe20000004200 */
[----:B------:R-:W-:Y:S02]  /*5310*/  @UP0 UIADD3 UR22, UP2, UPT, UR14, -0x100, URZ ;  /* 0xffffff000e160890 */ /* 0x000fe4000ff5e0ff */
[----:B------:R-:W-:Y:S01]  /*5320*/  UISETP.NE.U32.AND UP1, UPT, UR12, 0x1, UPT ;  /* 0x000000010c00788c */ /* 0x000fe2000bf25070 */
[----:B------:R-:W1:Y:S01]  /*5330*/  LDSM.16.M88.4 R24, [R2+0xf000] ;  /* 0x00f000000218783b */ /* 0x000e620000000200 */
[C---:B------:R-:W-:Y:S01]  /*5340*/  IMAD.IADD R165, R2.reuse, 0x1, R225 ;  /* 0x0000000102a57824 */ /* 0x040fe200078e02e1 */
[----:B------:R-:W-:Y:S01]  /*5350*/  @UP0 UIADD3.X UR12, UPT, UPT, UR15, -0x1, URZ, UP2, !UPT ;  /* 0xffffffff0f0c0890 */ /* 0x000fe200097fe4ff */
[C---:B------:R-:W-:Y:S01]  /*5360*/  VIADD R144, R2.reuse, 0xf000 ;  /* 0x0000f00002907836 */ /* 0x040fe20000000000 */
[----:B------:R-:W2:Y:S01]  /*5370*/  LDL R242, [R1+0x34] ;  /* 0x0000340001f27983 */ /* 0x000ea20000100800 */
[----:B------:R-:W-:Y:S02]  /*5380*/  VIADD R164, R2, 0xf040 ;  /* 0x0000f04002a47836 */ /* 0x000fe40000000000 */
[----:B------:R-:W-:Y:S01]  /*5390*/  @P1 VIADD R164, R144, 0xffffffc0 ;  /* 0xffffffc090a41836 */ /* 0x000fe20000000000 */
[----:B------:R-:W3:Y:S03]  /*53a0*/  LDSM.16.M88.4 R32, [R165+0xf000] ;  /* 0x00f00000a520783b */ /* 0x000ee60000000200 */
[----:B------:R-:W-:Y:S01]  /*53b0*/  IMAD.IADD R166, R225, 0x1, R164 ;  /* 0x00000001e1a67824 */ /* 0x000fe200078e02a4 */
[----:B------:R-:W4:Y:S04]  /*53c0*/  LDL R241, [R1+0x30] ;  /* 0x0000300001f17983 */ /* 0x000f280000100800 */
[----:B------:R-:W5:Y:S04]  /*53d0*/  LDL R243, [R1+0x24] ;  /* 0x0000240001f37983 */ /* 0x000f680000100800 */
[----:B------:R-:W4:Y:S04]  /*53e0*/  LDL R240, [R1+0x2c] ;  /* 0x00002c0001f07983 */ /* 0x000f280000100800 */
[----:B------:R-:W3:Y:S04]  /*53f0*/  LDSM.16.MT88.4 R136, [R0+0xb400] ;  /* 0x00b400000088783b */ /* 0x000ee80000004200 */
[----:B------:R-:W4:Y:S04]  /*5400*/  LDL R237, [R1+0x28] ;  /* 0x0000280001ed7983 */ /* 0x000f280000100800 */
[----:B------:R-:W3:Y:S04]  /*5410*/  LDSM.16.MT88.4 R140, [R0+0xd400] ;  /* 0x00d40000008c783b */ /* 0x000ee80000004200 */
[----:B------:R-:W-:Y:S01]  /*5420*/  LDSM.16.MT88.4 R144, [R0+0x9800] ;  /* 0x009800000090783b */ /* 0x000fe20000004200 */
[C---:B-1----:R-:W-:Y:S03]  /*5430*/  HMMA.16816.F32.BF16 R4, R24.reuse, R8, RZ ;  /* 0x000000081804723c */ /* 0x042fe600000418ff */
[----:B------:R-:W-:Y:S04]  /*5440*/  LDSM.16.MT88.4 R148, [R0+0xb800] ;  /* 0x00b800000094783b */ /* 0x000fe80000004200 */
[----:B------:R-:W-:Y:S01]  /*5450*/  LDSM.16.MT88.4 R152, [R0+0xd800] ;  /* 0x00d800000098783b */ /* 0x000fe20000004200 */
[C---:B------:R-:W-:Y:S03]  /*5460*/  HMMA.16816.F32.BF16 R8, R24.reuse, R10, RZ ;  /* 0x0000000a1808723c */ /* 0x040fe600000418ff */
[----:B------:R-:W-:Y:S04]  /*5470*/  LDSM.16.MT88.4 R156, [R0+0xbc00] ;  /* 0x00bc0000009c783b */ /* 0x000fe80000004200 */
[----:B------:R-:W-:Y:S01]  /*5480*/  LDSM.16.MT88.4 R160, [R0+0xdc00] ;  /* 0x00dc000000a0783b */ /* 0x000fe20000004200 */
[C---:B------:R-:W-:Y:S08]  /*5490*/  HMMA.16816.F32.BF16 R12, R24.reuse, R16, RZ ;  /* 0x00000010180c723c */ /* 0x040ff000000418ff */
[C---:B------:R-:W-:Y:S08]  /*54a0*/  HMMA.16816.F32.BF16 R16, R24.reuse, R18, RZ ;  /* 0x000000121810723c */ /* 0x040ff000000418ff */
[C---:B------:R-:W-:Y:S08]  /*54b0*/  HMMA.16816.F32.BF16 R20, R24.reuse, R28, RZ ;  /* 0x0000001c1814723c */ /* 0x040ff000000418ff */
[----:B------:R-:W-:Y:S01]  /*54c0*/  HMMA.16816.F32.BF16 R24, R24, R30, RZ ;  /* 0x0000001e1818723c */ /* 0x000fe200000418ff */
[----:B------:R-:W1:Y:S07]  /*54d0*/  LDSM.16.M88.4 R28, [R164] ;  /* 0x00000000a41c783b */ /* 0x000e6e0000000200 */
[C---:B---3--:R-:W-:Y:S08]  /*54e0*/  HMMA.16816.F32.BF16 R4, R32.reuse, R132, R4 ;  /* 0x000000842004723c */ /* 0x048ff00000041804 */
[C---:B------:R-:W-:Y:S01]  /*54f0*/  HMMA.16816.F32.BF16 R8, R32.reuse, R134, R8 ;  /* 0x000000862008723c */ /* 0x040fe20000041808 */
[----:B------:R-:W-:Y:S07]  /*5500*/  LDSM.16.M88.4 R132, [R166] ;  /* 0x00000000a684783b */ /* 0x000fee0000000200 */
[C---:B------:R-:W-:Y:S08]  /*5510*/  HMMA.16816.F32.BF16 R12, R32.reuse, R136, R12 ;  /* 0x00000088200c723c */ /* 0x040ff0000004180c */
[C---:B------:R-:W-:Y:S01]  /*5520*/  HMMA.16816.F32.BF16 R16, R32.reuse, R138, R16 ;  /* 0x0000008a2010723c */ /* 0x040fe20000041810 */
[----:B------:R-:W3:Y:S07]  /*5530*/  LDSM.16.MT88.4 R136, [R0+0x9c00] ;  /* 0x009c00000088783b */ /* 0x000eee0000004200 */
[C---:B------:R-:W-:Y:S08]  /*5540*/  HMMA.16816.F32.BF16 R20, R32.reuse, R140, R20 ;  /* 0x0000008c2014723c */ /* 0x040ff00000041814 */
[----:B------:R-:W-:Y:S01]  /*5550*/  HMMA.16816.F32.BF16 R24, R32, R142, R24 ;  /* 0x0000008e2018723c */ /* 0x000fe20000041818 */
[----:B------:R-:W-:Y:S04]  /*5560*/  LDSM.16.MT88.4 R140, [R0+0xa000] ;  /* 0x00a00000008c783b */ /* 0x000fe80000004200 */
[----:B------:R3:W3:Y:S03]  /*5570*/  LDSM.16.M88.4 R32, [R2+0x11000] ;  /* 0x011000000220783b */ /* 0x0006e60000000200 */
        /* <DEDUP_REMOVED lines=8> */
[C---:B------:R-:W-:Y:S02]  /*5600*/  LEA R170, P0, R236.reuse, R230, 0x5 ;  /* 0x000000e6ecaa7211 */ /* 0x040fe400078028ff */
[----:B------:R-:W-:Y:S01]  /*5610*/  @P4 LOP3.LUT R2, R223, 0x10, RZ, 0xc0, !PT ;  /* 0x00000010df024812 */ /* 0x000fe200078ec0ff */
[C---:B------:R-:W-:Y:S03]  /*5620*/  HMMA.16816.F32.BF16 R20, R28.reuse, R152, R20 ;  /* 0x000000981c14723c */ /* 0x040fe60000041814 */
[C---:B------:R-:W-:Y:S05]  /*5630*/  LEA.HI.X.SX32 R171, R236.reuse, R231, 0x5, P0 ;  /* 0x000000e7ecab7211 */ /* 0x040fea00000f2eff */
[----:B------:R-:W-:Y:S01]  /*5640*/  HMMA.16816.F32.BF16 R24, R28, R154, R24 ;  /* 0x0000009a1c18723c */ /* 0x000fe20000041818 */
[----:B------:R-:W-:Y:S07]  /*5650*/  LDSM.16.M88.4 R28, [R165+0x11000] ;  /* 0x01100000a51c783b */ /* 0x000fee0000000200 */
[C---:B------:R-:W-:Y:S08]  /*5660*/  HMMA.16816.F32.BF16 R4, R132.reuse, R136, R4 ;  /* 0x000000888404723c */ /* 0x040ff00000041804 */
[C---:B------:R-:W-:Y:S01]  /*5670*/  HMMA.16816.F32.BF16 R8, R132.reuse, R138, R8 ;  /* 0x0000008a8408723c */ /* 0x040fe20000041808 */
[----:B------:R-:W3:Y:S07]  /*5680*/  LDSM.16.MT88.4 R136, [R0+0xa400] ;  /* 0x00a400000088783b */ /* 0x000eee0000004200 */
[C---:B------:R-:W-:Y:S08]  /*5690*/  HMMA.16816.F32.BF16 R12, R132.reuse, R156, R12 ;  /* 0x0000009c840c723c */ /* 0x040ff0000004180c */
[C---:B------:R-:W-:Y:S08]  /*56a0*/  HMMA.16816.F32.BF16 R16, R132.reuse, R158, R16 ;  /* 0x0000009e8410723c */ /* 0x040ff00000041810 */
[C---:B------:R-:W-:Y:S08]  /*56b0*/  HMMA.16816.F32.BF16 R20, R132.reuse, R160, R20 ;  /* 0x000000a08414723c */ /* 0x040ff00000041814 */
[----:B------:R-:W-:Y:S01]  /*56c0*/  HMMA.16816.F32.BF16 R24, R132, R162, R24 ;  /* 0x000000a28418723c */ /* 0x000fe20000041818 */
[----:B------:R-:W3:Y:S02]  /*56d0*/  LDSM.16.MT88.4 R132, [R0+0xc400] ;  /* 0x00c400000084783b */ /* 0x000ee40000004200 */
[C---:B------:R-:W-:Y:S04]  /*56e0*/  LEA R162, P0, R236.reuse, R170, 0x5 ;  /* 0x000000aaeca27211 */ /* 0x040fe800078028ff */
[C---:B------:R-:W-:Y:S01]  /*56f0*/  LEA.HI.X.SX32 R163, R236.reuse, R171, 0x5, P0 ;  /* 0x000000abeca37211 */ /* 0x040fe200000f2eff */
[C---:B------:R-:W-:Y:S05]  /*5700*/  HMMA.16816.F32.BF16 R4, R32.reuse, R140, R4 ;  /* 0x0000008c2004723c */ /* 0x040fea0000041804 */
[C---:B------:R-:W-:Y:S03]  /*5710*/  LEA R160, P0, R236.reuse, R162, 0x5 ;  /* 0x000000a2eca07211 */ /* 0x040fe600078028ff */
[C---:B------:R-:W-:Y:S01]  /*5720*/  HMMA.16816.F32.BF16 R8, R32.reuse, R142, R8 ;  /* 0x0000008e2008723c */ /* 0x040fe20000041808 */
[----:B------:R-:W-:Y:S02]  /*5730*/  LDSM.16.MT88.4 R140, [R0+0xa800] ;  /* 0x00a80000008c783b */ /* 0x000fe40000004200 */
[C---:B------:R-:W-:Y:S02]  /*5740*/  LEA.HI.X.SX32 R161, R236.reuse, R163, 0x5, P0 ;  /* 0x000000a3eca17211 */ /* 0x040fe400000f2eff */
[C---:B------:R-:W-:Y:S03]  /*5750*/  LEA R158, P0, R236.reuse, R160, 0x5 ;  /* 0x000000a0ec9e7211 */ /* 0x040fe600078028ff */
[C---:B-1----:R-:W-:Y:S03]  /*5760*/  HMMA.16816.F32.BF16 R12, R32.reuse, R144, R12 ;  /* 0x00000090200c723c */ /* 0x042fe6000004180c */
[C---:B------:R-:W-:Y:S02]  /*5770*/  LEA.HI.X.SX32 R159, R236.reuse, R161, 0x5, P0 ;  /* 0x000000a1ec9f7211 */ /* 0x040fe400000f2eff */
[C---:B------:R-:W-:Y:S03]  /*5780*/  LEA R154, P0, R236.reuse, R158, 0x5 ;  /* 0x0000009eec9a7211 */ /* 0x040fe600078028ff */
[C---:B------:R-:W-:Y:S03]  /*5790*/  HMMA.16816.F32.BF16 R16, R32.reuse, R146, R16 ;  /* 0x000000922010723c */ /* 0x040fe60000041810 */
[C---:B------:R-:W-:Y:S02]  /*57a0*/  LEA.HI.X.SX32 R155, R236.reuse, R159, 0x5, P0 ;  /* 0x0000009fec9b7211 */ /* 0x040fe400000f2eff */
[C---:B------:R-:W-:Y:S03]  /*57b0*/  LEA R232, P0, R236.reuse, R154, 0x5 ;  /* 0x0000009aece87211 */ /* 0x040fe600078028ff */
[C---:B---3--:R-:W-:Y:S03]  /*57c0*/  HMMA.16816.F32.BF16 R20, R32.reuse, R148, R20 ;  /* 0x000000942014723c */ /* 0x048fe60000041814 */
[C---:B------:R-:W-:Y:S05]  /*57d0*/  LEA.HI.X.SX32 R233, R236.reuse, R155, 0x5, P0 ;  /* 0x0000009bece97211 */ /* 0x040fea00000f2eff */
[----:B------:R-:W-:Y:S01]  /*57e0*/  HMMA.16816.F32.BF16 R24, R32, R150, R24 ;  /* 0x000000962018723c */ /* 0x000fe20000041818 */
[----:B------:R-:W1:Y:S02]  /*57f0*/  LDSM.16.MT88.4 R32, [R0+0xe400] ;  /* 0x00e400000020783b */ /* 0x000e640000004200 */
[C---:B------:R-:W-:Y:S05]  /*5800*/  IMAD.WIDE R234, R236.reuse, -0xc0, R232 ;  /* 0xffffff40ecea7825 */ /* 0x040fea00078e02e8 */
[C---:B------:R-:W-:Y:S05]  /*5810*/  HMMA.16816.F32.BF16 R4, R28.reuse, R136, R4 ;  /* 0x000000881c04723c */ /* 0x040fea0000041804 */
[C---:B------:R-:W-:Y:S03]  /*5820*/  LEA R152, P0, R236.reuse, R234, 0x5 ;  /* 0x000000eaec987211 */ /* 0x040fe600078028ff */
[C---:B------:R-:W-:Y:S01]  /*5830*/  HMMA.16816.F32.BF16 R8, R28.reuse, R138, R8 ;  /* 0x0000008a1c08723c */ /* 0x040fe20000041808 */
[----:B------:R-:W3:Y:S02]  /*5840*/  LDSM.16.M88.4 R136, [R164+0x2000] ;  /* 0x00200000a488783b */ /* 0x000ee40000000200 */
[C---:B------:R-:W-:Y:S02]  /*5850*/  LEA.HI.X.SX32 R153, R236.reuse, R235, 0x5, P0 ;  /* 0x000000ebec997211 */ /* 0x040fe400000f2eff */
[C---:B------:R-:W-:Y:S03]  /*5860*/  LEA R150, P0, R236.reuse, R152, 0x5 ;  /* 0x00000098ec967211 */ /* 0x040fe600078028ff */
[C---:B------:R-:W-:Y:S03]  /*5870*/  HMMA.16816.F32.BF16 R12, R28.reuse, R132, R12 ;  /* 0x000000841c0c723c */ /* 0x040fe6000004180c */
[C---:B------:R-:W-:Y:S02]  /*5880*/  LEA.HI.X.SX32 R151, R236.reuse, R153, 0x5, P0 ;  /* 0x00000099ec977211 */ /* 0x040fe400000f2eff */
[C---:B------:R-:W-:Y:S03]  /*5890*/  LEA R148, P0, R236.reuse, R150, 0x5 ;  /* 0x00000096ec947211 */ /* 0x040fe600078028ff */
[C---:B------:R-:W-:Y:S01]  /*58a0*/  HMMA.16816.F32.BF16 R16, R28.reuse, R134, R16 ;  /* 0x000000861c10723c */ /* 0x040fe20000041810 */
[----:B------:R-:W2:Y:S02]  /*58b0*/  LDSM.16.MT88.4 R132, [R0+0xc800] ;  /* 0x00c800000084783b */ /* 0x000ea40000004200 */
[C---:B------:R-:W-:Y:S02]  /*58c0*/  LEA.HI.X.SX32 R149, R236.reuse, R151, 0x5, P0 ;  /* 0x00000097ec957211 */ /* 0x040fe400000f2eff */
[C---:B------:R-:W-:Y:S03]  /*58d0*/  LEA R146, P0, R236.reuse, R148, 0x5 ;  /* 0x00000094ec927211 */ /* 0x040fe600078028ff */
        /* <DEDUP_REMOVED lines=8> */
[C---:B---3--:R-:W-:Y:S05]  /*5960*/  HMMA.16816.F32.BF16 R4, R136.reuse, R140, R4 ;  /* 0x0000008c8804723c */ /* 0x048fea0000041804 */
[C---:B------:R-:W-:Y:S03]  /*5970*/  LEA.HI.X.SX32 R157, R236.reuse, R145, 0x5, P0 ;  /* 0x00000091ec9d7211 */ /* 0x040fe600000f2eff */
[C---:B------:R-:W-:Y:S01]  /*5980*/  HMMA.16816.F32.BF16 R8, R136.reuse, R142, R8 ;  /* 0x0000008e8808723c */ /* 0x040fe20000041808 */
[----:B------:R-:W3:Y:S02]  /*5990*/  LDSM.16.MT88.4 R140, [R0+0xac00] ;  /* 0x00ac0000008c783b */ /* 0x000ee40000004200 */
[----:B------:R-:W-:Y:S05]  /*59a0*/  IMAD.WIDE R164, R236, -0xc0, R156 ;  /* 0xffffff40eca47825 */ /* 0x000fea00078e029c */
[C---:B--2---:R-:W-:Y:S03]  /*59b0*/  HMMA.16816.F32.BF16 R12, R136.reuse, R132, R12 ;  /* 0x00000084880c723c */ /* 0x044fe6000004180c */
[----:B------:R-:W-:Y:S04]  /*59c0*/  @P4 SHF.R.U32.HI R132, RZ, 0x2, R228 ;  /* 0x00000002ff844819 */ /* 0x000fe800000116e4 */
[----:B-----5:R-:W-:Y:S01]  /*59d0*/  @P4 LOP3.LUT R243, R2, 0x7, R132, 0xf8, !PT ;  /* 0x0000000702f34812 */ /* 0x020fe200078ef884 */
[C---:B------:R-:W-:Y:S01]  /*59e0*/  HMMA.16816.F32.BF16 R16, R136.reuse, R134, R16 ;  /* 0x000000868810723c */ /* 0x040fe20000041810 */
[----:B------:R-:W2:Y:S04]  /*59f0*/  LDSM.16.MT88.4 R132, [R0+0xcc00] ;  /* 0x00cc00000084783b */ /* 0x000ea80000004200 */
[----:B------:R-:W-:Y:S03]  /*5a00*/  @P4 STL [R1+0x24], R243 ;  /* 0x000024f301004387 */ /* 0x000fe60000100800 */
[C---:B-1----:R-:W-:Y:S03]  /*5a10*/  HMMA.16816.F32.BF16 R20, R136.reuse, R28, R20 ;  /* 0x0000001c8814723c */ /* 0x042fe60000041814 */
[----:B------:R-:W-:Y:S01]  /*5a20*/  @P4 IMAD.WIDE.U32 R28, R243, R244, UR14 ;  /* 0x0000000ef31c4e25 */ /* 0x000fe2000f8e00f4 */
[----:B------:R-:W-:Y:S01]  /*5a30*/  @UP0 UMOV UR14, UR22 ;  /* 0x00000016000e0c82 */ /* 0x000fe20008000000 */
[----:B------:R-:W-:Y:S03]  /*5a40*/  @UP0 UMOV UR15, UR12 ;  /* 0x0000000c000f0c82 */ /* 0x000fe60008000000 */
[----:B------:R-:W-:Y:S01]  /*5a50*/  HMMA.16816.F32.BF16 R24, R136, R30, R24 ;  /* 0x0000001e8818723c */ /* 0x000fe20000041818 */
[----:B------:R-:W5:Y:S04]  /*5a60*/  @P4 LDG.E R242, desc[UR36][R28.64+-0x100] ;  /* 0xffff00241cf24981 */ /* 0x000f68000c1e1900 */
[----:B----4-:R-:W4:Y:S03]  /*5a70*/  @P4 LDG.E R241, desc[UR36][R28.64+-0xe0] ;  /* 0xffff20241cf14981 */ /* 0x010f26000c1e1900 */
[C---:B---3--:R-:W-:Y:S01]  /*5a80*/  HMMA.16816.F32.BF16 R4, R32.reuse, R140, R4 ;  /* 0x0000008c2004723c */ /* 0x048fe20000041804 */
[----:B------:R-:W3:Y:S04]  /*5a90*/  @P4 LDG.E R240, desc[UR36][R28.64+-0x80] ;  /* 0xffff80241cf04981 */ /* 0x000ee8000c1e1900 */
[----:B------:R1:W3:Y:S01]  /*5aa0*/  @P4 LDG.E R237, desc[UR36][R28.64+-0x60] ;  /* 0xffffa0241ced4981 */ /* 0x0002e2000c1e1900 */
[C---:B------:R-:W-:Y:S02]  /*5ab0*/  LEA R140, P0, R236.reuse, R164, 0x5 ;  /* 0x000000a4ec8c7211 */ /* 0x040fe400078028ff */
[C---:B------:R-:W-:Y:S03]  /*5ac0*/  HMMA.16816.F32.BF16 R8, R32.reuse, R142, R8 ;  /* 0x0000008e2008723c */ /* 0x040fe60000041808 */
[C---:B------:R-:W-:Y:S02]  /*5ad0*/  LEA.HI.X.SX32 R141, R236.reuse, R165, 0x5, P0 ;  /* 0x000000a5ec8d7211 */ /* 0x040fe400000f2eff */
[C---:B------:R-:W-:Y:S03]  /*5ae0*/  LEA R138, P0, R236.reuse, R140, 0x5 ;  /* 0x0000008cec8a7211 */ /* 0x040fe600078028ff */
[C---:B--2---:R-:W-:Y:S03]  /*5af0*/  HMMA.16816.F32.BF16 R12, R32.reuse, R132, R12 ;  /* 0x00000084200c723c */ /* 0x044fe6000004180c */
[----:B------:R-:W-:Y:S01]  /*5b00*/  REDG.E.ADD.F32.FTZ.RN.STRONG.GPU desc[UR36][R238.64], R4 ;  /* 0x00000004ee0079a6 */ /* 0x000fe2000c12f324 */
[C---:B------:R-:W-:Y:S02]  /*5b10*/  LEA.HI.X.SX32 R139, R236.reuse, R141, 0x5, P0 ;  /* 0x0000008dec8b7211 */ /* 0x040fe400000f2eff */
[C---:B------:R-:W-:Y:S01]  /*5b20*/  LEA R136, P0, R236.reuse, R138, 0x5 ;  /* 0x0000008aec887211 */ /* 0x040fe200078028ff */
[----:B------:R-:W-:Y:S01]  /*5b30*/  REDG.E.ADD.F32.FTZ.RN.STRONG.GPU desc[UR36][R230.64], R5 ;  /* 0x00000005e60079a6 */ /* 0x000fe2000c12f324 */
[C---:B------:R-:W-:Y:S03]  /*5b40*/  HMMA.16816.F32.BF16 R16, R32.reuse, R134, R16 ;  /* 0x000000862010723c */ /* 0x040fe60000041810 */
[----:B------:R-:W-:Y:S01]  /*5b50*/  REDG.E.ADD.F32.FTZ.RN.STRONG.GPU desc[UR36][R170.64], R6 ;  /* 0x00000006aa0079a6 */ /* 0x000fe2000c12f324 */
[C---:B------:R-:W-:Y:S02]  /*5b60*/  LEA.HI.X.SX32 R137, R236.reuse, R139, 0x5, P0 ;  /* 0x0000008bec897211 */ /* 0x040fe400000f2eff */
[C---:B------:R-:W-:Y:S01]  /*5b70*/  LEA R132, P0, R236.reuse, R136, 0x5 ;  /* 0x00000088ec847211 */ /* 0x040fe200078028ff */
[----:B-1----:R1:W2:Y:S03]  /*5b80*/  LDSM.16.MT88.4 R28, [R0+0xec00] ;  /* 0x00ec0000001c783b */ /* 0x0022a60000004200 */
[----:B------:R-:W-:Y:S01]  /*5b90*/  LEA.HI.X.SX32 R133, R236, R137, 0x5, P0 ;  /* 0x00000089ec857211 */ /* 0x000fe200000f2eff */
[----:B------:R-:W-:Y:S04]  /*5ba0*/  REDG.E.ADD.F32.FTZ.RN.STRONG.GPU desc[UR36][R162.64], R7 ;  /* 0x00000007a20079a6 */ /* 0x000fe8000c12f324 */
[----:B------:R-:W-:Y:S04]  /*5bb0*/  REDG.E.ADD.F32.FTZ.RN.STRONG.GPU desc[UR36][R160.64], R8 ;  /* 0x00000008a00079a6 */ /* 0x000fe8000c12f324 */
[----:B------:R-:W-:Y:S04]  /*5bc0*/  REDG.E.ADD.F32.FTZ.RN.STRONG.GPU desc[UR36][R158.64], R9 ;  /* 0x000000099e0079a6 */ /* 0x000fe8000c12f324 */
[----:B------:R-:W-:Y:S04]  /*5bd0*/  REDG.E.ADD.F32.FTZ.RN.STRONG.GPU desc[UR36][R154.64], R10 ;  /* 0x0000000a9a0079a6 */ /* 0x000fe8000c12f324 */
[----:B------:R-:W-:Y:S01]  /*5be0*/  REDG.E.ADD.F32.FTZ.RN.STRONG.GPU desc[UR36][R232.64], R11 ;  /* 0x0000000be80079a6 */ /* 0x000fe2000c12f324 */
[----:B-1----:R-:W-:Y:S03]  /*5bf0*/  VIADD R0, R220, 0xffffd000 ;  /* 0xffffd000dc007836 */ /* 0x002fe60000000000 */
[----:B------:R-:W-:Y:S04]  /*5c00*/  REDG.E.ADD.F32.FTZ.RN.STRONG.GPU desc[UR36][R238.64+0x80], R12 ;  /* 0x0000800cee0079a6 */ /* 0x000fe8000c12f324 */
[----:B------:R-:W-:Y:S04]  /*5c10*/  REDG.E.ADD.F32.FTZ.RN.STRONG.GPU desc[UR36][R234.64+0x80], R13 ;  /* 0x0000800dea0079a6 */ /* 0x000fe8000c12f324 */
[----:B------:R-:W-:Y:S04]  /*5c20*/  REDG.E.ADD.F32.FTZ.RN.STRONG.GPU desc[UR36][R152.64+0x80], R14 ;  /* 0x0000800e980079a6 */ /* 0x000fe8000c12f324 */
[----:B------:R-:W-:Y:S01]  /*5c30*/  REDG.E.ADD.F32.FTZ.RN.STRONG.GPU desc[UR36][R150.64+0x80], R15 ;  /* 0x0000800f960079a6 */ /* 0x000fe2000c12f324 */
[C---:B--2---:R-:W-:Y:S03]  /*5c40*/  HMMA.16816.F32.BF16 R20, R32.reuse, R28, R20 ;  /* 0x0000001c2014723c */ /* 0x044fe60000041814 */
[----:B------:R-:W-:Y:S01]  /*5c50*/  REDG.E.ADD.F32.FTZ.RN.STRONG.GPU desc[UR36][R148.64+0x80], R16 ;  /* 0x00008010940079a6 */ /* 0x000fe2000c12f324 */
[C---:B------:R-:W-:Y:S03]  /*5c60*/  LEA R28, P0, R236.reuse, R132, 0x5 ;  /* 0x00000084ec1c7211 */ /* 0x040fe600078028ff */
[----:B------:R-:W-:Y:S01]  /*5c70*/  REDG.E.ADD.F32.FTZ.RN.STRONG.GPU desc[UR36][R146.64+0x80], R17 ;  /* 0x00008011920079a6 */ /* 0x000fe2000c12f324 */
[C---:B------:R-:W-:Y:S01]  /*5c80*/  LEA.HI.X.SX32 R29, R236.reuse, R133, 0x5, P0 ;  /* 0x00000085ec1d7211 */ /* 0x040fe200000f2eff */
[----:B------:R-:W-:Y:S02]  /*5c90*/  HMMA.16816.F32.BF16 R24, R32, R30, R24 ;  /* 0x0000001e2018723c */ /* 0x000fe40000041818 */
[----:B------:R-:W-:Y:S01]  /*5ca0*/  REDG.E.ADD.F32.FTZ.RN.STRONG.GPU desc[UR36][R144.64+0x80], R18 ;  /* 0x00008012900079a6 */ /* 0x000fe2000c12f324 */
[C---:B------:R-:W-:Y:S03]  /*5cb0*/  LEA R4, P0, R236.reuse, R28, 0x5 ;  /* 0x0000001cec047211 */ /* 0x040fe600078028ff */
[----:B------:R-:W-:Y:S01]  /*5cc0*/  REDG.E.ADD.F32.FTZ.RN.STRONG.GPU desc[UR36][R156.64+0x80], R19 ;  /* 0x000080139c0079a6 */ /* 0x000fe2000c12f324 */
[----:B------:R-:W-:Y:S03]  /*5cd0*/  LEA.HI.X.SX32 R5, R236, R29, 0x5, P0 ;  /* 0x0000001dec057211 */ /* 0x000fe600000f2eff */
[----:B------:R-:W-:Y:S01]  /*5ce0*/  LDSM.16.MT88.4 R8, [R220] ;  /* 0x00000000dc08783b */ /* 0x000fe20000004200 */
        /* <DEDUP_REMOVED lines=10> */
[----:B------:R-:W-:Y:S04]  /*5d90*/  REDG.E.ADD.F32.FTZ.RN.STRONG.GPU desc[UR36][R132.64+0x100], R25 ;  /* 0x00010019840079a6 */ /* 0x000fe8000c12f324 */
[----:B------:R-:W-:Y:S04]  /*5da0*/  REDG.E.ADD.F32.FTZ.RN.STRONG.GPU desc[UR36][R28.64+0x100], R26 ;  /* 0x0001001a1c0079a6 */ /* 0x000fe8000c12f324 */
[----:B------:R-:W-:Y:S04]  /*5db0*/  REDG.E.ADD.F32.FTZ.RN.STRONG.GPU desc[UR36][R4.64+0x100], R27 ;  /* 0x0001001b040079a6 */ /* 0x000fe8000c12f324 */
[----:B------:R-:W1:Y:S04]  /*5dc0*/  LDSM.16.MT88.4 R4, [R3+0xf000] ;  /* 0x00f000000304783b */ /* 0x000e680000004200 */
[----:B------:R-:W2:Y:S04]  /*5dd0*/  LDSM.16.MT88.4 R12, [R3+0x11000] ;  /* 0x01100000030c783b */ /* 0x000ea80000004200 */
[----:B------:R-:W2:Y:S04]  /*5de0*/  LDSM.16.MT88.4 R16, [R220+0x1000] ;  /* 0x00100000dc10783b */ /* 0x000ea80000004200 */
[----:B------:R-:W2:Y:S04]  /*5df0*/  LDSM.16.MT88.4 R28, [R220+0x2000] ;  /* 0x00200000dc1c783b */ /* 0x000ea80000004200 */
[----:B------:R-:W-:Y:S04]  /*5e00*/  LDSM.16.MT88.4 R32, [R3+0xf800] ;  /* 0x00f800000320783b */ /* 0x000fe80000004200 */
[----:B------:R-:W2:Y:S04]  /*5e10*/  LDSM.16.MT88.4 R20, [R220+0x400] ;  /* 0x00040000dc14783b */ /* 0x000ea80000004200 */
[----:B------:R-:W2:Y:S04]  /*5e20*/  LDSM.16.MT88.4 R132, [R3+0x11800] ;  /* 0x011800000384783b */ /* 0x000ea80000004200 */
[----:B------:R-:W-:Y:S04]  /*5e30*/  LDSM.16.MT88.4 R24, [R3+0x12000] ;  /* 0x012000000318783b */ /* 0x000fe80000004200 */
[----:B------:R-:W-:Y:S04]  /*5e40*/  LDSM.16.MT88.4 R136, [R220+0xc00] ;  /* 0x000c0000dc88783b */ /* 0x000fe80000004200 */
[----:B------:R-:W-:Y:S01]  /*5e50*/  LDSM.16.MT88.4 R140, [R3+0x12800] ;  /* 0x01280000038c783b */ /* 0x000fe20000004200 */
[-C--:B-1----:R-:W-:Y:S03]  /*5e60*/  HMMA.16816.F32.BF16 R84, R4, R8.reuse, R84 ;  /* 0x000000080454723c */ /* 0x082fe60000041854 */
[----:B------:R-:W-:Y:S04]  /*5e70*/  LDSM.16.MT88.4 R144, [R220+0x1c00] ;  /* 0x001c0000dc90783b */ /* 0x000fe80000004200 */
[----:B------:R-:W-:Y:S01]  /*5e80*/  LDSM.16.MT88.4 R148, [R220+0x2c00] ;  /* 0x002c0000dc94783b */ /* 0x000fe20000004200 */
[C---:B--2---:R-:W-:Y:S08]  /*5e90*/  HMMA.16816.F32.BF16 R88, R12.reuse, R8, R88 ;  /* 0x000000080c58723c */ /* 0x044ff00000041858 */
        /* <DEDUP_REMOVED lines=13> */
[----:B------:R-:W2:Y:S04]  /*5f70*/  LDSM.16.MT88.4 R4, [R3+0x10000] ;  /* 0x010000000304783b */ /* 0x000ea80000004200 */
[----:B------:R-:W2:Y:S03]  /*5f80*/  LDSM.16.MT88.4 R28, [R220+0x1800] ;  /* 0x00180000dc1c783b */ /* 0x000ea60000004200 */
[-C--:B------:R-:W-:Y:S08]  /*5f90*/  HMMA.16816.F32.BF16 R84, R32, R20.reuse, R84 ;  /* 0x000000142054723c */ /* 0x080ff00000041854 */
[C---:B------:R-:W-:Y:S08]  /*5fa0*/  HMMA.16816.F32.BF16 R88, R132.reuse, R20, R88 ;  /* 0x000000148458723c */ /* 0x040ff00000041858 */
[-C--:B------:R-:W-:Y:S08]  /*5fb0*/  HMMA.16816.F32.BF16 R92, R132, R22.reuse, R92 ;  /* 0x00000016845c723c */ /* 0x080ff0000004185c */
[C---:B------:R-:W-:Y:S01]  /*5fc0*/  HMMA.16816.F32.BF16 R96, R32.reuse, R22, R96 ;  /* 0x000000162060723c */ /* 0x040fe20000041860 */
[----:B------:R2:W2:Y:S07]  /*5fd0*/  LDSM.16.MT88.4 R20, [R220+0x2800] ;  /* 0x00280000dc14783b */ /* 0x0004ae0000004200 */
[-C--:B-1----:R-:W-:Y:S01]  /*5fe0*/  HMMA.16816.F32.BF16 R100, R32, R8.reuse, R100 ;  /* 0x000000082064723c */ /* 0x082fe20000041864 */
[----:B-----5:R-:W-:Y:S04]  /*5ff0*/  @P4 STL [R1+0x34], R242 ;  /* 0x000034f201004387 */ /* 0x020fe80000100800 */
[----:B----4-:R-:W-:Y:S03]  /*6000*/  @P4 STL [R1+0x30], R241 ;  /* 0x000030f101004387 */ /* 0x010fe60000100800 */
[C---:B------:R-:W-:Y:S01]  /*6010*/  HMMA.16816.F32.BF16 R104, R132.reuse, R8, R104 ;  /* 0x000000088468723c */ /* 0x040fe20000041868 */
[----:B---3--:R-:W-:Y:S04]  /*6020*/  @P4 STL [R1+0x2c], R240 ;  /* 0x00002cf001004387 */ /* 0x008fe80000100800 */
[----:B------:R1:W-:Y:S03]  /*6030*/  @P4 STL [R1+0x28], R237 ;  /* 0x000028ed01004387 */ /* 0x0003e60000100800 */
[-C--:B------:R-:W-:Y:S03]  /*6040*/  HMMA.16816.F32.BF16 R108, R132, R10.reuse, R108 ;  /* 0x0000000a846c723c */ /* 0x080fe6000004186c */
[----:B--2---:R-:W-:Y:S05]  /*6050*/  IMAD.MOV.U32 R220, RZ, RZ, R0 ;  /* 0x000000ffffdc7224 */ /* 0x004fea00078e0000 */
[C---:B------:R-:W-:Y:S01]  /*6060*/  HMMA.16816.F32.BF16 R112, R32.reuse, R10, R112 ;  /* 0x0000000a2070723c */ /* 0x040fe20000041870 */
[----:B------:R-:W2:Y:S07]  /*6070*/  LDSM.16.MT88.4 R8, [R3+0x10800] ;  /* 0x010800000308783b */ /* 0x000eae0000004200 */
[-C--:B------:R-:W-:Y:S01]  /*6080*/  HMMA.16816.F32.BF16 R116, R32, R12.reuse, R116 ;  /* 0x0000000c2074723c */ /* 0x080fe20000041874 */
[----:B-1----:R-:W3:Y:S07]  /*6090*/  LDL.LU R237, [R1+0xc] ;  /* 0x00000c0001ed7983 */ /* 0x002eee0000300800 */
        /* <DEDUP_REMOVED lines=26> */
[----:B------:R-:W-:Y:S04]  /*6240*/  HMMA.16816.F32.BF16 R128, R8, R150, R128 ;  /* 0x000000960880723c */ /* 0x000fe80000041880 */
[----:B---3--:R-:W-:Y:S05]  /*6250*/  VIADD R237, R237, 0xffffffc0 ;  /* 0xffffffc0eded7836 */ /* 0x008fea0000000000 */
[----:B------:R4:W-:Y:S01]  /*6260*/  STL [R1+0xc], R237 ;  /* 0x00000ced01007387 */ /* 0x0009e20000100800 */
[----:B------:R-:W-:Y:S10]  /*6270*/  BRA.U UP1, `(.L_x_307) ;  /* 0xffffffb901c07547 */ /* 0x000ff4000b83ffff */
.L_x_304:
[----:B------:R-:W1:Y:S01]  /*6280*/  LDCU UR5, c[0x0][0x500] ;  /* 0x0000a000ff0577ac */ /* 0x000e620008000800 */
[----:B------:R-:W-:Y:S01]  /*6290*/  IMAD.SHL.U32 R2, R228, 0x2, RZ ;  /* 0x00000002e4027824 */ /* 0x000fe200078e00ff */
[----:B------:R-:W-:Y:S02]  /*62a0*/  LOP3.LUT R168, R168, 0x600, RZ, 0xc0, !PT ;  /* 0x00000600a8a87812 */ /* 0x000fe400078ec0ff */
[----:B------:R-:W-:Y:S01]  /*62b0*/  LOP3.LUT R0, R167, 0xc0, RZ, 0xc0, !PT ;  /* 0x000000c0a7007812 */ /* 0x000fe200078ec0ff */
[----:B------:R-:W4:Y:S01]  /*62c0*/  LDCU.64 UR6, c[0x0][0x5a8] ;  /* 0x0000b500ff0677ac */ /* 0x000f220008000a00 */
        /* <DEDUP_REMOVED lines=9> */
[----:B---3--:R-:W-:Y:S01]  /*6360*/  FMUL.FTZ R26, R85, UR5 ;  /* 0x00000005551a7c20 */ /* 0x008fe20008410000 */
        /* <DEDUP_REMOVED lines=21> */
[----:B-----5:R-:W-:Y:S01]  /*64c0*/  FMUL.FTZ R14, R113, UR5 ;  /* 0x00000005710e7c20 */ /* 0x020fe20008410000 */
        /* <DEDUP_REMOVED lines=65> */
[----:B----4-:R-:W-:Y:S01]  /*68e0*/  UIMAD UR7, UR33, UR7, URZ ;  /* 0x00000007210772a4 */ /* 0x010fe2000f8e02ff */
[----:B------:R-:W-:Y:S01]  /*68f0*/  F2FP.BF16.F32.PACK_AB R38, R39, R38 ;  /* 0x000000262726723e */ /* 0x000fe200000010ff */
[----:B------:R-:W-:Y:S01]  /*6900*/  STS [R0+0xb000], R18 ;  /* 0x00b0001200007388 */ /* 0x000fe20000000800 */
[----:B------:R-:W-:-:S02]  /*6910*/  F2FP.BF16.F32.PACK_AB R27, R49, R48 ;  /* 0x00000030311b723e */ /* 0x000fc400000010ff */
[----:B------:R-:W-:Y:S01]  /*6920*/  F2FP.BF16.F32.PACK_AB R50, R51, R50 ;  /* 0x000000323332723e */ /* 0x000fe200000010ff */
[----:B------:R-:W-:Y:S01]  /*6930*/  STS [R0+0xb200], R17 ;  /* 0x00b2001100007388 */ /* 0x000fe20000000800 */
[----:B------:R-:W-:Y:S01]  /*6940*/  F2FP.BF16.F32.PACK_AB R40, R41, R40 ;  /* 0x000000282928723e */ /* 0x000fe200000010ff */
[----:B------:R-:W3:Y:S01]  /*6950*/  LDC.64 R48, c[0x0][0x5c0] ;  /* 0x00017000ff307b82 */ /* 0x000ee20000000a00 */
        /* <DEDUP_REMOVED lines=37> */
[----:B----4-:R-:W-:-:S03]  /*6bb0*/  IMAD.MOV.U32 R5, RZ, RZ, RZ ;  /* 0x000000ffff057224 */ /* 0x010fc600078e00ff */
[----:B------:R-:W-:Y:S04]  /*6bc0*/  STS [R2+0x6020], R27 ;  /* 0x0060201b02007388 */ /* 0x000fe80000000800 */
[----:B------:R4:W-:Y:S04]  /*6bd0*/  STS [R2+0x6220], R50 ;  /* 0x0062203202007388 */ /* 0x0009e80000000800 */
[----:B------:R-:W-:Y:S01]  /*6be0*/  STS [R0+0x10000], R40 ;  /* 0x0100002800007388 */ /* 0x000fe20000000800 */
[----:B--2---:R-:W-:-:S03]  /*6bf0*/  LOP3.LUT R4, R167, 0x18, RZ, 0xc0, !PT ;  /* 0x00000018a7047812 */ /* 0x004fc600078ec0ff */
[----:B------:R-:W-:Y:S01]  /*6c00*/  STS [R0+0x10200], R42 ;  /* 0x0102002a00007388 */ /* 0x000fe20000000800 */
[----:B---3--:R-:W-:Y:S01]  /*6c10*/  LOP3.LUT R3, R167, 0xd8, RZ, 0xc0, !PT ;  /* 0x000000d8a7037812 */ /* 0x008fe200078ec0ff */
        /* <DEDUP_REMOVED lines=10> */
[----:B----4-:R-:W2:Y:S01]  /*6cc0*/  LDC.64 R50, c[0x0][0x5c8] ;  /* 0x00017200ff327b82 */ /* 0x010ea20000000a00 */
        /* <DEDUP_REMOVED lines=72> */
.L_x_301:
        /* <DEDUP_REMOVED lines=10> */
.L_x_309:
        /* <DEDUP_REMOVED lines=9> */
.L_x_883:


//--------------------- .text._ZN5flash44flash_bwd_dq_dk_dv_loop_seqk_parallel_kernelI23Flash_bwd_kernel_traitsILi96ELi64ELi128ELi8ELi2ELi4ELi4ELb1ELb0EN7cutlass10bfloat16_tE19Flash_kernel_traitsILi96ELi64ELi128ELi8ES3_EELb1ELb1ELb0ELb0ELb0ELb1ELb0EEEvNS_16Flash_bwd_paramsE --------------------------
	.section	.text._ZN5flash44flash_bwd_dq_dk_dv_loop_seqk_parallel_kernelI23Flash_bwd_kernel_traitsILi96ELi64ELi128ELi8ELi2ELi4ELi4ELb1ELb0EN7cutlass10bfloat16_tE19Flash_kernel_traitsILi96ELi64ELi128ELi8ES3_EELb1ELb1ELb0ELb0ELb0ELb1ELb0EEEvNS_16Flash_bwd_paramsE,"ax",@progbits
	.align	128
        .global         _ZN5flash44flash_bwd_dq_dk_dv_loop_seqk_parallel_kernelI23Flash_bwd_kernel_traitsILi96ELi64ELi128ELi8ELi2ELi4ELi4ELb1ELb0EN7cutlass10bfloat16_tE19Flash_kernel_traitsILi96ELi64ELi128ELi8ES3_EELb1ELb1ELb0ELb0ELb0ELb1ELb0EEEvNS_16Flash_bwd_paramsE
        .type           _ZN5flash44flash_bwd_dq_dk_dv_loop_seqk_parallel_kernelI23Flash_bwd_kernel_traitsILi96ELi64ELi128ELi8ELi2ELi4ELi4ELb1ELb0EN7cutlass10bfloat16_tE19Flash_kernel_traitsILi96ELi64ELi128ELi8ES3_EELb1ELb1ELb0ELb0ELb0ELb1ELb0EEEvNS_16Flash_bwd_paramsE,@function
        .size           _ZN5flash44flash_bwd_dq_dk_dv_loop_seqk_parallel_kernelI23Flash_bwd_kernel_traitsILi96ELi64ELi128ELi8ELi2ELi4ELi4ELb1ELb0EN7cutlass10bfloat16_tE19Flash_kernel_traitsILi96ELi64ELi128ELi8ES3_EELb1ELb1ELb0ELb0ELb0ELb1ELb0EEEvNS_16Flash_bwd_paramsE,(.L_x_884 - _ZN5flash44flash_bwd_dq_dk_dv_loop_seqk_parallel_kernelI23Flash_bwd_kernel_traitsILi96ELi64ELi128ELi8ELi2ELi4ELi4ELb1ELb0EN7cutlass10bfloat16_tE19Flash_kernel_traitsILi96ELi64ELi128ELi8ES3_EELb1ELb1ELb0ELb0ELb0ELb1ELb0EEEvNS_16Flash_bwd_paramsE)
        .other          _ZN5flash44flash_bwd_dq_dk_dv_loop_seqk_parallel_kernelI23Flash_bwd_kernel_traitsILi96ELi64ELi128ELi8ELi2ELi4ELi4ELb1ELb0EN7cutlass10bfloat16_tE19Flash_kernel_traitsILi96ELi64ELi128ELi8ES3_EELb1ELb1ELb0ELb0ELb0ELb1ELb0EEEvNS_16Flash_bwd_paramsE,@"STO_CUDA_ENTRY STV_DEFAULT"
_ZN5flash44flash_bwd_dq_dk_dv_loop_seqk_parallel_kernelI23Flash_bwd_kernel_traitsILi96ELi64ELi128ELi8ELi2ELi4ELi4ELb1ELb0EN7cutlass10bfloat16_tE19Flash_kernel_traitsILi96ELi64ELi128ELi8ES3_EELb1ELb1ELb0ELb0ELb0ELb1ELb0EEEvNS_16Flash_bwd_paramsE:
.text._ZN5flash44flash_bwd_dq_dk_dv_loop_seqk_parallel_kernelI23Flash_bwd_kernel_traitsILi96ELi64ELi128ELi8ELi2ELi4ELi4ELb1ELb0EN7cutlass10bfloat16_tE19Flash_kernel_traitsILi96ELi64ELi128ELi8ES3_EELb1ELb1ELb0ELb0ELb0ELb1ELb0EEEvNS_16Flash_bwd_paramsE:
        /* <DEDUP_REMOVED lines=22> */
[----:B------:R-:W-:Y:S02]  /*0160*/  ULEA.HI.X UR8, UR30, UR11, URZ, 0x2, UP0 ;  /* 0x0000000b1e087291 */ /* 0x000fe400080f14ff */
[----:B------:R-:W-:Y:S01]  /*0170*/  UISETP.NE.U32.AND UP6, UPT, UR4, URZ, UPT ;  /* 0x000000ff0400728c */ /* 0x000fe2000bfc5070 */
[----:B------:R-:W1:Y:S01]  /*0180*/  S2UR UR4, SR_CgaCtaId ;  /* 0x00000000000479c3 */ /* 0x000e620000008800 */
[----:B------:R-:W-:Y:S01]  /*0190*/  MOV R2, UR9 ;  /* 0x0000000900027c02 */ /* 0x000fe20008000f00 */
[----:B---3--:R-:W-:Y:S01]  /*01a0*/  UISETP.NE.U32.AND UP1, UPT, UR6, URZ, UPT ;  /* 0x000000ff0600728c */ /* 0x008fe2000bf25070 */
[----:B------:R-:W-:Y:S01]  /*01b0*/  MOV R3, UR8 ;  /* 0x0000000800037c02 */ /* 0x000fe20008000f00 */
[----:B------:R-:W-:Y:S02]  /*01c0*/  UISETP.NE.U32.AND UP0, UPT, UR6, URZ, UPT ;  /* 0x000000ff0600728c */ /* 0x000fe4000bf05070 */
[----:B------:R-:W-:-:S02]  /*01d0*/  UISETP.NE.AND.EX UP5, UPT, UR7, URZ, UPT, UP1 ;  /* 0x000000ff0700728c */ /* 0x000fc4000bfa5310 */
[----:B------:R-:W2:Y:S01]  /*01e0*/  S2UR UR11, SR_CgaCtaId ;  /* 0x00000000000b79c3 */ /* 0x000ea20000008800 */
[----:B------:R-:W-:Y:S01]  /*01f0*/  UISETP.NE.AND.EX UP4, UPT, UR7, URZ, UPT, UP0 ;  /* 0x000000ff0700728c */ /* 0x000fe2000bf85300 */
[----:B------:R3:W-:Y:S01]  /*0200*/  STL.64 [R1+0x8], R2 ;  /* 0x0000080201007387 */ /* 0x0007e20000100a00 */
[----:B------:R-:W5:Y:S01]  /*0210*/  LDCU.64 UR6, c[0x0][0x470] ;  /* 0x00008e00ff0677ac */ /* 0x000f620008000a00 */
[----:B----4-:R-:W-:-:S04]  /*0220*/  UISETP.NE.AND UP3, UPT, UR12, URZ, UPT ;  /* 0x000000ff0c00728c */ /* 0x010fc8000bf65270 */
[----:B------:R-:W4:Y:S01]  /*0230*/  S2UR UR26, SR_CTAID.Z ;  /* 0x00000000001a79c3 */ /* 0x000f220000002700 */
[----:B------:R-:W-:Y:S02]  /*0240*/  UISETP.NE.AND.EX UP6, UPT, UR5, URZ, UPT, UP6 ;  /* 0x000000ff0500728c */ /* 0x000fe4000bfc5360 */
[----:B------:R-:W-:Y:S01]  /*0250*/  UISETP.EQ.OR.EX UP0, UPT, UR5, URZ, !UP3, UP2 ;  /* 0x000000ff0500728c */ /* 0x000fe2000df02720 */
[----:B------:R-:W-:Y:S02]  /*0260*/  UMOV UR12, 0x400 ;  /* 0x00000400000c7882 */ /* 0x000fe40000000000 */
[----:B------:R-:W-:Y:S01]  /*0270*/  UMOV UR5, 0x400 ;  /* 0x0000040000057882 */ /* 0x000fe20000000000 */
[----:B------:R-:W-:Y:S02]  /*0280*/  UP2UR UR32, UPR, URZ, 0x1 ;  /* 0x00000001ff207883 */ /* 0x000fe40008000000 */
[----:B-1----:R-:W-:Y:S02]  /*0290*/  ULEA UR4, UR4, UR5, 0x18 ;  /* 0x0000000504047291 */ /* 0x002fe4000f8ec0ff */
[----:B------:R-:W-:-:S02]  /*02a0*/  UP2UR UR31, UPR, URZ, 0x8 ;  /* 0x00000008ff1f7883 */ /* 0x000fc40008000000 */
[----:B-----5:R-:W-:Y:S01]  /*02b0*/  UISETP.NE.U32.AND UP0, UPT, UR6, URZ, UPT ;  /* 0x000000ff0600728c */ /* 0x020fe2000bf05070 */
[----:B------:R-:W1:Y:S01]  /*02c0*/  LDCU UR10, c[0x0][0x438] ;  /* 0x00008700ff0a77ac */ /* 0x000e620008000800 */
[----:B------:R-:W1:Y:S01]  /*02d0*/  LDCU UR25, c[0x0][0x438] ;  /* 0x00008700ff1977ac */ /* 0x000e620008000800 */
[----:B------:R-:W1:Y:S01]  /*02e0*/  @!UP4 LDCU UR28, c[0x0][0x434] ;  /* 0x00008680ff1cc7ac */ /* 0x000e620008000800 */
[----:B--2---:R-:W-:Y:S02]  /*02f0*/  ULEA UR5, UR11, UR12, 0x18 ;  /* 0x0000000c0b057291 */ /* 0x004fe4000f8ec0ff */
[----:B------:R-:W-:Y:S02]  /*0300*/  UIADD3 UR42, UPT, UPT, UR4, 0x13000, URZ ;  /* 0x00013000042a7890 */ /* 0x000fe4000fffe0ff */
[----:B------:R-:W-:Y:S01]  /*0310*/  UISETP.NE.AND.EX UP3, UPT, UR7, URZ, UPT, UP0 ;  /* 0x000000ff0700728c */ /* 0x000fe2000bf65300 */
[----:B------:R-:W-:Y:S01]  /*0320*/  UMOV UR37, 0xffffd000 ;  /* 0xffffd00000257882 */ /* 0x000fe20000000000 */
[----:B------:R-:W-:Y:S01]  /*0330*/  UMOV UR38, URZ ;  /* 0x000000ff00267c82 */ /* 0x000fe20008000000 */
[----:B---34-:R-:W-:-:S08]  /*0340*/  UMOV UR39, URZ ;  /* 0x000000ff00277c82 */ /* 0x018fd00008000000 */
.L_x_346:
[----:B--2---:R-:W2:Y:S01]  /*0350*/  LDL.64 R8, [R1+0x8] ;  /* 0x0000080001087983 */ /* 0x004ea20000100a00 */
[----:B---3--:R-:W3:Y:S01]  /*0360*/  LDCU.64 UR8, c[0x0][0x478] ;  /* 0x00008f00ff0877ac */ /* 0x008ee20008000a00 */
        /* <DEDUP_REMOVED lines=10> */
[----:B---3--:R-:W-:Y:S02]  /*0410*/  UISETP.NE.U32.AND UP0, UPT, UR8, URZ, UPT ;  /* 0x000000ff0800728c */ /* 0x008fe4000bf05070 */
[----:B------:R-:W3:Y:S02]  /*0420*/  @P1 LDG.E R6, desc[UR40][R4.64] ;  /* 0x0000002804061981 */ /* 0x000ee4000c1e1900 */
[----:B------:R-:W-:-:S06]  /*0430*/  UISETP.NE.AND.EX UP0, UPT, UR9, URZ, UPT, UP0 ;  /* 0x000000ff0900728c */ /* 0x000fcc000bf05300 */
[----:B------:R-:W-:-:S05]  /*0440*/  PLOP3.LUT P0, PT, PT, PT, UP0, 0x80, 0x8 ;  /* 0x000000000008781c */ /* 0x000fca0003f0f008 */
[----:B------:R-:W-:Y:S01]  /*0450*/  @UP0 ULEA UR14, UP1, UR30, UR8, 0x2 ;  /* 0x000000081e0e0291 */ /* 0x000fe2000f8210ff */
[----:B------:R-:W4:Y:S03]  /*0460*/  @!UP0 LDCU UR11, c[0x0][0x43c] ;  /* 0x00008780ff0b87ac */ /* 0x000f260008000800 */
[----:B------:R-:W-:Y:S02]  /*0470*/  @UP0 ULEA.HI.X UR15, UR30, UR9, URZ, 0x2, UP1 ;  /* 0x000000091e0f0291 */ /* 0x000fe400088f14ff */
[----:B------:R-:W-:Y:S01]  /*0480*/  IMAD.U32 R2, RZ, RZ, UR14 ;  /* 0x0000000eff027e24 */ /* 0x000fe2000f8e00ff */
[----:B-----5:R-:W5:Y:S03]  /*0490*/  @!UP0 LDCU.64 UR8, c[0x0][0x488] ;  /* 0x00009100ff0887ac */ /* 0x020f660008000a00 */
[----:B------:R-:W-:-:S05]  /*04a0*/  IMAD.U32 R3, RZ, RZ, UR15 ;  /* 0x0000000fff037e24 */ /* 0x000fca000f8e00ff */
[----:B------:R1:W3:Y:S01]  /*04b0*/  @P0 LDG.E R4, desc[UR40][R2.64] ;  /* 0x0000002802040981 */ /* 0x0002e2000c1e1900 */
[----:B------:R-:W-:Y:S01]  /*04c0*/  UMOV UR44, URZ ;  /* 0x000000ff002c7c82 */ /* 0x000fe20008000000 */
[----:B------:R-:W-:Y:S01]  /*04d0*/  UMOV UR46, 0xffffffff ;  /* 0xffffffff002e7882 */ /* 0x000fe20000000000 */
[----:B-----5:R-:W-:-:S04]  /*04e0*/  @!UP0 UISETP.NE.U32.AND UP1, UPT, UR8, URZ, UPT ;  /* 0x000000ff0800828c */ /* 0x020fc8000bf25070 */
[----:B------:R-:W-:Y:S02]  /*04f0*/  @!UP0 UISETP.NE.AND.EX UP1, UPT, UR9, URZ, UPT, UP1 ;  /* 0x000000ff0900828c */ /* 0x000fe4000bf25310 */
[----:B------:R-:W-:Y:S02]  /*0500*/  USHF.L.U32 UR36, UR45, 0x7, URZ ;  /* 0x000000072d247899 */ /* 0x000fe400080006ff */
[----:B----4-:R-:W-:Y:S01]  /*0510*/  @!UP0 USEL UR9, UR11, URZ, UP1 ;  /* 0x000000ff0b098287 */ /* 0x010fe20008800000 */
[----:B-1----:R-:W-:Y:S02]  /*0520*/  IMAD.U32 R2, RZ, RZ, UR12 ;  /* 0x0000000cff027e24 */ /* 0x002fe4000f8e00ff */
[----:B------:R-:W-:-:S05]  /*0530*/  IMAD.U32 R3, RZ, RZ, UR13 ;  /* 0x0000000dff037e24 */ /* 0x000fca000f8e00ff */
[----:B------:R-:W4:Y:S04]  /*0540*/  @P4 LDG.E R5, desc[UR40][R2.64] ;  /* 0x0000002802054981 */ /* 0x000f28000c1e1900 */
[----:B------:R-:W5:Y:S04]  /*0550*/  @P2 LDG.E R2, desc[UR40][R2.64+0x4] ;  /* 0x0000042802022981 */ /* 0x000f68000c1e1900 */
[----:B--2---:R-:W2:Y:S01]  /*0560*/  @!P3 LDG.E R0, desc[UR40][R8.64] ;  /* 0x000000280800b981 */ /* 0x004ea2000c1e1900 */
[----:B------:R-:W-:Y:S01]  /*0570*/  UMOV UR12, 0xffffffff ;  /* 0xffffffff000c7882 */ /* 0x000fe20000000000 */
[----:B---3--:R-:W-:-:S02]  /*0580*/  @P1 R2UR UR44, R6 ;  /* 0x00000000062c12ca */ /* 0x008fc400000e0000 */
[----:B------:R-:W-:-:S13]  /*0590*/  @P0 R2UR UR43, R4 ;  /* 0x00000000042b02ca */ /* 0x000fda00000e0000 */
[----:B------:R-:W-:Y:S01]  /*05a0*/  @UP0 UIADD3 UR43, UPT, UPT, UR43, -UR44, URZ ;  /* 0x8000002c2b2b0290 */ /* 0x000fe2000fffe0ff */
[----:B----4-:R-:W-:Y:S02]  /*05b0*/  @P4 R2UR UR12, R5 ;  /* 0x00000000050c42ca */ /* 0x010fe400000e0000 */
[----:B-----5:R-:W-:Y:S02]  /*05c0*/  @P2 R2UR UR8, R2 ;  /* 0x00000000020822ca */ /* 0x020fe400000e0000 */
[----:B--2---:R-:W-:Y:S01]  /*05d0*/  @!P3 R2UR UR46, R0 ;  /* 0x00000000002eb2ca */ /* 0x004fe200000e0000 */
        /* <DEDUP_REMOVED lines=8> */
.L_x_310:
        /* <DEDUP_REMOVED lines=34> */
.L_x_312:
[----:B------:R-:W1:Y:S01]  /*0880*/  LDCU.64 UR16, c[0x0][0x3b8] ;  /* 0x00007700ff1077ac */ /* 0x000e620008000a00 */
[----:B------:R-:W-:-:S04]  /*0890*/  UIADD3 UR8, UPT, UPT, UR44, UR46, URZ ;  /* 0x0000002e2c087290 */ /* 0x000fc8000fffe0ff */
[----:B-1----:R-:W-:Y:S02]  /*08a0*/  UIMAD.WIDE.U32 UR50, UR8, UR16, URZ ;  /* 0x00000010083272a5 */ /* 0x002fe4000f8e00ff */
[----:B------:R-:W-:-:S04]  /*08b0*/  UIMAD UR8, UR8, UR17, URZ ;  /* 0x00000011080872a4 */ /* 0x000fc8000f8e02ff */
[----:B------:R-:W-:-:S06]  /*08c0*/  UIADD3 UR8, UPT, UPT, UR51, UR8, URZ ;  /* 0x0000000833087290 */ /* 0x000fcc000fffe0ff */
[----:B------:R-:W-:Y:S02]  /*08d0*/  MOV R17, UR8 ;  /* 0x0000000800117c02 */ /* 0x000fe40008000f00 */
.L_x_313:
[----:B------:R-:W1:Y:S01]  /*08e0*/  LDC R5, c[0x0][0x3e8] ;  /* 0x0000fa00ff057b82 */ /* 0x000e620000000800 */
[----:B------:R-:W2:Y:S01]  /*08f0*/  S2R R6, SR_CTAID.Z ;  /* 0x0000000000067919 */ /* 0x000ea20000002700 */
[----:B------:R-:W-:Y:S01]  /*0900*/  USHF.R.S32.HI UR33, URZ, 0x1f, UR36 ;  /* 0x0000001fff217899 */ /* 0x000fe20008011424 */
[----:B-1----:R-:W-:-:S04]  /*0910*/  IABS R4, R5 ;  /* 0x0000000500047213 */ /* 0x002fc80000000000 */
[----:B------:R-:W1:Y:S01]  /*0920*/  I2F.RP R2, R4 ;  /* 0x0000000400027306 */ /* 0x000e620000209400 */
[----:B--2---:R-:W-:-:S07]  /*0930*/  IABS R6, R6 ;  /* 0x0000000600067213 */ /* 0x004fce0000000000 */
[----:B-1----:R-:W1:Y:S02]  /*0940*/  MUFU.RCP R2, R2 ;  /* 0x0000000200027308 */ /* 0x002e640000001000 */
[----:B-1----:R-:W-:-:S06]  /*0950*/  VIADD R2, R2, 0xffffffe ;  /* 0x0ffffffe02027836 */ /* 0x002fcc0000000000 */
[----:B------:R-:W1:Y:S02]  /*0960*/  F2I.FTZ.U32.TRUNC.NTZ R3, R2 ;  /* 0x0000000200037305 */ /* 0x000e64000021f000 */
[----:B-1----:R-:W-:Y:S01]  /*0970*/  IMAD.MOV R0, RZ, RZ, -R3 ;  /* 0x000000ffff007224 */ /* 0x002fe200078e0a03 */
[----:B------:R-:W-:-:S03]  /*0980*/  MOV R2, RZ ;  /* 0x000000ff00027202 */ /* 0x000fc60000000f00 */
[----:B------:R-:W-:-:S04]  /*0990*/  IMAD R0, R0, R4, RZ ;  /* 0x0000000400007224 */ /* 0x000fc800078e02ff */
[----:B------:R-:W-:-:S04]  /*09a0*/  IMAD.HI.U32 R0, R3, R0, R2 ;  /* 0x0000000003007227 */ /* 0x000fc800078e0002 */
[----:B------:R-:W-:-:S04]  /*09b0*/  IMAD.MOV.U32 R3, RZ, RZ, R6 ;  /* 0x000000ffff037224 */ /* 0x000fc800078e0006 */
[----:B------:R-:W-:-:S04]  /*09c0*/  IMAD.HI.U32 R0, R0, R3, RZ ;  /* 0x0000000300007227 */ /* 0x000fc800078e00ff */
[----:B------:R-:W-:-:S04]  /*09d0*/  IMAD.MOV R2, RZ, RZ, -R0 ;  /* 0x000000ffff027224 */ /* 0x000fc800078e0a00 */
[----:B------:R-:W-:-:S05]  /*09e0*/  IMAD R2, R4, R2, R3 ;  /* 0x0000000204027224 */ /* 0x000fca00078e0203 */
[----:B------:R-:W-:-:S13]  /*09f0*/  ISETP.GT.U32.AND P1, PT, R4, R2, PT ;  /* 0x000000020400720c */ /* 0x000fda0003f24070 */
[-C--:B------:R-:W-:Y:S01]  /*0a00*/  @!P1 IADD3 R2, PT, PT, R2, -R4.reuse, RZ ;  /* 0x8000000402029210 */ /* 0x080fe20007ffe0ff */
        /* <DEDUP_REMOVED lines=23> */
.L_x_314:
[----:B------:R-:W1:Y:S01]  /*0b80*/  LDCU.64 UR14, c[0x0][0x3c0] ;  /* 0x00007800ff0e77ac */ /* 0x000e620008000a00 */
[----:B------:R-:W-:-:S04]  /*0b90*/  UIADD3 UR8, UPT, UPT, UR44, UR46, URZ ;  /* 0x0000002e2c087290 */ /* 0x000fc8000fffe0ff */
[----:B-1----:R-:W-:Y:S02]  /*0ba0*/  UIMAD.WIDE.U32 UR52, UR8, UR14, URZ ;  /* 0x0000000e083472a5 */ /* 0x002fe4000f8e00ff */
[----:B------:R-:W-:-:S04]  /*0bb0*/  UIMAD UR8, UR8, UR15, URZ ;  /* 0x0000000f080872a4 */ /* 0x000fc8000f8e02ff */
[----:B------:R-:W-:-:S06]  /*0bc0*/  UIADD3 UR8, UPT, UPT, UR53, UR8, URZ ;  /* 0x0000000835087290 */ /* 0x000fcc000fffe0ff */
[----:B------:R-:W-:-:S07]  /*0bd0*/  MOV R14, UR8 ;  /* 0x00000008000e7c02 */ /* 0x000fce0008000f00 */
.L_x_315:
        /* <DEDUP_REMOVED lines=28> */
.L_x_316:
[----:B------:R-:W-:Y:S02]  /*0da0*/  UIMAD.WIDE.U32 UR10, UR54, UR12, URZ ;  /* 0x0000000c360a72a5 */ /* 0x000fe4000f8e00ff */
[----:B------:R-:W-:-:S04]  /*0db0*/  UIMAD UR8, UR55, UR12, URZ ;  /* 0x0000000c370872a4 */ /* 0x000fc8000f8e02ff */
[----:B------:R-:W-:-:S12]  /*0dc0*/  UIADD3 UR8, UPT, UPT, UR11, UR8, URZ ;  /* 0x000000080b087290 */ /* 0x000fd8000fffe0ff */
.L_x_317:
        /* <DEDUP_REMOVED lines=20> */
.L_x_318:
[----:B------:R-:W1:Y:S01]  /*0f10*/  LDCU UR59, c[0x0][0x434] ;  /* 0x00008680ff3b77ac */ /* 0x000e620008000800 */
[----:B------:R-:W-:-:S04]  /*0f20*/  UIMAD UR9, UR30, UR51, UR29 ;  /* 0x000000331e0972a4 */ /* 0x000fc8000f8e021d */
[----:B-1----:R-:W-:Y:S02]  /*0f30*/  UIMAD UR59, UR9, UR59, URZ ;  /* 0x0000003b093b72a4 */ /* 0x002fe4000f8e02ff */
.L_x_319:
        /* <DEDUP_REMOVED lines=11> */
.L_x_320:
[----:B------:R-:W1:Y:S01]  /*0ff0*/  LDCU UR58, c[0x0][0x444] ;  /* 0x00008880ff3a77ac */ /* 0x000e620008000800 */
[----:B------:R-:W-:-:S04]  /*1000*/  UIMAD UR9, UR30, UR51, UR29 ;  /* 0x000000331e0972a4 */ /* 0x000fc8000f8e021d */
[----:B-1----:R-:W-:-:S12]  /*1010*/  UIMAD UR58, UR9, UR58, URZ ;  /* 0x0000003a093a72a4 */ /* 0x002fd8000f8e02ff */
.L_x_321:
[----:B------:R-:W-:Y:S01]  /*1020*/  USHF.R.S32.HI UR9, URZ, 0x1f, UR57 ;  /* 0x0000001fff097899 */ /* 0x000fe20008011439 */
[----:B------:R-:W1:Y:S01]  /*1030*/  S2R R26, SR_TID.X ;  /* 0x00000000001a7919 */ /* 0x000e620000002100 */
[----:B------:R-:W-:Y:S01]  /*1040*/  UIADD3 UR57, UP1, UP0, UR18, UR10, UR57 ;  /* 0x0000000a12397290 */ /* 0x000fe2000f83e039 */
[----:B------:R-:W-:Y:S01]  /*1050*/  IMAD.MOV.U32 R9, RZ, RZ, RZ ;  /* 0x000000ffff097224 */ /* 0x000fe200078e00ff */
[----:B------:R-:W-:Y:S01]  /*1060*/  UIADD3 UR54, UPT, UPT, UR36, UR47, URZ ;  /* 0x0000002f24367290 */ /* 0x000fe2000fffe0ff */
[----:B------:R-:W2:Y:S01]  /*1070*/  LDC.64 R12, c[0x0][0x5f8] ;  /* 0x00017e00ff0c7b82 */ /* 0x000ea20000000a00 */
[----:B------:R-:W-:Y:S01]  /*1080*/  UIADD3.X UR56, UPT, UPT, UR56, UR8, UR9, UP1, UP0 ;  /* 0x0000000838387290 */ /* 0x000fe20008fe0409 */
[----:B------:R-:W-:Y:S01]  /*1090*/  BSSY.RECONVERGENT B1, `(.L_x_311) ;  /* 0x0000775000017945 */ /* 0x000fe20003800200 */
[----:B------:R-:W3:Y:S03]  /*10a0*/  LDCU.64 UR12, c[0x0][0x3b0] ;  /* 0x00007600ff0c77ac */ /* 0x000ee60008000a00 */
[----:B------:R-:W4:Y:S01]  /*10b0*/  LDCU UR9, c[0x0][0x508] ;  /* 0x0000a100ff0977ac */ /* 0x000f220008000800 */
[----:B------:R-:W5:Y:S01]  /*10c0*/  LDCU.64 UR18, c[0x0][0x3c8] ;  /* 0x00007900ff1277ac */ /* 0x000f620008000a00 */
[----:B------:R-:W-:-:S02]  /*10d0*/  UIMAD UR60, UR51, UR60, URZ ;  /* 0x0000003c333c72a4 */ /* 0x000fc4000f8e02ff */
[----:B------:R-:W-:Y:S02]  /*10e0*/  ULEA UR58, UR55, UR58, 0x6 ;  /* 0x0000003a373a7291 */ /* 0x000fe4000f8e30ff */
        /* <DEDUP_REMOVED lines=15> */
[--C-:B------:R-:W-:Y:S01]  /*11e0*/  SHF.R.U32.HI R244, RZ, 0x5, R26.reuse ;  /* 0x00000005fff47819 */ /* 0x100fe2000001161a */
[----:B------:R-:W-:Y:S01]  /*11f0*/  UISETP.LT.AND UP0, UPT, URZ, UR53, UPT ;  /* 0x00000035ff00728c */ /* 0x000fe2000bf01270 */
[----:B------:R-:W-:Y:S01]  /*1200*/  SHF.R.U32.HI R21, RZ, 0x2, R26 ;  /* 0x00000002ff157819 */ /* 0x000fe2000001161a */
[----:B------:R-:W-:Y:S01]  /*1210*/  IMAD.X R3, RZ, RZ, UR62, P0 ;  /* 0x0000003eff037e24 */ /* 0x000fe200080e06ff */
[----:B------:R-:W1:Y:S01]  /*1220*/  LDCU.128 UR8, c[0x0][0x590] ;  /* 0x0000b200ff0877ac */ /* 0x000e620008000c00 */
[----:B------:R-:W-:-:S02]  /*1230*/  IADD3 R4, P1, PT, R4, UR22, RZ ;  /* 0x0000001604047c10 */ /* 0x000fc4000ff3e0ff */
[----:B------:R-:W-:Y:S01]  /*1240*/  ISETP.NE.AND P0, PT, RZ, UR61, PT ;  /* 0x0000003dff007c0c */ /* 0x000fe2000bf05270 */
[----:B------:R-:W-:Y:S01]  /*1250*/  USEL UR53, URZ, UR53, !UP0 ;  /* 0x00000035ff357287 */ /* 0x000fe2000c000000 */
[----:B------:R-:W-:Y:S01]  /*1260*/  IADD3.X R5, PT, PT, R5, UR21, R0, P1, !PT ;  /* 0x0000001505057c10 */ /* 0x000fe20008ffe400 */
[----:B------:R-:W3:Y:S01]  /*1270*/  LDCU.64 UR62, c[0x0][0x5e8] ;  /* 0x0000bd00ff3e77ac */ /* 0x000ee20008000a00 */
[----:B------:R-:W-:Y:S01]  /*1280*/  MOV R0, UR19 ;  /* 0x0000001300007c02 */ /* 0x000fe20008000f00 */
[----:B------:R-:W4:Y:S01]  /*1290*/  LDCU.64 UR64, c[0x0][0x420] ;  /* 0x00008400ff4077ac */ /* 0x000f220008000a00 */
[----:B------:R-:W-:Y:S02]  /*12a0*/  UISETP.GT.AND UP0, UPT, UR48, UR53, UPT ;  /* 0x000000353000728c */ /* 0x000fe4000bf04270 */
[----:B-1----:R-:W-:Y:S01]  /*12b0*/  UIMAD UR23, UR23, UR8, URZ ;  /* 0x00000008171772a4 */ /* 0x002fe2000f8e02ff */
[----:B------:R-:W-:Y:S01]  /*12c0*/  IMAD.U32 R7, RZ, RZ, UR8 ;  /* 0x00000008ff077e24 */ /* 0x000fe2000f8e00ff */
[----:B------:R-:W-:-:S02]  /*12d0*/  MOV R10, UR11 ;  /* 0x0000000b000a7c02 */ /* 0x000fc40008000f00 */
[----:B------:R-:W-:Y:S01]  /*12e0*/  UIMAD UR18, UR20, UR9, UR23 ;  /* 0x00000009141272a4 */ /* 0x000fe2000f8e0217 */
[----:B------:R-:W-:Y:S01]  /*12f0*/  IMAD.WIDE.U32 R2, R7, UR20, R2 ;  /* 0x0000001407027c25 */ /* 0x000fe2000f8e0002 */
[----:B------:R-:W1:Y:S03]  /*1300*/  LDCU.64 UR20, c[0x0][0x550] ;  /* 0x0000aa00ff1477ac */ /* 0x000e660008000a00 */
[----:B------:R-:W-:Y:S01]  /*1310*/  IMAD.WIDE.U32 R6, R6, UR29, R4 ;  /* 0x0000001d06067c25 */ /* 0x000fe2000f8e0004 */
[----:B----4-:R-:W-:Y:S01]  /*1320*/  UIMAD.WIDE UR64, UR59, 0x4, UR64 ;  /* 0x000000043b4078a5 */ /* 0x010fe2000f8e0240 */
[----:B------:R-:W4:Y:S02]  /*1330*/  LDCU.64 UR22, c[0x0][0x380] ;  /* 0x00007000ff1677ac */ /* 0x000f240008000a00 */
[----:B------:R-:W-:Y:S02]  /*1340*/  VIADD R3, R3, UR18 ;  /* 0x0000001203037c36 */ /* 0x000fe40008000000 */
[----:B------:R-:W-:Y:S01]  /*1350*/  IMAD.U32 R4, RZ, RZ, UR10 ;  /* 0x0000000aff047e24 */ /* 0x000fe2000f8e00ff */
[----:B------:R-:W5:Y:S01]  /*1360*/  LDCU.64 UR18, c[0x0][0x570] ;  /* 0x0000ae00ff1277ac */ /* 0x000f620008000a00 */
[----:B------:R-:W-:-:S02]  /*1370*/  IMAD R7, R0, UR29, R7 ;  /* 0x0000001d00077c24 */ /* 0x000fc4000f8e0207 */
[----:B------:R-:W-:Y:S01]  /*1380*/  IMAD.WIDE.U32 R4, R4, UR29, R2 ;  /* 0x0000001d04047c25 */ /* 0x000fe2000f8e0002 */
[----:B------:R-:W-:-:S03]  /*1390*/  USHF.L.U32 UR10, UR60, 0x6, URZ ;  /* 0x000000063c0a7899 */ /* 0x000fc600080006ff */
[----:B--2---:R-:W-:-:S04]  /*13a0*/  IMAD.WIDE.U32 R2, R12, UR27, RZ ;  /* 0x0000001b0c027c25 */ /* 0x004fc8000f8e00ff */
        /* <DEDUP_REMOVED lines=10> */
[----:B------:R-:W-:Y:S01]  /*1450*/  IMAD.WIDE.U32 R4, R21, UR12, R6 ;  /* 0x0000000c15047c25 */ /* 0x000fe2000f8e0006 */
[----:B------:R-:W-:-:S03]  /*1460*/  IADD3 R0, P1, PT, R13, UR10, RZ ;  /* 0x0000000a0d007c10 */ /* 0x000fc6000ff3e0ff */
[C---:B------:R-:W-:Y:S01]  /*1470*/  IMAD.WIDE.U32 R2, R21.reuse, UR8, R2 ;  /* 0x0000000815027c25 */ /* 0x040fe2000f8e0002 */
[----:B------:R-:W-:Y:S02]  /*1480*/  LEA.HI.X.SX32 R7, R10, R12, 0x1, P1 ;  /* 0x0000000c0a077211 */ /* 0x000fe400008f0eff */
[----:B-----5:R-:W-:Y:S01]  /*1490*/  LEA R236, P1, R0, UR18, 0x2 ;  /* 0x0000001200ec7c11 */ /* 0x020fe2000f8210ff */
[C---:B------:R-:W-:Y:S01]  /*14a0*/  IMAD R6, R21.reuse, UR9, R3 ;  /* 0x0000000915067c24 */ /* 0x040fe2000f8e0203 */
[----:B----4-:R-:W-:Y:S01]  /*14b0*/  LEA R240, P3, R4, UR22, 0x1 ;  /* 0x0000001604f07c11 */ /* 0x010fe2000f8608ff */
[C---:B------:R-:W-:Y:S01]  /*14c0*/  IMAD R3, R21.reuse, UR13, R5 ;  /* 0x0000000d15037c24 */ /* 0x040fe2000f8e0205 */
[----:B------:R-:W-:Y:S01]  /*14d0*/  LEA.HI.X R237, R0, UR19, R7, 0x2, P1 ;  /* 0x0000001300ed7c11 */ /* 0x000fe200088f1407 */
[----:B---3--:R-:W-:Y:S01]  /*14e0*/  UIMAD.WIDE UR12, UR58, 0x4, UR62 ;  /* 0x000000043a0c78a5 */ /* 0x008fe2000f8e023e */
[----:B------:R-:W-:Y:S02]  /*14f0*/  IADD3 R10, P1, PT, R21, 0x40, RZ ;  /* 0x00000040150a7810 */ /* 0x000fe40007f3e0ff */
[----:B-1----:R-:W-:-:S02]  /*1500*/  LEA R238, P2, R2, UR20, 0x1 ;  /* 0x0000001402ee7c11 */ /* 0x002fc4000f8408ff */
        /* <DEDUP_REMOVED lines=18> */
.L_x_323:
[----:B------:R-:W1:Y:S01]  /*1630*/  LDCU.64 UR12, c[0x0][0x5c0] ;  /* 0x0000b800ff0c77ac */ /* 0x000e620008000a00 */
[----:B------:R-:W-:-:S04]  /*1640*/  UIADD3 UR8, UPT, UPT, UR44, UR46, URZ ;  /* 0x0000002e2c087290 */ /* 0x000fc8000fffe0ff */
[----:B-1----:R-:W-:Y:S02]  /*1650*/  UIMAD.WIDE.U32 UR16, UR8, UR12, URZ ;  /* 0x0000000c081072a5 */ /* 0x002fe4000f8e00ff */
[----:B------:R-:W-:-:S04]  /*1660*/  UIMAD UR8, UR8, UR13, URZ ;  /* 0x0000000d080872a4 */ /* 0x000fc8000f8e02ff */
[----:B------:R-:W-:-:S06]  /*1670*/  UIADD3 UR8, UPT, UPT, UR17, UR8, URZ ;  /* 0x0000000811087290 */ /* 0x000fcc000fffe0ff */
[----:B------:R-:W-:Y:S02]  /*1680*/  MOV R0, UR8 ;  /* 0x0000000800007c02 */ /* 0x000fe40008000f00 */
.L_x_324:
        /* <DEDUP_REMOVED lines=13> */
.L_x_325:
[----:B------:R-:W1:Y:S01]  /*1760*/  LDCU.64 UR10, c[0x0][0x5c8] ;  /* 0x0000b900ff0a77ac */ /* 0x000e620008000a00 */
[----:B------:R-:W-:-:S04]  /*1770*/  UIADD3 UR44, UPT, UPT, UR44, UR46, URZ ;  /* 0x0000002e2c2c7290 */ /* 0x000fc8000fffe0ff */
[----:B-1----:R-:W-:Y:S02]  /*1780*/  UIMAD.WIDE.U32 UR14, UR44, UR10, URZ ;  /* 0x0000000a2c0e72a5 */ /* 0x002fe4000f8e00ff */
[----:B------:R-:W-:-:S04]  /*1790*/  UIMAD UR44, UR44, UR11, URZ ;  /* 0x0000000b2c2c72a4 */ /* 0x000fc8000f8e02ff */
[----:B------:R-:W-:-:S06]  /*17a0*/  UIADD3 UR44, UPT, UPT, UR15, UR44, URZ ;  /* 0x0000002c0f2c7290 */ /* 0x000fcc000fffe0ff */
[----:B------:R-:W-:-:S07]  /*17b0*/  MOV R11, UR44 ;  /* 0x0000002c000b7c02 */ /* 0x000fce0008000f00 */
.L_x_326:
        /* <DEDUP_REMOVED lines=26> */
.L_x_328:
[----:B------:R-:W-:Y:S05]  /*1960*/  BSYNC.RECONVERGENT B0 ;  /* 0x0000000000007941 */ /* 0x000fea0003800200 */
.L_x_327:
        /* <DEDUP_REMOVED lines=13> */
.L_x_330:
[----:B------:R-:W-:Y:S05]  /*1a40*/  BSYNC.RECONVERGENT B0 ;  /* 0x0000000000007941 */ /* 0x000fea0003800200 */
.L_x_329:
        /* <DEDUP_REMOVED lines=23> */
.L_x_332:
[----:B------:R-:W-:Y:S05]  /*1bc0*/  BSYNC.RECONVERGENT B0 ;  /* 0x0000000000007941 */ /* 0x000fea0003800200 */
.L_x_331:
        /* <DEDUP_REMOVED lines=13> */
.L_x_322:
        /* <DEDUP_REMOVED lines=9> */
[----:B------:R-:W2:Y:S01]  /*1d30*/  LDCU.64 UR8, c[0x0][0x3d0] ;  /* 0x00007a00ff0877ac */ /* 0x000ea20008000a00 */
[----:B------:R-:W-:Y:S01]  /*1d40*/  IMAD.WIDE.U32 R2, R2, UR36, R8 ;  /* 0x0000002402027c25 */ /* 0x000fe2000f8e0008 */
[----:B------:R-:W-:-:S03]  /*1d50*/  IADD3 R6, P2, PT, R4, UR52, RZ ;  /* 0x0000003404067c10 */ /* 0x000fc6000ff5e0ff */
[----:B------:R-:W-:Y:S01]  /*1d60*/  IMAD.MOV.U32 R251, RZ, RZ, 0x7f800000 ;  /* 0x7f800000fffb7424 */ /* 0x000fe200078e00ff */
[----:B------:R-:W-:Y:S01]  /*1d70*/  UIMAD UR33, UR33, UR16, URZ ;  /* 0x00000010212172a4 */ /* 0x000fe2000f8e02ff */
[----:B------:R-:W-:Y:S01]  /*1d80*/  IADD3 R4, P1, PT, R2, UR50, RZ ;  /* 0x0000003202047c10 */ /* 0x000fe2000ff3e0ff */
[----:B------:R-:W-:Y:S01]  /*1d90*/  UIMAD UR19, UR36, UR15, UR19 ;  /* 0x0000000f241372a4 */ /* 0x000fe2000f8e0213 */
[----:B------:R-:W-:Y:S01]  /*1da0*/  LOP3.LUT R243, R27, 0x10, RZ, 0xc0, !PT ;  /* 0x000000101bf37812 */ /* 0x000fe200078ec0ff */
[----:B------:R-:W3:Y:S01]  /*1db0*/  @!P4 LDC.64 R18, c[0x0][0x390] ;  /* 0x0000e400ff12cb82 */ /* 0x000ee20000000a00 */
[----:B------:R-:W-:Y:S01]  /*1dc0*/  UIMAD UR33, UR36, UR17, UR33 ;  /* 0x00000011242172a4 */ /* 0x000fe2000f8e0221 */
[----:B-1----:R-:W-:Y:S01]  /*1dd0*/  IMAD R2, R16, UR10, RZ ;  /* 0x0000000a10027c24 */ /* 0x002fe2000f8e02ff */
[----:B------:R-:W-:Y:S01]  /*1de0*/  LOP3.LUT R243, R243, 0x7, R21, 0xf8, !PT ;  /* 0x00000007f3f37812 */ /* 0x000fe200078ef815 */
[----:B------:R-:W-:Y:S01]  /*1df0*/  IMAD.MOV.U32 R250, RZ, RZ, 0x7f800000 ;  /* 0x7f800000fffa7424 */ /* 0x000fe200078e00ff */
[----:B------:R-:W-:Y:S01]  /*1e00*/  IADD3.X R7, PT, PT, R14, UR19, R5, P2, !PT ;  /* 0x000000130e077c10 */ /* 0x000fe200097fe405 */
[----:B------:R-:W-:Y:S01]  /*1e10*/  IMAD R8, R11, UR11, R2 ;  /* 0x0000000b0b087c24 */ /* 0x000fe2000f8e0202 */
[----:B------:R-:W-:Y:S01]  /*1e20*/  IADD3.X R5, PT, PT, R17, UR33, R3, P1, !PT ;  /* 0x0000002111057c10 */ /* 0x000fe20008ffe403 */
[----:B------:R-:W1:Y:S01]  /*1e30*/  @!P3 LDC.64 R22, c[0x0][0x390] ;  /* 0x0000e400ff16bb82 */ /* 0x000e620000000a00 */
[----:B--2---:R-:W-:-:S02]  /*1e40*/  IMAD R0, R16, UR8, RZ ;  /* 0x0000000810007c24 */ /* 0x004fc4000f8e02ff */
[----:B------:R-:W-:Y:S02]  /*1e50*/  IMAD.MOV.U32 R249, RZ, RZ, 0x7f800000 ;  /* 0x7f800000fff97424 */ /* 0x000fe400078e00ff */
[----:B------:R-:W-:-:S03]  /*1e60*/  IMAD.MOV.U32 R248, RZ, RZ, 0x7f800000 ;  /* 0x7f800000fff87424 */ /* 0x000fc600078e00ff */
[----:B------:R-:W-:Y:S01]  /*1e70*/  @P0 BAR.SYNC.DEFER_BLOCKING 0x0 ;  /* 0x0000000000000b1d */ /* 0x000fe20000010000 */
[----:B------:R-:W-:Y:S01]  /*1e80*/  IMAD.WIDE.U32 R2, R11, UR10, R6 ;  /* 0x0000000a0b027c25 */ /* 0x000fe2000f8e0006 */
[----:B------:R-:W-:-:S03]  /*1e90*/  LOP3.LUT R7, R20, 0xd8, RZ, 0xc0, !PT ;  /* 0x000000d814077812 */ /* 0x000fc600078ec0ff */
[----:B------:R-:W-:-:S03]  /*1ea0*/  IMAD.IADD R3, R3, 0x1, R8 ;  /* 0x0000000103037824 */ /* 0x000fc600078e0208 */
[----:B------:R-:W2:Y:S01]  /*1eb0*/  @!P4 LDC.64 R24, c[0x0][0x388] ;  /* 0x0000e200ff18cb82 */ /* 0x000ea20000000a00 */
[----:B------:R-:W-:Y:S01]  /*1ec0*/  IMAD R6, R11, UR9, R0 ;  /* 0x000000090b067c24 */ /* 0x000fe2000f8e0200 */
[----:B------:R-:W-:Y:S01]  /*1ed0*/  LOP3.LUT R0, R7, 0x18, R26, 0x78, !PT ;  /* 0x0000001807007812 */ /* 0x000fe200078e781a */
[----:B------:R-:W-:Y:S01]  /*1ee0*/  @!P3 IMAD.MOV.U32 R12, RZ, RZ, R2 ;  /* 0x000000ffff0cb224 */ /* 0x000fe200078e0002 */
[----:B------:R-:W-:Y:S01]  /*1ef0*/  UIMAD UR9, UR55, -0x40, UR47 ;  /* 0xffffffc0370978a4 */ /* 0x000fe2000f8e022f */
[--C-:B------:R-:W-:Y:S01]  /*1f00*/  @!P3 IMAD.MOV.U32 R13, RZ, RZ, R3.reuse ;  /* 0x000000ffff0db224 */ /* 0x100fe200078e0003 */
[----:B------:R-:W-:Y:S01]  /*1f10*/  LOP3.LUT R20, R0, 0x1f20, R20, 0xf8, !PT ;  /* 0x00001f2000147812 */ /* 0x000fe200078ef814 */
[C---:B------:R-:W-:Y:S01]  /*1f20*/  @!P4 IMAD.WIDE.U32 R2, R21.reuse, UR14, R2 ;  /* 0x0000000e1502cc25 */ /* 0x040fe2000f8e0002 */
[----:B------:R-:W4:Y:S01]  /*1f30*/  @!P3 LDC.64 R16, c[0x0][0x388] ;  /* 0x0000e200ff10bb82 */ /* 0x000f220000000a00 */
[----:B------:R-:W-:Y:S01]  /*1f40*/  ULOP3.LUT UR55, UR55, 0x80000001, URZ, 0xc0, !UPT ;  /* 0x8000000137377892 */ /* 0x000fe2000f8ec0ff */
[----:B------:R-:W-:Y:S01]  /*1f50*/  ISETP.GE.AND P2, PT, R21, UR9, PT ;  /* 0x0000000915007c0c */ /* 0x000fe2000bf46270 */
[----:B------:R-:W-:Y:S01]  /*1f60*/  IMAD.WIDE.U32 R4, R11, UR8, R4 ;  /* 0x000000080b047c25 */ /* 0x000fe2000f8e0004 */
[----:B---3--:R-:W-:Y:S01]  /*1f70*/  @!P4 LEA R8, P1, R2, R18, 0x1 ;  /* 0x000000120208c211 */ /* 0x008fe200078208ff */
[----:B------:R-:W-:-:S02]  /*1f80*/  UISETP.NE.AND UP0, UPT, UR55, 0x1, UPT ;  /* 0x000000013700788c */ /* 0x000fc4000bf05270 */
[----:B------:R-:W-:Y:S01]  /*1f90*/  @!P4 IMAD R3, R21, UR15, R3 ;  /* 0x0000000f1503cc24 */ /* 0x000fe2000f8e0203 */
[----:B------:R-:W3:Y:S01]  /*1fa0*/  S2R R231, SR_TID.X ;  /* 0x0000000000e77919 */ /* 0x000ee20000002100 */
[----:B------:R-:W-:Y:S01]  /*1fb0*/  @!P3 IMAD R0, R15, UR14, RZ ;  /* 0x0000000e0f00bc24 */ /* 0x000fe2000f8e02ff */
[----:B------:R-:W-:Y:S01]  /*1fc0*/  USEL UR8, URZ, 0x3000, UP0 ;  /* 0x00003000ff087887 */ /* 0x000fe20008000000 */
[----:B------:R-:W-:Y:S01]  /*1fd0*/  IMAD.IADD R5, R5, 0x1, R6 ;  /* 0x0000000105057824 */ /* 0x000fe200078e0206 */
[----:B------:R-:W-:Y:S01]  /*1fe0*/  @!P4 LEA.HI.X R9, R2, R19, R3, 0x1, P1 ;  /* 0x000000130209c211 */ /* 0x000fe200008f0c03 */
[----:B------:R-:W-:Y:S01]  /*1ff0*/  @!P3 IMAD R14, R10, UR15, R0 ;  /* 0x0000000f0a0ebc24 */ /* 0x000fe2000f8e0200 */
[----:B------:R-:W-:Y:S01]  /*2000*/  LOP3.LUT R244, R244, 0x1, RZ, 0xc0, !PT ;  /* 0x00000001f4f47812 */ /* 0x000fe200078ec0ff */
[----:B------:R-:W-:Y:S01]  /*2010*/  @!P3 IMAD R0, R15, UR16, RZ ;  /* 0x000000100f00bc24 */ /* 0x000fe2000f8e02ff */
[----:B------:R-:W-:Y:S01]  /*2020*/  UIMAD UR51, UR30, UR51, UR29 ;  /* 0x000000331e3372a4 */ /* 0x000fe2000f8e021d */
[----:B------:R-:W-:Y:S01]  /*2030*/  @!P4 IMAD.WIDE.U32 R2, R21, UR16, R4 ;  /* 0x000000101502cc25 */ /* 0x000fe2000f8e0004 */
[----:B------:R-:W3:Y:S03]  /*2040*/  LDC R245, c[0x0][0x44c] ;  /* 0x00011300fff57b82 */ /* 0x000ee60000000800 */
[----:B------:R-:W-:-:S02]  /*2050*/  IMAD.MOV.U32 R229, RZ, RZ, 0x20 ;  /* 0x00000020ffe57424 */ /* 0x000fc400078e00ff */
[----:B------:R-:W-:Y:S01]  /*2060*/  IMAD.MOV.U32 R228, RZ, RZ, 0x20 ;  /* 0x00000020ffe47424 */ /* 0x000fe200078e00ff */
[----:B------:R-:W-:Y:S01]  /*2070*/  CS2R R126, SRZ ;  /* 0x00000000007e7805 */ /* 0x000fe2000001ff00 */
[----:B------:R-:W-:Y:S01]  /*2080*/  @!P3 IMAD.MOV.U32 R6, RZ, RZ, R4 ;  /* 0x000000ffff06b224 */ /* 0x000fe200078e0004 */
[----:B--2---:R-:W-:Y:S01]  /*2090*/  @!P4 LEA R4, P0, R2, R24, 0x1 ;  /* 0x000000180204c211 */ /* 0x004fe200078008ff */
[----:B------:R-:W-:Y:S01]  /*20a0*/  @!P3 IMAD.MOV.U32 R7, RZ, RZ, R5 ;  /* 0x000000ffff07b224 */ /* 0x000fe200078e0005 */
[----:B------:R-:W-:Y:S01]  /*20b0*/  CS2R R124, SRZ ;  /* 0x00000000007c7805 */ /* 0x000fe2000001ff00 */
[C---:B------:R-:W-:Y:S01]  /*20c0*/  @!P3 IMAD.WIDE.U32 R12, R10.reuse, UR14, R12 ;  /* 0x0000000e0a0cbc25 */ /* 0x040fe2000f8e000c */
[----:B------:R-:W-:Y:S02]  /*20d0*/  CS2R R130, SRZ ;  /* 0x0000000000827805 */ /* 0x000fe4000001ff00 */
[----:B------:R-:W-:Y:S02]  /*20e0*/  CS2R R128, SRZ ;  /* 0x0000000000807805 */ /* 0x000fe4000001ff00 */
[----:B------:R-:W-:Y:S01]  /*20f0*/  CS2R R122, SRZ ;  /* 0x00000000007a7805 */ /* 0x000fe2000001ff00 */
[----:B------:R-:W-:Y:S01]  /*2100*/  @!P3 IMAD R15, R10, UR17, R0 ;  /* 0x000000110a0fbc24 */ /* 0x000fe2000f8e0200 */
[----:B------:R-:W-:Y:S01]  /*2110*/  LEA R0, R20, UR5, 0x1 ;  /* 0x0000000514007c11 */ /* 0x000fe2000f8e08ff */
[----:B------:R-:W-:Y:S01]  /*2120*/  @!P4 IMAD R5, R21, UR17, R3 ;  /* 0x000000111505cc24 */ /* 0x000fe2000f8e0203 */
[----:B------:R-:W-:Y:S01]  /*2130*/  CS2R R120, SRZ ;  /* 0x0000000000787805 */ /* 0x000fe2000001ff00 */
[----:B------:R-:W-:Y:S01]  /*2140*/  @!P3 IMAD.WIDE.U32 R10, R10, UR16, R6 ;  /* 0x000000100a0abc25 */ /* 0x000fe2000f8e0006 */
[----:B-1----:R-:W-:Y:S01]  /*2150*/  @!P3 LEA R6, P1, R12, R22, 0x1 ;  /* 0x000000160c06b211 */ /* 0x002fe200078208ff */
[----:B------:R-:W-:Y:S01]  /*2160*/  @!PT LDS RZ, [RZ] ;  /* 0x00000000fffff984 */ /* 0x000fe20000000800 */
[----:B------:R-:W-:Y:S01]  /*2170*/  @!PT LDS RZ, [RZ] ;  /* 0x00000000fffff984 */ /* 0x000fe20000000800 */
[----:B------:R-:W-:Y:S01]  /*2180*/  @!PT LDS RZ, [RZ] ;  /* 0x00000000fffff984 */ /* 0x000fe20000000800 */
[----:B------:R-:W-:Y:S01]  /*2190*/  @!P4 LDGSTS.E.BYPASS.LTC128B.128 [R0+0xf000], desc[UR40][R8.64] ;  /* 0x0f0000000800cfae */ /* 0x000fe2000b981a28 */
[----:B------:R-:W-:Y:S01]  /*21a0*/  @!P4 LEA.HI.X R5, R2, R25, R5, 0x1, P0 ;  /* 0x000000190205c211 */ /* 0x000fe200000f0c05 */
[----:B------:R-:W-:Y:S01]  /*21b0*/  @!P3 IMAD.IADD R3, R13, 0x1, R14 ;  /* 0x000000010d03b824 */ /* 0x000fe200078e020e */
[----:B----4-:R-:W-:Y:S01]  /*21c0*/  @!P3 LEA R2, P0, R10, R16, 0x1 ;  /* 0x000000100a02b211 */ /* 0x010fe200078008ff */
[----:B------:R-:W-:Y:S01]  /*21d0*/  @!P4 LDGSTS.E.BYPASS.LTC128B.128 [R0+0x11000], desc[UR40][R8.64+0x40] ;  /* 0x110000400800cfae */ /* 0x000fe2000b981a28 */
[----:B------:R-:W-:Y:S01]  /*21e0*/  VIADD R242, R0, UR8 ;  /* 0x0000000800f27c36 */ /* 0x000fe20008000000 */
[----:B---3--:R-:W-:Y:S01]  /*21f0*/  SHF.R.U32.HI R232, RZ, 0x1, R231 ;  /* 0x00000001ffe87819 */ /* 0x008fe200000116e7 */
[----:B------:R-:W-:Y:S01]  /*2200*/  USHF.L.U32 UR51, UR51, 0x5, URZ ;  /* 0x0000000533337899 */ /* 0x000fe200080006ff */
[----:B------:R-:W-:Y:S01]  /*2210*/  @!P3 LEA.HI.X R7, R12, R23, R3, 0x1, P1 ;  /* 0x000000170c07b211 */ /* 0x000fe200008f0c03 */
[----:B------:R-:W-:Y:S01]  /*2220*/  @!P4 LDGSTS.E.BYPASS.LTC128B.128 [R0+0x13000], desc[UR40][R8.64+0x80] ;  /* 0x130000800800cfae */ /* 0x000fe2000b981a28 */
[----:B------:R-:W-:Y:S01]  /*2230*/  @!P3 IMAD.IADD R3, R11, 0x1, R15 ;  /* 0x000000010b03b824 */ /* 0x000fe200078e020f */
[----:B------:R-:W1:Y:S02]  /*2240*/  LDCU UR14, c[0x0][0x3b0] ;  /* 0x00007600ff0e77ac */ /* 0x000e640008000800 */
[----:B------:R-:W-:Y:S02]  /*2250*/  @P4 STS.128 [R0+0xf000], RZ ;  /* 0x00f000ff00004388 */ /* 0x000fe40000000c00 */
[----:B------:R-:W-:-:S02]  /*2260*/  @!P3 LEA.HI.X R3, R10, R17, R3, 0x1, P0 ;  /* 0x000000110a03b211 */ /* 0x000fc400000f0c03 */
[----:B------:R-:W-:Y:S01]  /*2270*/  CS2R R118, SRZ ;  /* 0x0000000000767805 */ /* 0x000fe2000001ff00 */
[----:B------:R-:W-:Y:S01]  /*2280*/  @P4 STS.128 [R0+0x11000], RZ ;  /* 0x011000ff00004388 */ /* 0x000fe20000000c00 */
[----:B------:R-:W2:Y:S01]  /*2290*/  LDC.64 R10, c[0x0][0x528] ;  /* 0x00014a00ff0a7b82 */ /* 0x000ea20000000a00 */
        /* <DEDUP_REMOVED lines=58> */
[----:B------:R-:W-:-:S02]  /*2640*/  UIADD3 UR54, UPT, UPT, UR54, 0x80, -UR43 ;  /* 0x0000008036367890 */ /* 0x000fc4000fffe82b */
[----:B------:R-:W-:Y:S01]  /*2650*/  USHF.L.U32 UR60, UR60, 0x3, URZ ;  /* 0x000000033c3c7899 */ /* 0x000fe200080006ff */
[----:B------:R-:W-:Y:S01]  /*2660*/  @!PT LDS RZ, [RZ] ;  /* 0x00000000fffff984 */ /* 0x000fe20000000800 */
[----:B------:R-:W-:Y:S01]  /*2670*/  @!PT LDS RZ, [RZ] ;  /* 0x00000000fffff984 */ /* 0x000fe20000000800 */
[----:B------:R-:W-:Y:S01]  /*2680*/  @!PT LDS RZ, [RZ] ;  /* 0x00000000fffff984 */ /* 0x000fe20000000800 */
[----:B------:R-:W-:Y:S01]  /*2690*/  @!P2 LDGSTS.E.BYPASS.LTC128B.128 [R242], desc[UR40][R240.64] ;  /* 0x00000000f0f2afae */ /* 0x000fe2000b981a28 */
[----:B------:R-:W3:Y:S03]  /*26a0*/  LDCU UR11, c[0x0][0x45c] ;  /* 0x00008b80ff0b77ac */ /* 0x000ee60008000800 */
[----:B------:R-:W-:Y:S01]  /*26b0*/  @!P2 LDGSTS.E.BYPASS.LTC128B.128 [R242+0x1000], desc[UR40][R240.64+0x40] ;  /* 0x01000040f0f2afae */ /* 0x000fe2000b981a28 */
[----:B------:R-:W4:Y:S03]  /*26c0*/  LDCU.U8 UR10, c[0x0][0x4f8] ;  /* 0x00009f00ff0a77ac */ /* 0x000f260008000000 */
        /* <DEDUP_REMOVED lines=16> */
[----:B-1----:R-:W-:-:S03]  /*27d0*/  VIADD R4, R243, 0x8 ;  /* 0x00000008f3047836 */ /* 0x002fc60000000000 */
[----:B------:R-:W-:Y:S01]  /*27e0*/  @!PT LDS RZ, [RZ] ;  /* 0x00000000fffff984 */ /* 0x000fe20000000800 */
[----:B------:R-:W-:Y:S01]  /*27f0*/  @!PT LDS RZ, [RZ] ;  /* 0x00000000fffff984 */ /* 0x000fe20000000800 */
[----:B------:R-:W-:Y:S01]  /*2800*/  @!PT LDS RZ, [RZ] ;  /* 0x00000000fffff984 */ /* 0x000fe20000000800 */
[----:B------:R-:W-:Y:S04]  /*2810*/  @!P3 LDGSTS.E.BYPASS.LTC128B.128 [R0+0xa000], desc[UR40][R2.64] ;  /* 0x0a0000000200bfae */ /* 0x000fe8000b981a28 */
[----:B------:R-:W-:Y:S01]  /*2820*/  @!P3 LDGSTS.E.BYPASS.LTC128B.128 [R0+0xc000], desc[UR40][R2.64+0x40] ;  /* 0x0c0000400200bfae */ /* 0x000fe2000b981a28 */
[----:B------:R-:W-:-:S03]  /*2830*/  ISETP.GE.AND P2, PT, R4, UR9, PT ;  /* 0x0000000904007c0c */ /* 0x000fc6000bf46270 */
[----:B------:R2:W-:Y:S01]  /*2840*/  @!P3 LDGSTS.E.BYPASS.LTC128B.128 [R0+0xe000], desc[UR40][R2.64+0x80] ;  /* 0x0e0000800200bfae */ /* 0x0005e2000b981a28 */
[----:B------:R-:W-:-:S03]  /*2850*/  ISETP.GE.AND P3, PT, R243, UR9, PT ;  /* 0x00000009f3007c0c */ /* 0x000fc6000bf66270 */
[----:B------:R-:W0:Y:S01]  /*2860*/  LDGDEPBAR ;  /* 0x00000000000079af */ /* 0x000e220000000000 */
[C---:B--2---:R-:W-:Y:S01]  /*2870*/  VIADD R0, R243.reuse, 0x28 ;  /* 0x00000028f3007836 */ /* 0x044fe20000000000 */
[----:B------:R-:W-:Y:S01]  /*2880*/  LOP3.LUT R2, R243, 0x20, RZ, 0xfc, !PT ;  /* 0x00000020f3027812 */ /* 0x000fe200078efcff */
[----:B------:R-:W-:-:S04]  /*2890*/  DEPBAR.LE SB0, 0x1 ;  /* 0x000080400000791a */ /* 0x000fc80000000000 */
[----:B------:R-:W-:Y:S01]  /*28a0*/  ISETP.GE.AND P1, PT, R2, UR9, PT ;  /* 0x0000000902007c0c */ /* 0x000fe2000bf26270 */
[----:B------:R-:W-:Y:S01]  /*28b0*/  IMAD.MOV.U32 R2, RZ, RZ, 0x4 ;  /* 0x00000004ff027424 */ /* 0x000fe200078e00ff */
[----:B------:R-:W-:-:S03]  /*28c0*/  ISETP.GE.AND P0, PT, R0, UR9, PT ;  /* 0x0000000900007c0c */ /* 0x000fc6000bf06270 */
[----:B------:R-:W-:-:S04]  /*28d0*/  IMAD.WIDE.U32 R2, R243, R2, UR64 ;  /* 0x00000040f3027e25 */ /* 0x000fc8000f8e0002 */
[C---:B------:R-:W-:Y:S01]  /*28e0*/  IMAD.SHL.U32 R13, R231.reuse, 0x20, RZ ;  /* 0x00000020e70d7824 */ /* 0x040fe200078e00ff */
[----:B------:R-:W5:Y:S01]  /*28f0*/  @!P3 LDG.E R251, desc[UR40][R2.64] ;  /* 0x0000002802fbb981 */ /* 0x000f62000c1e1900 */
[C---:B------:R-:W-:Y:S02]  /*2900*/  IMAD.SHL.U32 R7, R26.reuse, 0x20, RZ ;  /* 0x000000201a077824 */ /* 0x040fe400078e00ff */
[----:B------:R-:W-:Y:S01]  /*2910*/  IMAD.SHL.U32 R14, R231, 0x4, RZ ;  /* 0x00000004e70e7824 */ /* 0x000fe200078e00ff */
[----:B------:R-:W5:Y:S01]  /*2920*/  @!P2 LDG.E R250, desc[UR40][R2.64+0x20] ;  /* 0x0000202802faa981 */ /* 0x000f62000c1e1900 */
[C---:B------:R-:W-:Y:S01]  /*2930*/  IMAD.SHL.U32 R12, R26.reuse, 0x4, RZ ;  /* 0x000000041a0c7824 */ /* 0x040fe200078e00ff */
[----:B------:R-:W-:Y:S02]  /*2940*/  USHF.R.S32.HI UR15, URZ, 0x1f, UR51 ;  /* 0x0000001fff0f7899 */ /* 0x000fe40008011433 */
[----:B------:R-:W5:Y:S01]  /*2950*/  @!P1 LDG.E R249, desc[UR40][R2.64+0x80] ;  /* 0x0000802802f99981 */ /* 0x000f62000c1e1900 */
[----:B------:R-:W-:Y:S01]  /*2960*/  IMAD.U32 R0, RZ, RZ, UR48 ;  /* 0x00000030ff007e24 */ /* 0x000fe2000f8e00ff */
[----:B------:R-:W1:Y:S02]  /*2970*/  LDCU UR9, c[0x0][0x3e0] ;  /* 0x00007c00ff0977ac */ /* 0x000e640008000800 */
[----:B------:R2:W5:Y:S01]  /*2980*/  @!P0 LDG.E R248, desc[UR40][R2.64+0xa0] ;  /* 0x0000a02802f88981 */ /* 0x000562000c1e1900 */
[----:B------:R-:W-:Y:S06]  /*2990*/  BAR.SYNC.DEFER_BLOCKING 0x0 ;  /* 0x0000000000007b1d */ /* 0x000fec0000010000 */
[----:B------:R-:W3:Y:S04]  /*29a0*/  LDG.E.64 R8, desc[UR40][R10.64+0x8] ;  /* 0x000008280a087981 */ /* 0x000ee8000c1e1b00 */
[----:B------:R-:W4:Y:S01]  /*29b0*/  LDG.E.64 R10, desc[UR40][R10.64] ;  /* 0x000000280a0a7981 */ /* 0x000f22000c1e1b00 */
[----:B--2---:R-:W-:Y:S01]  /*29c0*/  IMAD.SHL.U32 R3, R26, 0x10, RZ ;  /* 0x000000101a037824 */ /* 0x004fe200078e00ff */
[----:B------:R-:W-:Y:S01]  /*29d0*/  LOP3.LUT R2, R7, 0x20, RZ, 0xc0, !PT ;  /* 0x0000002007027812 */ /* 0x000fe200078ec0ff */
[----:B------:R-:W-:Y:S01]  /*29e0*/  IMAD R244, R0, 0x4, R244 ;  /* 0x0000000400f47824 */ /* 0x000fe200078e02f4 */
[----:B------:R-:W-:Y:S01]  /*29f0*/  LOP3.LUT R12, R12, 0x18, RZ, 0xc0, !PT ;  /* 0x000000180c0c7812 */ /* 0x000fe200078ec0ff */
[----:B------:R-:W-:Y:S01]  /*2a00*/  IMAD.SHL.U32 R28, R231, 0x2, RZ ;  /* 0x00000002e71c7824 */ /* 0x000fe200078e00ff */
[----:B------:R-:W-:Y:S01]  /*2a10*/  LOP3.LUT R2, R2, 0x3c00, R3, 0xf8, !PT ;  /* 0x00003c0002027812 */ /* 0x000fe200078ef803 */
[----:B------:R-:W-:Y:S01]  /*2a20*/  VIADD R244, R244, 0xfffffffc ;  /* 0xfffffffcf4f47836 */ /* 0x000fe20000000000 */
[----:B------:R-:W-:Y:S01]  /*2a30*/  LOP3.LUT R5, R7, 0x120, RZ, 0xc0, !PT ;  /* 0x0000012007057812 */ /* 0x000fe200078ec0ff */
[----:B------:R-:W-:Y:S01]  /*2a40*/  USHF.L.U32 UR14, UR14, 0x6, URZ ;  /* 0x000000060e0e7899 */ /* 0x000fe200080006ff */
[----:B------:R-:W-:-:S02]  /*2a50*/  LOP3.LUT R4, R12, 0xc0, R7, 0xf8, !PT ;  /* 0x000000c00c047812 */ /* 0x000fc400078ef807 */
[--C-:B------:R-:W-:Y:S02]  /*2a60*/  LOP3.LUT R0, R2, 0x100, R3.reuse, 0xf8, !PT ;  /* 0x0000010002007812 */ /* 0x100fe400078ef803 */
[----:B------:R-:W-:Y:S02]  /*2a70*/  LOP3.LUT R5, R5, 0x200, R3, 0xf8, !PT ;  /* 0x0000020005057812 */ /* 0x000fe400078ef803 */
[--C-:B------:R-:W-:Y:S02]  /*2a80*/  SHF.R.U32.HI R2, RZ, 0x4, R26.reuse ;  /* 0x00000004ff027819 */ /* 0x100fe4000001161a */
[----:B------:R-:W-:Y:S02]  /*2a90*/  LOP3.LUT R3, R4, 0x8, R26, 0x78, !PT ;  /* 0x0000000804037812 */ /* 0x000fe400078e781a */
[----:B------:R-:W-:Y:S02]  /*2aa0*/  LOP3.LUT R2, R2, 0x8, RZ, 0xc0, !PT ;  /* 0x0000000802027812 */ /* 0x000fe400078ec0ff */
[----:B------:R-:W-:-:S02]  /*2ab0*/  LOP3.LUT R4, R4, 0x8, R27, 0x78, !PT ;  /* 0x0000000804047812 */ /* 0x000fc400078e781b */
[----:B------:R-:W-:Y:S01]  /*2ac0*/  LOP3.LUT R3, R0, R3, RZ, 0xfc, !PT ;  /* 0x0000000300037212 */ /* 0x000fe200078efcff */
[----:B------:R-:W-:Y:S01]  /*2ad0*/  IMAD.U32 R0, RZ, RZ, UR49 ;  /* 0x00000031ff007e24 */ /* 0x000fe2000f8e00ff */
[----:B------:R-:W-:Y:S02]  /*2ae0*/  LOP3.LUT R2, R2, 0x10, R26, 0xf8, !PT ;  /* 0x0000001002027812 */ /* 0x000fe400078ef81a */
[----:B------:R-:W-:Y:S01]  /*2af0*/  LOP3.LUT R225, R5, R4, RZ, 0xfc, !PT ;  /* 0x0000000405e17212 */ /* 0x000fe200078efcff */
[----:B------:R-:W-:Y:S01]  /*2b00*/  IMAD.U32 R5, RZ, RZ, UR47 ;  /* 0x0000002fff057e24 */ /* 0x000fe2000f8e00ff */
[----:B------:R-:W-:Y:S02]  /*2b10*/  IADD3 R4, PT, PT, R0, UR43, R243 ;  /* 0x0000002b00047c10 */ /* 0x000fe4000fffe0f3 */
[----:B------:R-:W-:Y:S02]  /*2b20*/  LOP3.LUT R2, R2, 0xc0, R7, 0xf8, !PT ;  /* 0x000000c002027812 */ /* 0x000fe400078ef807 */
[----:B------:R-:W-:-:S02]  /*2b30*/  LOP3.LUT R6, R13, 0xc0, RZ, 0xc0, !PT ;  /* 0x000000c00d067812 */ /* 0x000fc400078ec0ff */
[----:B------:R-:W-:Y:S01]  /*2b40*/  IADD3 R235, PT, PT, R4, -0x1f, -R5 ;  /* 0xffffffe104eb7810 */ /* 0x000fe20007ffe805 */
[----:B------:R-:W-:Y:S01]  /*2b50*/  IMAD.SHL.U32 R4, R231, 0x10, RZ ;  /* 0x00000010e7047824 */ /* 0x000fe200078e00ff */
[----:B------:R-:W-:Y:S02]  /*2b60*/  LOP3.LUT R0, R2, R12, RZ, 0x3c, !PT ;  /* 0x0000000c02007212 */ /* 0x000fe400078e3cff */
[----:B------:R-:W-:Y:S02]  /*2b70*/  LOP3.LUT P0, RZ, R26, 0x4, RZ, 0xc0, !PT ;  /* 0x000000041aff7812 */ /* 0x000fe4000780c0ff */
[----:B------:R-:W-:Y:S02]  /*2b80*/  LOP3.LUT R6, R6, 0x18, R14, 0xf8, !PT ;  /* 0x0000001806067812 */ /* 0x000fe400078ef80e */
[----:B------:R-:W-:Y:S02]  /*2b90*/  LOP3.LUT R2, R13, 0x120, RZ, 0xc0, !PT ;  /* 0x000001200d027812 */ /* 0x000fe400078ec0ff */
[----:B------:R-:W-:-:S02]  /*2ba0*/  LOP3.LUT R224, R0, 0x120, R7, 0xf8, !PT ;  /* 0x0000012000e07812 */ /* 0x000fc400078ef807 */
[----:B------:R-:W-:Y:S02]  /*2bb0*/  LOP3.LUT R2, R2, 0x200, R4, 0xf8, !PT ;  /* 0x0000020002027812 */ /* 0x000fe400078ef804 */
[----:B------:R-:W-:Y:S02]  /*2bc0*/  LOP3.LUT R0, R6, 0x8, R232, 0x78, !PT ;  /* 0x0000000806007812 */ /* 0x000fe400078e78e8 */
[----:B------:R-:W-:Y:S02]  /*2bd0*/  LEA R226, R3, UR5, 0x1 ;  /* 0x0000000503e27c11 */ /* 0x000fe4000f8e08ff */
[----:B------:R-:W-:Y:S02]  /*2be0*/  LOP3.LUT R230, R2, R0, RZ, 0xfc, !PT ;  /* 0x0000000002e67212 */ /* 0x000fe400078efcff */
[----:B------:R-:W-:Y:S01]  /*2bf0*/  LOP3.LUT R4, R4, 0x1c0, RZ, 0xc0, !PT ;  /* 0x000001c004047812 */ /* 0x000fe200078ec0ff */
[C---:B------:R-:W-:Y:S01]  /*2c00*/  VIADD R2, R226.reuse, 0xf000 ;  /* 0x0000f000e2027836 */ /* 0x040fe20000000000 */
[----:B------:R-:W2:Y:S01]  /*2c10*/  LDSM.16.M88.4 R176, [R226+0xf000] ;  /* 0x00f00000e2b0783b */ /* 0x000ea20000000200 */
[----:B------:R-:W-:Y:S01]  /*2c20*/  VIADD R220, R226, 0xf020 ;  /* 0x0000f020e2dc7836 */ /* 0x000fe20000000000 */
[----:B------:R-:W-:Y:S01]  /*2c30*/  LOP3.LUT R13, R13, 0x7400, RZ, 0xc0, !PT ;  /* 0x000074000d0d7812 */ /* 0x000fe200078ec0ff */
[----:B------:R-:W-:Y:S01]  /*2c40*/  @P0 VIADD R220, R2, 0xffffffe0 ;  /* 0xffffffe002dc0836 */ /* 0x000fe20000000000 */
[----:B------:R-:W1:Y:S01]  /*2c50*/  LDSM.16.M88.4 R180, [R226+0xf400] ;  /* 0x00f40000e2b4783b */ /* 0x000e620000000200 */
[----:B------:R-:W-:-:S02]  /*2c60*/  LOP3.LUT R0, R4, 0x38, R28, 0xf8, !PT ;  /* 0x0000003804007812 */ /* 0x000fc400078ef81c */
[----:B------:R-:W-:Y:S01]  /*2c70*/  LOP3.LUT R3, R13, 0x6, R28, 0xf8, !PT ;  /* 0x000000060d037812 */ /* 0x000fe200078ef81c */
[----:B------:R-:W1:Y:S01]  /*2c80*/  LDSM.16.M88.4 R184, [R220] ;  /* 0x00000000dcb8783b */ /* 0x000e620000000200 */
[----:B------:R-:W-:Y:S02]  /*2c90*/  LOP3.LUT R0, R0, 0x20, R232, 0x78, !PT ;  /* 0x0000002000007812 */ /* 0x000fe400078e78e8 */
[----:B------:R-:W-:Y:S01]  /*2ca0*/  SEL R229, R229, 0xffffffe0, !P0 ;  /* 0xffffffe0e5e57807 */ /* 0x000fe20004000000 */
[----:B------:R-:W1:Y:S01]  /*2cb0*/  LDSM.16.M88.4 R188, [R220+0x400] ;  /* 0x00040000dcbc783b */ /* 0x000e620000000200 */
[----:B------:R-:W-:Y:S02]  /*2cc0*/  LOP3.LUT R0, R3, R0, RZ, 0xfc, !PT ;  /* 0x0000000003007212 */ /* 0x000fe400078efcff */
[----:B------:R-:W-:Y:S01]  /*2cd0*/  LEA R225, R225, UR5, 0x1 ;  /* 0x00000005e1e17c11 */ /* 0x000fe2000f8e08ff */
[----:B------:R-:W1:Y:S01]  /*2ce0*/  LDSM.16.M88.4 R200, [R220+0x2000] ;  /* 0x00200000dcc8783b */ /* 0x000e620000000200 */
[----:B------:R-:W-:Y:S01]  /*2cf0*/  LEA R224, R224, UR5, 0x1 ;  /* 0x00000005e0e07c11 */ /* 0x000fe2000f8e08ff */
[----:B------:R-:W-:Y:S01]  /*2d00*/  IMAD.IADD R227, R226, 0x1, R229 ;  /* 0x00000001e2e37824 */ /* 0x000fe200078e02e5 */
[----:B------:R-:W-:Y:S01]  /*2d10*/  LOP3.LUT P0, RZ, R231, 0x2, RZ, 0xc0, !PT ;  /* 0x00000002e7ff7812 */ /* 0x000fe2000780c0ff */
[----:B------:R-:W1:Y:S01]  /*2d20*/  LDSM.16.M88.4 R204, [R220+0x2400] ;  /* 0x00240000dccc783b */ /* 0x000e620000000200 */
[----:B------:R-:W-:-:S02]  /*2d30*/  VIADD R225, R225, UR8 ;  /* 0x00000008e1e17c36 */ /* 0x000fc40008000000 */
[----:B------:R-:W-:Y:S01]  /*2d40*/  SEL R228, R228, 0xffffffe0, !P0 ;  /* 0xffffffe0e4e47807 */ /* 0x000fe20004000000 */
[----:B------:R-:W1:Y:S01]  /*2d50*/  LDSM.16.M88.4 R216, [R220+0x4000] ;  /* 0x00400000dcd8783b */ /* 0x000e620000000200 */
[----:B------:R-:W-:-:S03]  /*2d60*/  VIADD R224, R224, UR8 ;  /* 0x00000008e0e07c36 */ /* 0x000fc60008000000 */
[----:B------:R-:W1:Y:S04]  /*2d70*/  LDSM.16.M88.4 R220, [R220+0x4400] ;  /* 0x00440000dcdc783b */ /* 0x000e680000000200 */
[----:B------:R-:W1:Y:S04]  /*2d80*/  LDSM.16.M88.4 R192, [R226+0x11000] ;  /* 0x01100000e2c0783b */ /* 0x000e680000000200 */
[----:B------:R-:W1:Y:S04]  /*2d90*/  LDSM.16.M88.4 R196, [R226+0x11400] ;  /* 0x01140000e2c4783b */ /* 0x000e680000000200 */
[----:B------:R-:W1:Y:S04]  /*2da0*/  LDSM.16.M88.4 R208, [R226+0x13000] ;  /* 0x01300000e2d0783b */ /* 0x000e680000000200 */
[----:B------:R-:W1:Y:S04]  /*2db0*/  LDSM.16.M88.4 R212, [R226+0x13400] ;  /* 0x01340000e2d4783b */ /* 0x000e680000000200 */
[----:B------:R2:W-:Y:S02]  /*2dc0*/  STL [R1], R0 ;  /* 0x0000000001007387 */ /* 0x0005e40000100800 */
[----:B--2---:R-:W-:Y:S01]  /*2dd0*/  IMAD.MOV.U32 R0, RZ, RZ, 0x10 ;  /* 0x00000010ff007424 */ /* 0x004fe200078e00ff */
[----:B---3--:R-:W-:-:S04]  /*2de0*/  IADD3 R246, P2, P1, R8, UR51, R246 ;  /* 0x0000003308f67c10 */ /* 0x008fc8000f95e0f6 */
[----:B------:R-:W-:Y:S01]  /*2df0*/  IADD3.X R252, PT, PT, R9, UR15, RZ, P2, P1 ;  /* 0x0000000f09fc7c10 */ /* 0x000fe200097e24ff */
[----:B------:R-:W2:Y:S01]  /*2e00*/  LDCU UR15, c[0x0][0x590] ;  /* 0x0000b200ff0f77ac */ /* 0x000ea20008000800 */
[C---:B------:R-:W-:Y:S01]  /*2e10*/  LOP3.LUT P1, RZ, R231.reuse, 0x4, RZ, 0xc0, !PT ;  /* 0x00000004e7ff7812 */ /* 0x040fe2000782c0ff */
[----:B------:R-:W-:Y:S01]  /*2e20*/  IMAD.WIDE.U32 R246, R246, -0x2daee0ad, RZ ;  /* 0xd2511f53f6f67825 */ /* 0x000fe200078e00ff */
[----:B------:R-:W-:Y:S02]  /*2e30*/  LOP3.LUT P2, RZ, R231, 0x8, RZ, 0xc0, !PT ;  /* 0x00000008e7ff7812 */ /* 0x000fe4000784c0ff */
[----:B------:R-:W-:Y:S01]  /*2e40*/  SEL R0, R0, 0xfffffff0, !P1 ;  /* 0xfffffff000007807 */ /* 0x000fe20004800000 */
[----:B--2---:R-:W-:Y:S01]  /*2e50*/  USHF.L.U32 UR15, UR15, 0x6, URZ ;  /* 0x000000060f0f7899 */ /* 0x004fe200080006ff */
[----:B----4-:R-:W-:Y:S02]  /*2e60*/  R2UR UR50, R11 ;  /* 0x000000000b3272ca */ /* 0x010fe400000e0000 */
[----:B------:R-:W-:-:S11]  /*2e70*/  R2UR UR51, R10 ;  /* 0x000000000a3372ca */ /* 0x000fd600000e0000 */
[----:B------:R-:W-:Y:S02]  /*2e80*/  UIADD3 UR36, UPT, UPT, UR50, -0x4498517b, URZ ;  /* 0xbb67ae8532247890 */ /* 0x000fe4000fffe0ff */
        /* <DEDUP_REMOVED lines=11> */
.L_x_336:
[----:B------:R-:W0:Y:S01]  /*2f40*/  LDGDEPBAR ;  /* 0x00000000000079af */ /* 0x000e220000000000 */
[----:B------:R-:W-:Y:S01]  /*2f50*/  IMAD.IADD R0, R225, 0x1, R229 ;  /* 0x00000001e1007824 */ /* 0x000fe200078e02e5 */
[----:B------:R-:W-:Y:S01]  /*2f60*/  USHF.L.U32 UR8, UR45, 0x7, URZ ;  /* 0x000000072d087899 */ /* 0x000fe200080006ff */
[----:B------:R-:W-:Y:S05]  /*2f70*/  SHF.R.U32.HI R233, RZ, 0x6, R231 ;  /* 0x00000006ffe97819 */ /* 0x000fea00000116e7 */
[----:B------:R-:W2:Y:S01]  /*2f80*/  LDL R3, [R1] ;  /* 0x0000000001037983 */ /* 0x000ea20000100800 */
[----:B------:R-:W-:Y:S01]  /*2f90*/  UIADD3 UR49, UPT, UPT, UR49, -0x40, URZ ;  /* 0xffffffc031317890 */ /* 0x000fe2000fffe0ff */
[----:B------:R-:W-:Y:S01]  /*2fa0*/  IMAD.U32 R2, RZ, RZ, UR45 ;  /* 0x0000002dff027e24 */ /* 0x000fe2000f8e00ff */
[----:B------:R-:W-:Y:S02]  /*2fb0*/  UIADD3 UR8, UPT, UPT, UR8, 0x80, URZ ;  /* 0x0000008008087890 */ /* 0x000fe4000fffe0ff */
[----:B------:R-:W-:Y:S01]  /*2fc0*/  UISETP.GE.AND UP0, UPT, UR49, UR54, UPT ;  /* 0x000000363100728c */ /* 0x000fe2000bf06270 */
[----:B------:R-:W-:Y:S01]  /*2fd0*/  IMAD R2, R2, 0x4, R233 ;  /* 0x0000000402027824 */ /* 0x000fe200078e02e9 */
[----:B------:R-:W-:Y:S01]  /*2fe0*/  UIADD3 UR48, UPT, UPT, UR48, -0x1, URZ ;  /* 0xffffffff30307890 */ /* 0x000fe2000fffe0ff */
[----:B------:R-:W-:Y:S01]  /*2ff0*/  IMAD.SHL.U32 R233, R231, 0x2, RZ ;  /* 0x00000002e7e97824 */ /* 0x000fe200078e00ff */
        /* <DEDUP_REMOVED lines=64> */
[-C--:B---3--:R-:W-:Y:S08]  /*3400*/  HMMA.16816.F32.BF16 R4, R136, R144.reuse, R4 ;  /* 0x000000908804723c */ /* 0x088ff00000041804 */
[C---:B------:R-:W-:Y:S08]  /*3410*/  HMMA.16816.F32.BF16 R8, R148.reuse, R144, R8 ;  /* 0x000000909408723c */ /* 0x040ff00000041808 */
[-C--:B------:R-:W-:Y:S08]  /*3420*/  HMMA.16816.F32.BF16 R12, R148, R146.reuse, R12 ;  /* 0x00000092940c723c */ /* 0x080ff0000004180c */
[C---:B------:R-:W-:Y:S01]  /*3430*/  HMMA.16816.F32.BF16 R16, R136.reuse, R146, R16 ;  /* 0x000000928810723c */ /* 0x040fe20000041810 */
[----:B------:R3:W1:Y:S07]  /*3440*/  LDSM.16.M88.4 R144, [R0+0x2800] ;  /* 0x002800000090783b */ /* 0x00066e0000000200 */
[-C--:B----4-:R-:W-:Y:S08]  /*3450*/  HMMA.16816.F32.BF16 R20, R136, R156.reuse, R20 ;  /* 0x0000009c8814723c */ /* 0x090ff00000041814 */
[C---:B------:R-:W-:Y:S04]  /*3460*/  HMMA.16816.F32.BF16 R24, R148.reuse, R156, R24 ;  /* 0x0000009c9418723c */ /* 0x040fe80000041818 */
[C---:B------:R-:W-:Y:S02]  /*3470*/  LOP3.LUT R156, R252.reuse, UR51, R155, 0x96, !PT ;  /* 0x00000033fc9c7c12 */ /* 0x040fe4000f8e969b */
[----:B------:R-:W-:Y:S02]  /*3480*/  LOP3.LUT R155, R252, UR51, R153, 0x96, !PT ;  /* 0x00000033fc9b7c12 */ /* 0x000fe4000f8e9699 */
[-C--:B------:R-:W-:Y:S01]  /*3490*/  HMMA.16816.F32.BF16 R28, R148, R158.reuse, R28 ;  /* 0x0000009e941c723c */ /* 0x080fe2000004181c */
[----:B------:R-:W-:Y:S02]  /*34a0*/  IMAD.MOV.U32 R151, RZ, RZ, 0x18 ;  /* 0x00000018ff977424 */ /* 0x000fe400078e00ff */
[----:B--2---:R-:W-:Y:S01]  /*34b0*/  LEA R150, R3, UR4, 0x1 ;  /* 0x0000000403967c11 */ /* 0x004fe2000f8e08ff */
[----:B------:R-:W-:Y:S02]  /*34c0*/  IMAD.MOV.U32 R149, RZ, RZ, 0x8 ;  /* 0x00000008ff957424 */ /* 0x000fe400078e00ff */
[----:B------:R-:W-:Y:S02]  /*34d0*/  IMAD.WIDE.U32 R2, R2, -0x326172a9, RZ ;  /* 0xcd9e8d5702027825 */ /* 0x000fe400078e00ff */
[----:B------:R-:W-:Y:S01]  /*34e0*/  HMMA.16816.F32.BF16 R32, R136, R158, R32 ;  /* 0x0000009e8820723c */ /* 0x000fe20000041820 */
[----:B------:R-:W2:Y:S03]  /*34f0*/  LDSM.16.M88.4 R136, [R227+0xd400] ;  /* 0x00d40000e388783b */ /* 0x000ea60000000200 */
[--C-:B------:R-:W-:Y:S01]  /*3500*/  LOP3.LUT R153, R154, UR47, R3.reuse, 0x96, !PT ;  /* 0x0000002f9a997c12 */ /* 0x100fe2000f8e9603 */
[----:B---3--:R-:W-:Y:S01]  /*3510*/  VIADD R0, R150, 0x13000 ;  /* 0x0001300096007836 */ /* 0x008fe20000000000 */
[----:B------:R-:W-:Y:S01]  /*3520*/  LOP3.LUT R160, R152, UR47, R3, 0x96, !PT ;  /* 0x0000002f98a07c12 */ /* 0x000fe2000f8e9603 */
[----:B------:R-:W-:Y:S01]  /*3530*/  VIADD R148, R150, 0x13020 ;  /* 0x0001302096947836 */ /* 0x000fe20000000000 */
[-C--:B-1----:R-:W-:Y:S01]  /*3540*/  HMMA.16816.F32.BF16 R4, R132, R140.reuse, R4 ;  /* 0x0000008c8404723c */ /* 0x082fe20000041804 */
[----:B------:R-:W-:Y:S04]  /*3550*/  IMAD.U32 R3, RZ, RZ, UR45 ;  /* 0x0000002dff037e24 */ /* 0x000fe8000f8e00ff */
[----:B------:R-:W-:Y:S03]  /*3560*/  IMAD.WIDE.U32 R154, R155, -0x2daee0ad, RZ ;  /* 0xd2511f539b9a7825 */ /* 0x000fe600078e00ff */
[C---:B------:R-:W-:Y:S04]  /*3570*/  HMMA.16816.F32.BF16 R8, R144.reuse, R140, R8 ;  /* 0x0000008c9008723c */ /* 0x040fe80000041808 */
[C---:B------:R-:W-:Y:S01]  /*3580*/  @!P0 VIADDMNMX R140, R235.reuse, -R168, UR43, PT ;  /* 0x0000002beb8c8e46 */ /* 0x040fe2000b8009a8 */
        /* <DEDUP_REMOVED lines=16> */
[C---:B------:R-:W-:Y:S01]  /*3690*/  @!P0 VIADDMNMX R2, R235.reuse, R149, UR43, PT ;  /* 0x0000002beb028e46 */ /* 0x040fe2000b800195 */
        /* <DEDUP_REMOVED lines=98> */
[C---:B-----5:R-:W-:Y:S01]  /*3cc0*/  FMUL.FTZ R132, R251.reuse, 1.4426950216293334961 ;  /* 0x3fb8aa3bfb847820 */ /* 0x060fe20000410000 */
        /* <DEDUP_REMOVED lines=32> */
[----:B------:R-:W-:Y:S07]  /*3ed0*/  PRMT R2, R0, 0x7632, R2 ;  /* 0x0000763200027816 */ /* 0x000fee0000000002 */
        /* <DEDUP_REMOVED lines=177> */
[C---:B------:R-:W-:Y:S01]  /*49f0*/  LEA R142, P0, R243.reuse, R140, 0x2 ;  /* 0x0000008cf38e7211 */ /* 0x040fe200078010ff */
        /* <DEDUP_REMOVED lines=160> */
.L_x_334:
[----:B------:R-:W2:Y:S01]  /*5400*/  LDL R6, [R1] ;  /* 0x0000000001067983 */ /* 0x000ea20000100800 */
        /* <DEDUP_REMOVED lines=229> */
.L_x_335:
        /* <DEDUP_REMOVED lines=48> */
[----:B------:R-:W2:Y:S07]  /*6560*/  LDSM.16.M88.4 R136, [R162] ;  /* 0x00000000a288783b */ /* 0x000eae0000000200 */
[C---:B---3--:R-:W-:Y:S08]  /*6570*/  HMMA.16816.F32.BF16 R20, R32.reuse, R140, R20 ;  /* 0x0000008c2014723c */ /* 0x048ff00000041814 */
[----:B------:R-:W-:Y:S01]  /*6580*/  HMMA.16816.F32.BF16 R24, R32, R142, R24 ;  /* 0x0000008e2018723c */ /* 0x000fe20000041818 */
[----:B------:R-:W3:Y:S04]  /*6590*/  LDSM.16.MT88.4 R32, [R0+0xbc00] ;  /* 0x00bc00000020783b */ /* 0x000ee80000004200 */
[----:B------:R-:W-:Y:S03]  /*65a0*/  LDSM.16.MT88.4 R140, [R0+0xa000] ;  /* 0x00a00000008c783b */ /* 0x000fe60000004200 */
[C---:B----4-:R-:W-:Y:S08]  /*65b0*/  HMMA.16816.F32.BF16 R4, R144.reuse, R148, R4 ;  /* 0x000000949004723c */ /* 0x050ff00000041804 */
[C---:B------:R-:W-:Y:S01]  /*65c0*/  HMMA.16816.F32.BF16 R8, R144.reuse, R150, R8 ;  /* 0x000000969008723c */ /* 0x040fe20000041808 */
[----:B------:R-:W-:Y:S07]  /*65d0*/  LDSM.16.MT88.4 R148, [R0+0xe000] ;  /* 0x00e000000094783b */ /* 0x000fee0000004200 */
[C---:B-1----:R-:W-:Y:S08]  /*65e0*/  HMMA.16816.F32.BF16 R12, R144.reuse, R28, R12 ;  /* 0x0000001c900c723c */ /* 0x042ff0000004180c */
[C---:B------:R-:W-:Y:S01]  /*65f0*/  HMMA.16816.F32.BF16 R16, R144.reuse, R30, R16 ;  /* 0x0000001e9010723c */ /* 0x040fe20000041810 */
[----:B------:R-:W1:Y:S07]  /*6600*/  LDSM.16.MT88.4 R28, [R0+0xdc00] ;  /* 0x00dc0000001c783b */ /* 0x000e6e0000004200 */
[C---:B--2---:R-:W-:Y:S08]  /*6610*/  HMMA.16816.F32.BF16 R20, R144.reuse, R132, R20 ;  /* 0x000000849014723c */ /* 0x044ff00000041814 */
[----:B------:R-:W-:Y:S01]  /*6620*/  HMMA.16816.F32.BF16 R24, R144, R134, R24 ;  /* 0x000000869018723c */ /* 0x000fe20000041818 */
[----:B------:R2:W4:Y:S04]  /*6630*/  LDSM.16.M88.4 R132, [R2+0x11000] ;  /* 0x011000000284783b */ /* 0x0005280000000200 */
[----:B------:R-:W4:Y:S03]  /*6640*/  LDSM.16.MT88.4 R144, [R0+0xc000] ;  /* 0x00c000000090783b */ /* 0x000f260000004200 */
[C---:B------:R-:W-:Y:S08]  /*6650*/  HMMA.16816.F32.BF16 R4, R136.reuse, R152, R4 ;  /* 0x000000988804723c */ /* 0x040ff00000041804 */
[C---:B------:R-:W-:Y:S01]  /*6660*/  HMMA.16816.F32.BF16 R8, R136.reuse, R154, R8 ;  /* 0x0000009a8808723c */ /* 0x040fe20000041808 */
[----:B------:R-:W4:Y:S07]  /*6670*/  LDSM.16.M88.4 R152, [R161+0x11000] ;  /* 0x01100000a198783b */ /* 0x000f2e0000000200 */
[C---:B---3--:R-:W-:Y:S01]  /*6680*/  HMMA.16816.F32.BF16 R12, R136.reuse, R32, R12 ;  /* 0x00000020880c723c */ /* 0x048fe2000004180c */
[----:B--2---:R-:W-:Y:S05]  /*6690*/  IMAD.U32 R2, RZ, RZ, UR60 ;  /* 0x0000003cff027e24 */ /* 0x004fea000f8e00ff */
[----:B------:R-:W-:Y:S02]  /*66a0*/  LEA.HI.X.SX32 R167, R2, R237, 0x2, P0 ;  /* 0x000000ed02a77211 */ /* 0x000fe400000f16ff */
[C---:B------:R-:W-:Y:S01]  /*66b0*/  HMMA.16816.F32.BF16 R16, R136.reuse, R34, R16 ;  /* 0x000000228810723c */ /* 0x040fe20000041810 */
[----:B------:R-:W-:Y:S02]  /*66c0*/  LDSM.16.MT88.4 R32, [R0+0xe400] ;  /* 0x00e400000020783b */ /* 0x000fe40000004200 */
[----:B------:R-:W-:Y:S05]  /*66d0*/  @P4 SHF.R.U32.HI R2, RZ, 0x2, R231 ;  /* 0x00000002ff024819 */ /* 0x000fea00000116e7 */
[C---:B-1----:R-:W-:Y:S08]  /*66e0*/  HMMA.16816.F32.BF16 R20, R136.reuse, R28, R20 ;  /* 0x0000001c8814723c */ /* 0x042ff00000041814 */
[----:B------:R-:W-:Y:S01]  /*66f0*/  HMMA.16816.F32.BF16 R24, R136, R30, R24 ;  /* 0x0000001e8818723c */ /* 0x000fe20000041818 */
[----:B------:R-:W1:Y:S04]  /*6700*/  LDSM.16.MT88.4 R28, [R0+0xc400] ;  /* 0x00c40000001c783b */ /* 0x000e680000004200 */
[----:B------:R-:W-:Y:S03]  /*6710*/  LDSM.16.MT88.4 R136, [R0+0xa800] ;  /* 0x00a800000088783b */ /* 0x000fe60000004200 */
[C---:B----4-:R-:W-:Y:S08]  /*6720*/  HMMA.16816.F32.BF16 R4, R132.reuse, R140, R4 ;  /* 0x0000008c8404723c */ /* 0x050ff00000041804 */
[C---:B------:R-:W-:Y:S01]  /*6730*/  HMMA.16816.F32.BF16 R8, R132.reuse, R142, R8 ;  /* 0x0000008e8408723c */ /* 0x040fe20000041808 */
[----:B------:R-:W-:Y:S07]  /*6740*/  LDSM.16.MT88.4 R140, [R0+0xac00] ;  /* 0x00ac0000008c783b */ /* 0x000fee0000004200 */
[C---:B------:R-:W-:Y:S08]  /*6750*/  HMMA.16816.F32.BF16 R12, R132.reuse, R144, R12 ;  /* 0x00000090840c723c */ /* 0x040ff0000004180c */
[C---:B------:R-:W-:Y:S08]  /*6760*/  HMMA.16816.F32.BF16 R16, R132.reuse, R146, R16 ;  /* 0x000000928410723c */ /* 0x040ff00000041810 */
[C---:B------:R-:W-:Y:S08]  /*6770*/  HMMA.16816.F32.BF16 R20, R132.reuse, R148, R20 ;  /* 0x000000948414723c */ /* 0x040ff00000041814 */
[----:B------:R-:W-:Y:S01]  /*6780*/  HMMA.16816.F32.BF16 R24, R132, R150, R24 ;  /* 0x000000968418723c */ /* 0x000fe20000041818 */
[----:B------:R2:W3:Y:S07]  /*6790*/  LDSM.16.M88.4 R132, [R160+0x2000] ;  /* 0x00200000a084783b */ /* 0x0004ee0000000200 */
[C---:B------:R-:W-:Y:S08]  /*67a0*/  HMMA.16816.F32.BF16 R4, R152.reuse, R156, R4 ;  /* 0x0000009c9804723c */ /* 0x040ff00000041804 */
[C---:B------:R-:W-:Y:S08]  /*67b0*/  HMMA.16816.F32.BF16 R8, R152.reuse, R158, R8 ;  /* 0x0000009e9808723c */ /* 0x040ff00000041808 */
[C---:B-1----:R-:W-:Y:S03]  /*67c0*/  HMMA.16816.F32.BF16 R12, R152.reuse, R28, R12 ;  /* 0x0000001c980c723c */ /* 0x042fe6000004180c */
[C---:B--2---:R-:W-:Y:S04]  /*67d0*/  LEA R160, P0, R172.reuse, R166, 0x5 ;  /* 0x000000a6aca07211 */ /* 0x044fe800078028ff */
[C---:B------:R-:W-:Y:S01]  /*67e0*/  LEA.HI.X.SX32 R161, R172.reuse, R167, 0x5, P0 ;  /* 0x000000a7aca17211 */ /* 0x040fe200000f2eff */
[C---:B------:R-:W-:Y:S01]  /*67f0*/  HMMA.16816.F32.BF16 R16, R152.reuse, R30, R16 ;  /* 0x0000001e9810723c */ /* 0x040fe20000041810 */
[----:B------:R-:W1:Y:S02]  /*6800*/  LDSM.16.MT88.4 R28, [R0+0xc800] ;  /* 0x00c80000001c783b */ /* 0x000e640000004200 */
[C---:B------:R-:W-:Y:S04]  /*6810*/  LEA R158, P0, R172.reuse, R160, 0x5 ;  /* 0x000000a0ac9e7211 */ /* 0x040fe800078028ff */
[C---:B------:R-:W-:Y:S01]  /*6820*/  LEA.HI.X.SX32 R159, R172.reuse, R161, 0x5, P0 ;  /* 0x000000a1ac9f7211 */ /* 0x040fe200000f2eff */
[C---:B------:R-:W-:Y:S03]  /*6830*/  HMMA.16816.F32.BF16 R20, R152.reuse, R32, R20 ;  /* 0x000000209814723c */ /* 0x040fe60000041814 */
[C---:B------:R-:W-:Y:S04]  /*6840*/  LEA R156, P0, R172.reuse, R158, 0x5 ;  /* 0x0000009eac9c7211 */ /* 0x040fe800078028ff */
[C---:B------:R-:W-:Y:S01]  /*6850*/  LEA.HI.X.SX32 R157, R172.reuse, R159, 0x5, P0 ;  /* 0x0000009fac9d7211 */ /* 0x040fe200000f2eff */
[----:B------:R-:W-:Y:S01]  /*6860*/  HMMA.16816.F32.BF16 R24, R152, R34, R24 ;  /* 0x000000229818723c */ /* 0x000fe20000041818 */
[----:B------:R-:W2:Y:S02]  /*6870*/  LDSM.16.MT88.4 R32, [R0+0xe800] ;  /* 0x00e800000020783b */ /* 0x000ea40000004200 */
[C---:B------:R-:W-:Y:S04]  /*6880*/  LEA R152, P0, R172.reuse, R156, 0x5 ;  /* 0x0000009cac987211 */ /* 0x040fe800078028ff */
[C---:B------:R-:W-:Y:S01]  /*6890*/  LEA.HI.X.SX32 R153, R172.reuse, R157, 0x5, P0 ;  /* 0x0000009dac997211 */ /* 0x040fe200000f2eff */
[C---:B---3--:R-:W-:Y:S05]  /*68a0*/  HMMA.16816.F32.BF16 R4, R132.reuse, R136, R4 ;  /* 0x000000888404723c */ /* 0x048fea0000041804 */
[C---:B------:R-:W-:Y:S03]  /*68b0*/  LEA R150, P0, R172.reuse, R152, 0x5 ;  /* 0x00000098ac967211 */ /* 0x040fe600078028ff */
[C---:B------:R-:W-:Y:S01]  /*68c0*/  HMMA.16816.F32.BF16 R8, R132.reuse, R138, R8 ;  /* 0x0000008a8408723c */ /* 0x040fe20000041808 */
[----:B------:R-:W3:Y:S02]  /*68d0*/  LDSM.16.M88.4 R136, [R162+0x2000] ;  /* 0x00200000a288783b */ /* 0x000ee40000000200 */
[C---:B------:R-:W-:Y:S02]  /*68e0*/  LEA.HI.X.SX32 R151, R172.reuse, R153, 0x5, P0 ;  /* 0x00000099ac977211 */ /* 0x040fe400000f2eff */
[C---:B------:R-:W-:Y:S03]  /*68f0*/  LEA R154, P0, R172.reuse, R150, 0x5 ;  /* 0x00000096ac9a7211 */ /* 0x040fe600078028ff */
[C---:B-1----:R-:W-:Y:S03]  /*6900*/  HMMA.16816.F32.BF16 R12, R132.reuse, R28, R12 ;  /* 0x0000001c840c723c */ /* 0x042fe6000004180c */
[C---:B------:R-:W-:Y:S05]  /*6910*/  LEA.HI.X.SX32 R155, R172.reuse, R151, 0x5, P0 ;  /* 0x00000097ac9b7211 */ /* 0x040fea00000f2eff */
[C---:B------:R-:W-:Y:S01]  /*6920*/  HMMA.16816.F32.BF16 R16, R132.reuse, R30, R16 ;  /* 0x0000001e8410723c */ /* 0x040fe20000041810 */
[----:B------:R-:W1:Y:S02]  /*6930*/  LDSM.16.MT88.4 R28, [R0+0xcc00] ;  /* 0x00cc0000001c783b */ /* 0x000e640000004200 */
[C---:B------:R-:W-:Y:S05]  /*6940*/  IMAD.WIDE R170, R172.reuse, -0xc0, R154 ;  /* 0xffffff40acaa7825 */ /* 0x040fea00078e029a */
[C---:B--2---:R-:W-:Y:S03]  /*6950*/  HMMA.16816.F32.BF16 R20, R132.reuse, R32, R20 ;  /* 0x000000208414723c */ /* 0x044fe60000041814 */
[C---:B------:R-:W-:Y:S04]  /*6960*/  LEA R148, P0, R172.reuse, R170, 0x5 ;  /* 0x000000aaac947211 */ /* 0x040fe800078028ff */
[C---:B------:R-:W-:Y:S01]  /*6970*/  LEA.HI.X.SX32 R149, R172.reuse, R171, 0x5, P0 ;  /* 0x000000abac957211 */ /* 0x040fe200000f2eff */
[----:B------:R-:W-:Y:S01]  /*6980*/  HMMA.16816.F32.BF16 R24, R132, R34, R24 ;  /* 0x000000228418723c */ /* 0x000fe20000041818 */
[----:B------:R2:W4:Y:S02]  /*6990*/  LDSM.16.MT88.4 R32, [R0+0xec00] ;  /* 0x00ec00000020783b */ /* 0x0005240000004200 */
[C---:B------:R-:W-:Y:S04]  /*69a0*/  LEA R146, P0, R172.reuse, R148, 0x5 ;  /* 0x00000094ac927211 */ /* 0x040fe800078028ff */
[C---:B------:R-:W-:Y:S01]  /*69b0*/  LEA.HI.X.SX32 R147, R172.reuse, R149, 0x5, P0 ;  /* 0x00000095ac937211 */ /* 0x040fe200000f2eff */
[C---:B---3--:R-:W-:Y:S05]  /*69c0*/  HMMA.16816.F32.BF16 R4, R136.reuse, R140, R4 ;  /* 0x0000008c8804723c */ /* 0x048fea0000041804 */
[C---:B------:R-:W-:Y:S03]  /*69d0*/  LEA R144, P0, R172.reuse, R146, 0x5 ;  /* 0x00000092ac907211 */ /* 0x040fe600078028ff */
[C---:B------:R-:W-:Y:S03]  /*69e0*/  HMMA.16816.F32.BF16 R8, R136.reuse, R142, R8 ;  /* 0x0000008e8808723c */ /* 0x040fe60000041808 */
[C---:B------:R-:W-:Y:S02]  /*69f0*/  LEA.HI.X.SX32 R145, R172.reuse, R147, 0x5, P0 ;  /* 0x00000093ac917211 */ /* 0x040fe400000f2eff */
[----:B------:R-:W-:Y:S02]  /*6a00*/  LEA R140, P0, R172, R144, 0x5 ;  /* 0x00000090ac8c7211 */ /* 0x000fe400078028ff */
[----:B--2---:R-:W-:Y:S01]  /*6a10*/  @P4 LOP3.LUT R0, R232, 0x10, RZ, 0xc0, !PT ;  /* 0x00000010e8004812 */ /* 0x004fe200078ec0ff */
[C---:B-1----:R-:W-:Y:S03]  /*6a20*/  HMMA.16816.F32.BF16 R12, R136.reuse, R28, R12 ;  /* 0x0000001c880c723c */ /* 0x042fe6000004180c */
[----:B------:R-:W-:Y:S01]  /*6a30*/  @P4 LOP3.LUT R243, R0, 0x7, R2, 0xf8, !PT ;  /* 0x0000000700f34812 */ /* 0x000fe200078ef802 */
[----:B------:R-:W-:Y:S01]  /*6a40*/  VIADD R0, R224, 0xffffd000 ;  /* 0xffffd000e0007836 */ /* 0x000fe20000000000 */
[----:B------:R-:W-:Y:S01]  /*6a50*/  LEA.HI.X.SX32 R141, R172, R145, 0x5, P0 ;  /* 0x00000091ac8d7211 */ /* 0x000fe200000f2eff */
[----:B------:R-:W-:Y:S01]  /*6a60*/  @P3 VIADD R0, R224, 0x3000 ;  /* 0x00003000e0003836 */ /* 0x000fe20000000000 */
[C---:B------:R-:W-:Y:S01]  /*6a70*/  LEA R134, P0, R172.reuse, R140, 0x5 ;  /* 0x0000008cac867211 */ /* 0x040fe200078028ff */
[C---:B------:R-:W-:Y:S03]  /*6a80*/  HMMA.16816.F32.BF16 R16, R136.reuse, R30, R16 ;  /* 0x0000001e8810723c */ /* 0x040fe60000041810 */
[----:B------:R-:W-:Y:S01]  /*6a90*/  @P4 IMAD.WIDE.U32 R28, R243, R173, UR64 ;  /* 0x00000040f31c4e25 */ /* 0x000fe2000f8e00ad */
[C---:B------:R-:W-:Y:S01]  /*6aa0*/  LEA.HI.X.SX32 R135, R172.reuse, R141, 0x5, P0 ;  /* 0x0000008dac877211 */ /* 0x040fe200000f2eff */
[----:B------:R-:W-:Y:S01]  /*6ab0*/  @UP0 UMOV UR64, UR55 ;  /* 0x0000003700400c82 */ /* 0x000fe20008000000 */
[C---:B------:R-:W-:Y:S01]  /*6ac0*/  LEA R142, P0, R172.reuse, R134, 0x5 ;  /* 0x00000086ac8e7211 */ /* 0x040fe200078028ff */
[----:B------:R-:W-:Y:S01]  /*6ad0*/  @UP0 UMOV UR65, UR52 ;  /* 0x0000003400410c82 */ /* 0x000fe20008000000 */
[C---:B----4-:R-:W-:Y:S01]  /*6ae0*/  HMMA.16816.F32.BF16 R20, R136.reuse, R32, R20 ;  /* 0x000000208814723c */ /* 0x050fe20000041814 */
[----:B------:R-:W5:Y:S01]  /*6af0*/  @P4 LDG.E R251, desc[UR40][R28.64+-0x100] ;  /* 0xffff00281cfb4981 */ /* 0x000f62000c1e1900 */
[----:B------:R-:W-:Y:S01]  /*6b00*/  UISETP.GT.AND UP0, UPT, UR48, UR53, UPT ;  /* 0x000000353000728c */ /* 0x000fe2000bf04270 */
[C---:B------:R-:W-:Y:S02]  /*6b10*/  LEA.HI.X.SX32 R143, R172.reuse, R135, 0x5, P0 ;  /* 0x00000087ac8f7211 */ /* 0x040fe400000f2eff */
[----:B------:R-:W5:Y:S03]  /*6b20*/  @P4 LDG.E R250, desc[UR40][R28.64+-0xe0] ;  /* 0xffff20281cfa4981 */ /* 0x000f66000c1e1900 */
[----:B------:R-:W-:Y:S01]  /*6b30*/  HMMA.16816.F32.BF16 R24, R136, R34, R24 ;  /* 0x000000228818723c */ /* 0x000fe20000041818 */
[----:B------:R-:W5:Y:S02]  /*6b40*/  @P4 LDG.E R249, desc[UR40][R28.64+-0x80] ;  /* 0xffff80281cf94981 */ /* 0x000f64000c1e1900 */
[C---:B------:R-:W-:Y:S02]  /*6b50*/  IMAD.WIDE R168, R172.reuse, -0xc0, R142 ;  /* 0xffffff40aca87825 */ /* 0x040fe400078e028e */
[----:B------:R1:W5:Y:S01]  /*6b60*/  @P4 LDG.E R248, desc[UR40][R28.64+-0x60] ;  /* 0xffffa0281cf84981 */ /* 0x000362000c1e1900 */
[C---:B------:R-:W-:Y:S03]  /*6b70*/  LEA R132, P0, R172.reuse, R168, 0x5 ;  /* 0x000000a8ac847211 */ /* 0x040fe600078028ff */
[----:B------:R2:W-:Y:S01]  /*6b80*/  REDG.E.ADD.F32.FTZ.RN.STRONG.GPU desc[UR40][R236.64], R4 ;  /* 0x00000004ec0079a6 */ /* 0x0005e2000c12f328 */
[C---:B------:R-:W-:Y:S03]  /*6b90*/  LEA.HI.X.SX32 R133, R172.reuse, R169, 0x5, P0 ;  /* 0x000000a9ac857211 */ /* 0x040fe600000f2eff */
[----:B------:R3:W-:Y:S01]  /*6ba0*/  REDG.E.ADD.F32.FTZ.RN.STRONG.GPU desc[UR40][R166.64], R5 ;  /* 0x00000005a60079a6 */ /* 0x0007e2000c12f328 */
[C---:B------:R-:W-:Y:S03]  /*6bb0*/  LEA R32, P0, R172.reuse, R132, 0x5 ;  /* 0x00000084ac207211 */ /* 0x040fe600078028ff */
[----:B------:R4:W-:Y:S01]  /*6bc0*/  REDG.E.ADD.F32.FTZ.RN.STRONG.GPU desc[UR40][R160.64], R6 ;  /* 0x00000006a00079a6 */ /* 0x0009e2000c12f328 */
[C---:B------:R-:W-:Y:S02]  /*6bd0*/  LEA.HI.X.SX32 R33, R172.reuse, R133, 0x5, P0 ;  /* 0x00000085ac217211 */ /* 0x040fe400000f2eff */
[C---:B------:R-:W-:Y:S01]  /*6be0*/  LEA R30, P0, R172.reuse, R32, 0x5 ;  /* 0x00000020ac1e7211 */ /* 0x040fe200078028ff */
[----:B------:R4:W-:Y:S03]  /*6bf0*/  REDG.E.ADD.F32.FTZ.RN.STRONG.GPU desc[UR40][R158.64], R7 ;  /* 0x000000079e0079a6 */ /* 0x0009e6000c12f328 */
[C---:B------:R-:W-:Y:S01]  /*6c00*/  LEA.HI.X.SX32 R31, R172.reuse, R33, 0x5, P0 ;  /* 0x00000021ac1f7211 */ /* 0x040fe200000f2eff */
        /* <DEDUP_REMOVED lines=322> */
.L_x_337:
        /* <DEDUP_REMOVED lines=12> */
.L_x_338:
[----:B------:R-:W2:Y:S01]  /*80f0*/  LDCU.64 UR8, c[0x0][0x5c8] ;  /* 0x0000b900ff0877ac */ /* 0x000ea20008000a00 */
[----:B------:R-:W-:-:S04]  /*8100*/  UIADD3 UR12, UPT, UPT, UR44, UR46, URZ ;  /* 0x0000002e2c0c7290 */ /* 0x000fc8000fffe0ff */
[----:B--2---:R-:W-:Y:S02]  /*8110*/  UIMAD.WIDE.U32 UR20, UR12, UR8, URZ ;  /* 0x000000080c1472a5 */ /* 0x004fe4000f8e00ff */
[----:B------:R-:W-:-:S04]  /*8120*/  UIMAD UR12, UR12, UR9, URZ ;  /* 0x000000090c0c72a4 */ /* 0x000fc8000f8e02ff */
[----:B------:R-:W-:-:S06]  /*8130*/  UIADD3 UR12, UPT, UPT, UR21, UR12, URZ ;  /* 0x0000000c150c7290 */ /* 0x000fcc000fffe0ff */
[----:B-1----:R-:W-:-:S07]  /*8140*/  MOV R23, UR12 ;  /* 0x0000000c00177c02 */ /* 0x002fce0008000f00 */
.L_x_339:
        /* <DEDUP_REMOVED lines=53> */
.L_x_341:
[----:B------:R-:W-:Y:S05]  /*84a0*/  BSYNC.RECONVERGENT B0 ;  /* 0x0000000000007941 */ /* 0x000fea0003800200 */
.L_x_340:
        /* <DEDUP_REMOVED lines=15> */
.L_x_343:
[----:B------:R-:W-:Y:S05]  /*85a0*/  BSYNC.RECONVERGENT B0 ;  /* 0x0000000000007941 */ /* 0x000fea0003800200 */
.L_x_342:
        /* <DEDUP_REMOVED lines=21> */
.L_x_345:
[----:B------:R-:W-:Y:S05]  /*8700*/  BSYNC.RECONVERGENT B0 ;  /* 0x0000000000007941 */ /* 0x000fea0003800200 */
.L_x_344:
        /* <DEDUP_REMOVED lines=13> */
.L_x_333:
[----:B------:R-:W-:Y:S05]  /*87e0*/  BSYNC.RECONVERGENT B1 ;  /* 0x0000000000017941 */ /* 0x000fea0003800200 */
.L_x_311:
[----:B------:R-:W1:Y:S01]  /*87f0*/  LDCU UR9, c[0x0][0x438] ;  /* 0x00008700ff0977ac */ /* 0x000e620008000800 */
[----:B------:R-:W4:Y:S01]  /*8800*/  LDCU UR10, c[0x0][0x370] ;  /* 0x00006e00ff0a77ac */ /* 0x000f220008000800 */
[----:B-1----:R-:W-:-:S04]  /*8810*/  UIADD3 UR9, UPT, UPT, UR9, 0x7f, URZ ;  /* 0x0000007f09097890 */ /* 0x002fc8000fffe0ff */
        /* <DEDUP_REMOVED lines=8> */
.L_x_347:
        /* <DEDUP_REMOVED lines=14> */
.L_x_884:


//--------------------- .text._ZN5flash44flash_bwd_dq_dk_dv_loop_seqk_parallel_kernelI23Flash_bwd_kernel_traitsILi96ELi64ELi128ELi8ELi2ELi4ELi4ELb1ELb0EN7cutlass10bfloat16_tE19Flash_kernel_traitsILi96ELi64ELi128ELi8ES3_EELb0ELb1ELb0ELb0ELb0ELb1ELb1EEEvNS_16Flash_bwd_paramsE --------------------------
	.section	.text._ZN5flash44flash_bwd_dq_dk_dv_loop_seqk_parallel_kernelI23Flash_bwd_kernel_traitsILi96ELi64ELi128ELi8ELi2ELi4ELi4ELb1ELb0EN7cutlass10bfloat16_tE19Flash_kernel_traitsILi96ELi64ELi128ELi8ES3_EELb0ELb1ELb0ELb0ELb0ELb1ELb1EEEvNS_16Flash_bwd_paramsE,"ax",@progbits
	.align	128
        .global         _ZN5flash44flash_bwd_dq_dk_dv_loop_seqk_parallel_kernelI23Flash_bwd_kernel_traitsILi96ELi64ELi128ELi8ELi2ELi4ELi4ELb1ELb0EN7cutlass10bfloat16_tE19Flash_kernel_traitsILi96ELi64ELi128ELi8ES3_EELb0ELb1ELb0ELb0ELb0ELb1ELb1EEEvNS_16Flash_bwd_paramsE
        .type           _ZN5flash44flash_bwd_dq_dk_dv_loop_seqk_parallel_kernelI23Flash_bwd_kernel_traitsILi96ELi64ELi128ELi8ELi2ELi4ELi4ELb1ELb0EN7cutlass10bfloat16_tE19Flash_kernel_traitsILi96ELi64ELi128ELi8ES3_EELb0ELb1ELb0ELb0ELb0ELb1ELb1EEEvNS_16Flash_bwd_paramsE,@function
        .size           _ZN5flash44flash_bwd_dq_dk_dv_loop_seqk_parallel_kernelI23Flash_bwd_kernel_traitsILi96ELi64ELi128ELi8ELi2ELi4ELi4ELb1ELb0EN7cutlass10bfloat16_tE19Flash_kernel_traitsILi96ELi64ELi128ELi8ES3_EELb0ELb1ELb0ELb0ELb0ELb1ELb1EEEvNS_16Flash_bwd_paramsE,(.L_x_885 - _ZN5flash44flash_bwd_dq_dk_dv_loop_seqk_parallel_kernelI23Flash_bwd_kernel_traitsILi96ELi64ELi128ELi8ELi2ELi4ELi4ELb1ELb0EN7cutlass10bfloat16_tE19Flash_kernel_traitsILi96ELi64ELi128ELi8ES3_EELb0ELb1ELb0ELb0ELb0ELb1ELb1EEEvNS_16Flash_bwd_paramsE)
        .other          _ZN5flash44flash_bwd_dq_dk_dv_loop_seqk_parallel_kernelI23Flash_bwd_kernel_traitsILi96ELi64ELi128ELi8ELi2ELi4ELi4ELb1ELb0EN7cutlass10bfloat16_tE19Flash_kernel_traitsILi96ELi64ELi128ELi8ES3_EELb0ELb1ELb0ELb0ELb0ELb1ELb1EEEvNS_16Flash_bwd_paramsE,@"STO_CUDA_ENTRY STV_DEFAULT"
_ZN5flash44flash_bwd_dq_dk_dv_loop_seqk_parallel_kernelI23Flash_bwd_kernel_traitsILi96ELi64ELi128ELi8ELi2ELi4ELi4ELb1ELb0EN7cutlass10bfloat16_tE19Flash_kernel_traitsILi96ELi64ELi128ELi8ES3_EELb0ELb1ELb0ELb0ELb0ELb1ELb1EEEvNS_16Flash_bwd_paramsE:
.text._ZN5flash44flash_bwd_dq_dk_dv_loop_seqk_parallel_kernelI23Flash_bwd_kernel_traitsILi96ELi64ELi128ELi8ELi2ELi4ELi4ELb1ELb0EN7cutlass10bfloat16_tE19Flash_kernel_traitsILi96ELi64ELi128ELi8ES3_EELb0ELb1ELb0ELb0ELb0ELb1ELb1EEEvNS_16Flash_bwd_paramsE:
        /* <DEDUP_REMOVED lines=49> */
.L_x_384:
        /* <DEDUP_REMOVED lines=23> */
[----:B------:R-:W-:Y:S01]  /*0480*/  UMOV UR45, 0xffffffff ;  /* 0xffffffff002d7882 */ /* 0x000fe20000000000 */
[----:B---3--:R-:W-:-:S04]  /*0490*/  @!UP0 UISETP.NE.U32.AND UP1, UPT, UR8, URZ, UPT ;  /* 0x000000ff0800828c */ /* 0x008fc8000bf25070 */
[----:B------:R-:W-:-:S04]  /*04a0*/  @!UP0 UISETP.NE.AND.EX UP1, UPT, UR9, URZ, UPT, UP1 ;  /* 0x000000ff0900828c */ /* 0x000fc8000bf25310 */
        /* <DEDUP_REMOVED lines=26> */
.L_x_348:
        /* <DEDUP_REMOVED lines=34> */
.L_x_350:
[----:B------:R-:W1:Y:S01]  /*0870*/  LDCU.64 UR18, c[0x0][0x3b8] ;  /* 0x00007700ff1277ac */ /* 0x000e620008000a00 */
[----:B------:R-:W-:-:S04]  /*0880*/  UIADD3 UR8, UPT, UPT, UR44, UR45, URZ ;  /* 0x0000002d2c087290 */ /* 0x000fc8000fffe0ff */
[----:B-1----:R-:W-:Y:S02]  /*0890*/  UIMAD.WIDE.U32 UR50, UR8, UR18, URZ ;  /* 0x00000012083272a5 */ /* 0x002fe4000f8e00ff */
[----:B------:R-:W-:-:S04]  /*08a0*/  UIMAD UR8, UR8, UR19, URZ ;  /* 0x00000013080872a4 */ /* 0x000fc8000f8e02ff */
[----:B------:R-:W-:-:S06]  /*08b0*/  UIADD3 UR8, UPT, UPT, UR51, UR8, URZ ;  /* 0x0000000833087290 */ /* 0x000fcc000fffe0ff */
[----:B------:R-:W-:Y:S02]  /*08c0*/  MOV R17, UR8 ;  /* 0x0000000800117c02 */ /* 0x000fe40008000f00 */
.L_x_351:
        /* <DEDUP_REMOVED lines=43> */
.L_x_352:
[----:B------:R-:W1:Y:S01]  /*0b80*/  LDCU.64 UR16, c[0x0][0x3c0] ;  /* 0x00007800ff1077ac */ /* 0x000e620008000a00 */
[----:B------:R-:W-:-:S04]  /*0b90*/  UIADD3 UR8, UPT, UPT, UR44, UR45, URZ ;  /* 0x0000002d2c087290 */ /* 0x000fc8000fffe0ff */
[----:B-1----:R-:W-:Y:S02]  /*0ba0*/  UIMAD.WIDE.U32 UR52, UR8, UR16, URZ ;  /* 0x00000010083472a5 */ /* 0x002fe4000f8e00ff */
[----:B------:R-:W-:-:S04]  /*0bb0*/  UIMAD UR8, UR8, UR17, URZ ;  /* 0x00000011080872a4 */ /* 0x000fc8000f8e02ff */
[----:B------:R-:W-:-:S06]  /*0bc0*/  UIADD3 UR8, UPT, UPT, UR53, UR8, URZ ;  /* 0x0000000835087290 */ /* 0x000fcc000fffe0ff */
[----:B------:R-:W-:-:S07]  /*0bd0*/  MOV R16, UR8 ;  /* 0x0000000800107c02 */ /* 0x000fce0008000f00 */
.L_x_353:
        /* <DEDUP_REMOVED lines=28> */
.L_x_354:
[----:B------:R-:W-:Y:S02]  /*0da0*/  UIMAD.WIDE.U32 UR10, UR58, UR14, URZ ;  /* 0x0000000e3a0a72a5 */ /* 0x000fe4000f8e00ff */
[----:B------:R-:W-:-:S04]  /*0db0*/  UIMAD UR8, UR59, UR14, URZ ;  /* 0x0000000e3b0872a4 */ /* 0x000fc8000f8e02ff */
[----:B------:R-:W-:-:S12]  /*0dc0*/  UIADD3 UR8, UPT, UPT, UR11, UR8, URZ ;  /* 0x000000080b087290 */ /* 0x000fd8000fffe0ff */
.L_x_355:
        /* <DEDUP_REMOVED lines=20> */
.L_x_356:
[----:B------:R-:W1:Y:S01]  /*0f10*/  LDCU UR59, c[0x0][0x434] ;  /* 0x00008680ff3b77ac */ /* 0x000e620008000800 */
[----:B------:R-:W-:-:S04]  /*0f20*/  UIMAD UR9, UR43, UR62, UR28 ;  /* 0x0000003e2b0972a4 */ /* 0x000fc8000f8e021c */
[----:B-1----:R-:W-:Y:S02]  /*0f30*/  UIMAD UR59, UR9, UR59, URZ ;  /* 0x0000003b093b72a4 */ /* 0x002fe4000f8e02ff */
.L_x_357:
        /* <DEDUP_REMOVED lines=11> */
.L_x_358:
[----:B------:R-:W1:Y:S01]  /*0ff0*/  LDCU UR58, c[0x0][0x444] ;  /* 0x00008880ff3a77ac */ /* 0x000e620008000800 */
[----:B------:R-:W-:-:S04]  /*1000*/  UIMAD UR9, UR43, UR62, UR28 ;  /* 0x0000003e2b0972a4 */ /* 0x000fc8000f8e021c */
[----:B-1----:R-:W-:-:S12]  /*1010*/  UIMAD UR58, UR9, UR58, URZ ;  /* 0x0000003a093a72a4 */ /* 0x002fd8000f8e02ff */
.L_x_359:
        /* <DEDUP_REMOVED lines=37> */
[----:B------:R-:W-:Y:S01]  /*1270*/  USEL UR49, URZ, UR49, !UP0 ;  /* 0x00000031ff317287 */ /* 0x000fe2000c000000 */
[----:B------:R-:W4:Y:S01]  /*1280*/  LDCU.64 UR62, c[0x0][0x5e8] ;  /* 0x0000bd00ff3e77ac */ /* 0x000f220008000a00 */
[----:B------:R-:W5:Y:S01]  /*1290*/  LDCU.64 UR60, c[0x0][0x420] ;  /* 0x00008400ff3c77ac */ /* 0x000f620008000a00 */
[----:B-1----:R-:W-:Y:S01]  /*12a0*/  IMAD.U32 R7, RZ, RZ, UR8 ;  /* 0x00000008ff077e24 */ /* 0x002fe2000f8e00ff */
[----:B------:R-:W-:-:S03]  /*12b0*/  UIMAD UR55, UR55, UR8, URZ ;  /* 0x00000008373772a4 */ /* 0x000fc6000f8e02ff */
[----:B------:R-:W-:Y:S01]  /*12c0*/  IMAD.WIDE.U32 R2, R7, UR22, R2 ;  /* 0x0000001607027c25 */ /* 0x000fe2000f8e0002 */
[----:B------:R-:W-:Y:S02]  /*12d0*/  UISETP.GT.AND UP0, UPT, UR47, UR49, UPT ;  /* 0x000000312f00728c */ /* 0x000fe4000bf04270 */
[----:B------:R-:W-:Y:S01]  /*12e0*/  UIMAD UR22, UR22, UR9, UR55 ;  /* 0x00000009161672a4 */ /* 0x000fe2000f8e0237 */
[----:B------:R-:W-:Y:S01]  /*12f0*/  IMAD.WIDE.U32 R6, R6, UR28, R4 ;  /* 0x0000001c06067c25 */ /* 0x000fe2000f8e0004 */
[----:B------:R-:W-:Y:S01]  /*1300*/  SHF.R.U32.HI R5, RZ, 0x5, R230 ;  /* 0x00000005ff057819 */ /* 0x000fe200000116e6 */
[----:B------:R-:W-:Y:S02]  /*1310*/  USHF.L.U32 UR55, UR54, 0x6, URZ ;  /* 0x0000000636377899 */ /* 0x000fe400080006ff */
[----:B------:R-:W-:Y:S01]  /*1320*/  IMAD.U32 R4, RZ, RZ, UR10 ;  /* 0x0000000aff047e24 */ /* 0x000fe2000f8e00ff */
[----:B------:R-:W-:Y:S01]  /*1330*/  IADD3 R3, PT, PT, R3, UR22, RZ ;  /* 0x0000001603037c10 */ /* 0x000fe2000fffe0ff */
[----:B------:R-:W-:-:S02]  /*1340*/  IMAD R12, R5, UR54, R12 ;  /* 0x00000036050c7c24 */ /* 0x000fc4000f8e020c */
[----:B------:R-:W-:Y:S01]  /*1350*/  IMAD R7, R0, UR28, R7 ;  /* 0x0000001c00077c24 */ /* 0x000fe2000f8e0207 */
[----:B------:R-:W-:Y:S01]  /*1360*/  MOV R0, UR11 ;  /* 0x0000000b00007c02 */ /* 0x000fe20008000f00 */
[----:B------:R-:W-:Y:S01]  /*1370*/  IMAD.WIDE.U32 R4, R4, UR28, R2 ;  /* 0x0000001c04047c25 */ /* 0x000fe2000f8e0002 */
[----:B------:R-:W1:Y:S03]  /*1380*/  LDCU.64 UR22, c[0x0][0x380] ;  /* 0x00007000ff1677ac */ /* 0x000e660008000a00 */
[----:B--2---:R-:W-:Y:S01]  /*1390*/  IMAD.WIDE.U32 R2, R14, UR26, RZ ;  /* 0x0000001a0e027c25 */ /* 0x004fe2000f8e00ff */
[----:B------:R-:W2:Y:S02]  /*13a0*/  LDCU.64 UR10, c[0x0][0x570] ;  /* 0x0000ae00ff0a77ac */ /* 0x000ea40008000a00 */
[----:B------:R-:W-:Y:S01]  /*13b0*/  SEL R11, R2, RZ, P4 ;  /* 0x000000ff020b7207 */ /* 0x000fe20002000000 */
[----:B------:R-:W-:Y:S01]  /*13c0*/  IMAD R2, R15, UR26, R3 ;  /* 0x0000001a0f027c24 */ /* 0x000fe2000f8e0203 */
[----:B-----5:R-:W-:Y:S01]  /*13d0*/  UIMAD.WIDE UR60, UR59, 0x4, UR60 ;  /* 0x000000043b3c78a5 */ /* 0x020fe2000f8e023c */
        /* <DEDUP_REMOVED lines=9> */
[----:B------:R-:W-:Y:S01]  /*1470*/  IMAD.WIDE.U32 R4, R21, UR14, R6 ;  /* 0x0000000e15047c25 */ /* 0x000fe2000f8e0006 */
[----:B---3--:R-:W-:Y:S02]  /*1480*/  LEA R26, P1, R2, UR20, 0x1 ;  /* 0x00000014021a7c11 */ /* 0x008fe4000f8208ff */
[----:B------:R-:W-:Y:S01]  /*1490*/  LEA.HI.X.SX32 R7, R11, R12, 0x1, P0 ;  /* 0x0000000c0b077211 */ /* 0x000fe200000f0eff */
[C---:B------:R-:W-:Y:S01]  /*14a0*/  IMAD R6, R21.reuse, UR9, R3 ;  /* 0x0000000915067c24 */ /* 0x040fe2000f8e0203 */
[----:B-1----:R-:W-:Y:S01]  /*14b0*/  LEA R24, P2, R4, UR22, 0x1 ;  /* 0x0000001604187c11 */ /* 0x002fe2000f8408ff */
[----:B------:R-:W-:Y:S01]  /*14c0*/  IMAD R3, R21, UR15, R5 ;  /* 0x0000000f15037c24 */ /* 0x000fe2000f8e0205 */
[----:B--2---:R-:W-:Y:S01]  /*14d0*/  LEA R22, P0, R0, UR10, 0x2 ;  /* 0x0000000a00167c11 */ /* 0x004fe2000f8010ff */
[----:B----4-:R-:W-:Y:S01]  /*14e0*/  UIMAD.WIDE UR14, UR58, 0x4, UR62 ;  /* 0x000000043a0e78a5 */ /* 0x010fe2000f8e023e */
[----:B------:R-:W-:-:S02]  /*14f0*/  LEA.HI.X R27, R2, UR21, R6, 0x1, P1 ;  /* 0x00000015021b7c11 */ /* 0x000fc400088f0c06 */
[----:B------:R-:W-:Y:S02]  /*1500*/  LEA.HI.X R25, R4, UR23, R3, 0x1, P2 ;  /* 0x0000001704197c11 */ /* 0x000fe400090f0c03 */
[----:B------:R-:W-:Y:S02]  /*1510*/  LEA.HI.X R23, R0, UR11, R7, 0x2, P0 ;  /* 0x0000000b00177c11 */ /* 0x000fe400080f1407 */
[C---:B------:R-:W-:Y:S01]  /*1520*/  IADD3 R12, P0, PT, R21.reuse, 0x40, RZ ;  /* 0x00000040150c7810 */ /* 0x040fe20007f1e0ff */
[----:B------:R1:W-:Y:S01]  /*1530*/  STL.64 [R1+0x20], R24 ;  /* 0x0000201801007387 */ /* 0x0003e20000100a00 */
[----:B------:R-:W-:-:S03]  /*1540*/  IADD3 R5, PT, PT, R21, 0x40, RZ ;  /* 0x0000004015057810 */ /* 0x000fc60007ffe0ff */
        /* <DEDUP_REMOVED lines=17> */
.L_x_361:
[----:B------:R-:W2:Y:S01]  /*1660*/  LDCU.64 UR14, c[0x0][0x5c0] ;  /* 0x0000b800ff0e77ac */ /* 0x000ea20008000a00 */
[----:B------:R-:W-:-:S04]  /*1670*/  UIADD3 UR8, UPT, UPT, UR44, UR45, URZ ;  /* 0x0000002d2c087290 */ /* 0x000fc8000fffe0ff */
[----:B--2---:R-:W-:Y:S02]  /*1680*/  UIMAD.WIDE.U32 UR18, UR8, UR14, URZ ;  /* 0x0000000e081272a5 */ /* 0x004fe4000f8e00ff */
[----:B------:R-:W-:-:S04]  /*1690*/  UIMAD UR8, UR8, UR15, URZ ;  /* 0x0000000f080872a4 */ /* 0x000fc8000f8e02ff */
[----:B------:R-:W-:-:S06]  /*16a0*/  UIADD3 UR8, UPT, UPT, UR19, UR8, URZ ;  /* 0x0000000813087290 */ /* 0x000fcc000fffe0ff */
[----:B------:R-:W-:Y:S02]  /*16b0*/  MOV R0, UR8 ;  /* 0x0000000800007c02 */ /* 0x000fe40008000f00 */
.L_x_362:
        /* <DEDUP_REMOVED lines=13> */
.L_x_363:
[----:B------:R-:W2:Y:S01]  /*1790*/  LDCU.64 UR10, c[0x0][0x5c8] ;  /* 0x0000b900ff0a77ac */ /* 0x000ea20008000a00 */
[----:B------:R-:W-:-:S04]  /*17a0*/  UIADD3 UR44, UPT, UPT, UR44, UR45, URZ ;  /* 0x0000002d2c2c7290 */ /* 0x000fc8000fffe0ff */
[----:B--2---:R-:W-:Y:S02]  /*17b0*/  UIMAD.WIDE.U32 UR16, UR44, UR10, URZ ;  /* 0x0000000a2c1072a5 */ /* 0x004fe4000f8e00ff */
[----:B------:R-:W-:-:S04]  /*17c0*/  UIMAD UR44, UR44, UR11, URZ ;  /* 0x0000000b2c2c72a4 */ /* 0x000fc8000f8e02ff */
[----:B------:R-:W-:-:S06]  /*17d0*/  UIADD3 UR44, UPT, UPT, UR17, UR44, URZ ;  /* 0x0000002c112c7290 */ /* 0x000fcc000fffe0ff */
[----:B------:R-:W-:-:S07]  /*17e0*/  MOV R10, UR44 ;  /* 0x0000002c000a7c02 */ /* 0x000fce0008000f00 */
.L_x_364:
        /* <DEDUP_REMOVED lines=23> */
[----:B------:R2:W-:Y:S04]  /*1960*/  STG.E.128 desc[UR36][R2.64], RZ ;  /* 0x000000ff02007986 */ /* 0x0005e8000c101d24 */
[----:B------:R2:W-:Y:S04]  /*1970*/  STG.E.128 desc[UR36][R2.64+0x40], RZ ;  /* 0x000040ff02007986 */ /* 0x0005e8000c101d24 */
[----:B------:R2:W-:Y:S02]  /*1980*/  STG.E.128 desc[UR36][R2.64+0x80], RZ ;  /* 0x000080ff02007986 */ /* 0x0005e4000c101d24 */
.L_x_366:
[----:B------:R-:W-:Y:S05]  /*1990*/  BSYNC.RECONVERGENT B0 ;  /* 0x0000000000007941 */ /* 0x000fea0003800200 */
.L_x_365:
[----:B------:R-:W-:Y:S04]  /*19a0*/  BSSY.RECONVERGENT B0, `(.L_x_367) ;  /* 0x000000d000007945 */ /* 0x000fe80003800200 */
[----:B------:R-:W-:Y:S05]  /*19b0*/  @P1 BRA `(.L_x_368) ;  /* 0x00000000002c1947 */ /* 0x000fea0003800000 */
[----:B------:R-:W3:Y:S01]  /*19c0*/  LDCU.64 UR8, c[0x0][0x560] ;  /* 0x0000ac00ff0877ac */ /* 0x000ee20008000a00 */
[----:B------:R-:W-:Y:S01]  /*19d0*/  MOV R5, R0 ;  /* 0x0000000000057202 */ /* 0x000fe20000000f00 */
[----:B--2---:R-:W-:Y:S02]  /*19e0*/  IMAD R2, R13, UR14, RZ ;  /* 0x0000000e0d027c24 */ /* 0x004fe4000f8e02ff */
[----:B------:R-:W-:-:S04]  /*19f0*/  IMAD.WIDE.U32 R4, R12, UR14, R4 ;  /* 0x0000000e0c047c25 */ /* 0x000fc8000f8e0004 */
[----:B------:R-:W-:-:S05]  /*1a00*/  IMAD R0, R12, UR15, R2 ;  /* 0x0000000f0c007c24 */ /* 0x000fca000f8e0202 */
[----:B------:R-:W-:Y:S02]  /*1a10*/  IADD3 R0, PT, PT, R5, R0, RZ ;  /* 0x0000000005007210 */ /* 0x000fe40007ffe0ff */
[----:B---3--:R-:W-:-:S04]  /*1a20*/  LEA R2, P0, R4, UR8, 0x1 ;  /* 0x0000000804027c11 */ /* 0x008fc8000f8008ff */
[----:B------:R-:W-:-:S05]  /*1a30*/  LEA.HI.X R3, R4, UR9, R0, 0x1, P0 ;  /* 0x0000000904037c11 */ /* 0x000fca00080f0c00 */
[----:B------:R3:W-:Y:S04]  /*1a40*/  STG.E.128 desc[UR36][R2.64], RZ ;  /* 0x000000ff02007986 */ /* 0x0007e8000c101d24 */
[----:B------:R3:W-:Y:S04]  /*1a50*/  STG.E.128 desc[UR36][R2.64+0x40], RZ ;  /* 0x000040ff02007986 */ /* 0x0007e8000c101d24 */
[----:B------:R3:W-:Y:S02]  /*1a60*/  STG.E.128 desc[UR36][R2.64+0x80], RZ ;  /* 0x000080ff02007986 */ /* 0x0007e4000c101d24 */
.L_x_368:
[----:B------:R-:W-:Y:S05]  /*1a70*/  BSYNC.RECONVERGENT B0 ;  /* 0x0000000000007941 */ /* 0x000fea0003800200 */
.L_x_367:
        /* <DEDUP_REMOVED lines=23> */
.L_x_370:
[----:B------:R-:W-:Y:S05]  /*1bf0*/  BSYNC.RECONVERGENT B0 ;  /* 0x0000000000007941 */ /* 0x000fea0003800200 */
.L_x_369:
        /* <DEDUP_REMOVED lines=11> */
[----:B------:R2:W-:Y:S01]  /*1cb0*/  STG.E.128 desc[UR36][R2.64+0x80], RZ ;  /* 0x000080ff02007986 */ /* 0x0005e2000c101d24 */
[----:B------:R-:W-:Y:S05]  /*1cc0*/  BRA `(.L_x_371) ;  /* 0x0000006800387947 */ /* 0x000fea0003800000 */
.L_x_360:
[----:B------:R-:W-:Y:S01]  /*1cd0*/  UIADD3 UR8, UPT, UPT, -UR5, UR38, URZ ;  /* 0x0000002605087290 */ /* 0x000fe2000fffe1ff */
[----:B------:R-:W-:Y:S01]  /*1ce0*/  IMAD.U32 R0, RZ, RZ, UR16 ;  /* 0x00000010ff007e24 */ /* 0x000fe2000f8e00ff */
[----:B------:R-:W2:Y:S01]  /*1cf0*/  LDCU.64 UR10, c[0x0][0x3d8] ;  /* 0x00007b00ff0a77ac */ /* 0x000ea20008000a00 */
[----:B------:R-:W-:Y:S01]  /*1d00*/  SHF.R.U32.HI R223, RZ, 0x1, R230 ;  /* 0x00000001ffdf7819 */ /* 0x000fe200000116e6 */
[----:B------:R-:W-:Y:S01]  /*1d10*/  IMAD.U32 R4, RZ, RZ, UR18 ;  /* 0x00000012ff047e24 */ /* 0x000fe2000f8e00ff */
[----:B------:R-:W-:Y:S01]  /*1d20*/  LOP3.LUT R7, R20, 0xd8, RZ, 0xc0, !PT ;  /* 0x000000d814077812 */ /* 0x000fe200078ec0ff */
[----:B------:R-:W-:Y:S01]  /*1d30*/  UIMAD UR20, UR42, UR16, URZ ;  /* 0x000000102a1472a4 */ /* 0x000fe2000f8e02ff */
[----:B------:R-:W-:Y:S01]  /*1d40*/  ISETP.GE.AND P6, PT, R21, UR8, PT ;  /* 0x0000000815007c0c */ /* 0x000fe2000bfc6270 */
[--C-:B------:R-:W-:Y:S01]  /*1d50*/  IMAD.WIDE.U32 R2, R0, UR5, R8.reuse ;  /* 0x0000000500027c25 */ /* 0x100fe2000f8e0008 */
[----:B------:R-:W-:Y:S01]  /*1d60*/  ISETP.GE.AND P5, PT, R5, UR8, PT ;  /* 0x0000000805007c0c */ /* 0x000fe2000bfa6270 */
[----:B------:R-:W-:Y:S01]  /*1d70*/  UIMAD UR20, UR5, UR17, UR20 ;  /* 0x00000011051472a4 */ /* 0x000fe2000f8e0214 */
[----:B------:R-:W-:Y:S01]  /*1d80*/  LOP3.LUT R0, R223, 0x10, RZ, 0xc0, !PT ;  /* 0x00000010df007812 */ /* 0x000fe200078ec0ff */
[----:B------:R-:W3:Y:S01]  /*1d90*/  LDCU.64 UR8, c[0x0][0x3d0] ;  /* 0x00007a00ff0877ac */ /* 0x000ee20008000a00 */
[----:B------:R-:W-:Y:S01]  /*1da0*/  IMAD.WIDE.U32 R4, R4, UR5, R8 ;  /* 0x0000000504047c25 */ /* 0x000fe2000f8e0008 */
[----:B------:R-:W-:Y:S01]  /*1db0*/  IADD3 R2, P0, PT, R2, UR52, RZ ;  /* 0x0000003402027c10 */ /* 0x000fe2000ff1e0ff */
[----:B------:R-:W-:Y:S01]  /*1dc0*/  UIMAD UR42, UR42, UR18, URZ ;  /* 0x000000122a2a72a4 */ /* 0x000fe2000f8e02ff */
[----:B-1----:R-:W-:-:S02]  /*1dd0*/  LOP3.LUT R22, R0, 0x7, R21, 0xf8, !PT ;  /* 0x0000000700167812 */ /* 0x002fc400078ef815 */
[----:B------:R-:W-:Y:S02]  /*1de0*/  IADD3.X R3, PT, PT, R16, UR20, R3, P0, !PT ;  /* 0x0000001410037c10 */ /* 0x000fe400087fe403 */
[----:B------:R-:W1:Y:S01]  /*1df0*/  @!P6 LDC.64 R14, c[0x0][0x390] ;  /* 0x0000e400ff0eeb82 */ /* 0x000e620000000a00 */
[----:B------:R-:W-:Y:S01]  /*1e00*/  UIMAD UR42, UR5, UR19, UR42 ;  /* 0x00000013052a72a4 */ /* 0x000fe2000f8e022a */
[----:B------:R-:W-:Y:S01]  /*1e10*/  LOP3.LUT R7, R7, 0x18, R230, 0x78, !PT ;  /* 0x0000001807077812 */ /* 0x000fe200078e78e6 */
[----:B------:R-:W-:Y:S01]  /*1e20*/  UIMAD UR20, UR53, -0x40, UR46 ;  /* 0xffffffc0351478a4 */ /* 0x000fe2000f8e022e */
[----:B------:R-:W-:Y:S01]  /*1e30*/  IADD3 R4, P0, PT, R4, UR50, RZ ;  /* 0x0000003204047c10 */ /* 0x000fe2000ff1e0ff */
[----:B--2---:R-:W-:Y:S01]  /*1e40*/  IMAD R0, R18, UR10, RZ ;  /* 0x0000000a12007c24 */ /* 0x004fe2000f8e02ff */
[----:B------:R-:W-:Y:S01]  /*1e50*/  LOP3.LUT R20, R7, 0x1f20, R20, 0xf8, !PT ;  /* 0x00001f2007147812 */ /* 0x000fe200078ef814 */
[----:B------:R-:W-:Y:S01]  /*1e60*/  VIADD R6, R22, 0x8 ;  /* 0x0000000816067836 */ /* 0x000fe20000000000 */
[----:B------:R-:W-:Y:S01]  /*1e70*/  IADD3.X R5, PT, PT, R17, UR42, R5, P0, !PT ;  /* 0x0000002a11057c10 */ /* 0x000fe200087fe405 */
[C---:B------:R-:W-:Y:S01]  /*1e80*/  IMAD R7, R10.reuse, UR11, R0 ;  /* 0x0000000b0a077c24 */ /* 0x040fe2000f8e0200 */
[----:B------:R-:W2:Y:S01]  /*1e90*/  @!P5 LDC.64 R16, c[0x0][0x390] ;  /* 0x0000e400ff10db82 */ /* 0x000ea20000000a00 */
[----:B------:R-:W-:Y:S01]  /*1ea0*/  IMAD.WIDE.U32 R2, R10, UR10, R2 ;  /* 0x0000000a0a027c25 */ /* 0x000fe2000f8e0002 */
[----:B------:R-:W-:-:S06]  /*1eb0*/  ISETP.GE.AND P3, PT, R6, UR20, PT ;  /* 0x0000001406007c0c */ /* 0x000fcc000bf66270 */
[----:B------:R-:W-:Y:S01]  /*1ec0*/  @P4 BAR.SYNC.DEFER_BLOCKING 0x0 ;  /* 0x0000000000004b1d */ /* 0x000fe20000010000 */
[----:B------:R-:W-:Y:S01]  /*1ed0*/  LOP3.LUT R0, R22, 0x20, RZ, 0xfc, !PT ;  /* 0x0000002016007812 */ /* 0x000fe200078efcff */
[----:B---3--:R-:W-:Y:S01]  /*1ee0*/  IMAD R6, R18, UR8, RZ ;  /* 0x0000000812067c24 */ /* 0x008fe2000f8e02ff */
[----:B------:R-:W-:Y:S01]  /*1ef0*/  ULOP3.LUT UR53, UR53, 0x80000001, URZ, 0xc0, !UPT ;  /* 0x8000000135357892 */ /* 0x000fe2000f8ec0ff */
[----:B------:R-:W-:Y:S01]  /*1f00*/  IMAD.IADD R3, R3, 0x1, R7 ;  /* 0x0000000103037824 */ /* 0x000fe200078e0207 */
[----:B------:R-:W-:Y:S01]  /*1f10*/  ISETP.GE.AND P2, PT, R0, UR20, PT ;  /* 0x0000001400007c0c */ /* 0x000fe2000bf46270 */
[----:B------:R-:W-:Y:S02]  /*1f20*/  VIADD R8, R22, 0x28 ;  /* 0x0000002816087836 */ /* 0x000fe40000000000 */
[----:B------:R-:W3:Y:S01]  /*1f30*/  @!P6 LDC.64 R18, c[0x0][0x388] ;  /* 0x0000e200ff12eb82 */ /* 0x000ee20000000a00 */
[----:B------:R-:W-:Y:S01]  /*1f40*/  IMAD R9, R10, UR9, R6 ;  /* 0x000000090a097c24 */ /* 0x000fe2000f8e0206 */
[C---:B------:R-:W-:Y:S01]  /*1f50*/  ISETP.GE.AND P4, PT, R21.reuse, UR20, PT ;  /* 0x0000001415007c0c */ /* 0x040fe2000bf86270 */
[----:B------:R-:W-:Y:S01]  /*1f60*/  @!P6 IMAD.WIDE.U32 R6, R21, UR16, R2 ;  /* 0x000000101506ec25 */ /* 0x000fe2000f8e0002 */
[----:B------:R-:W-:Y:S01]  /*1f70*/  ISETP.GE.AND P1, PT, R8, UR20, PT ;  /* 0x0000001408007c0c */ /* 0x000fe2000bf26270 */
[----:B------:R-:W-:Y:S01]  /*1f80*/  UISETP.NE.AND UP0, UPT, UR53, 0x1, UPT ;  /* 0x000000013500788c */ /* 0x000fe2000bf05270 */
[----:B------:R-:W-:Y:S01]  /*1f90*/  STL [R1+0x2c], R22 ;  /* 0x00002c1601007387 */ /* 0x000fe20000100800 */
[----:B------:R-:W-:Y:S01]  /*1fa0*/  IMAD.WIDE.U32 R10, R10, UR8, R4 ;  /* 0x000000080a0a7c25 */ /* 0x000fe2000f8e0004 */
[----:B-1----:R-:W-:Y:S01]  /*1fb0*/  @!P6 LEA R8, P0, R6, R14, 0x1 ;  /* 0x0000000e0608e211 */ /* 0x002fe200078008ff */
[----:B------:R-:W-:-:S02]  /*1fc0*/  USEL UR5, URZ, 0x3000, UP0 ;  /* 0x00003000ff057887 */ /* 0x000fc40008000000 */
[----:B------:R-:W-:Y:S01]  /*1fd0*/  @!P5 IMAD.MOV.U32 R4, RZ, RZ, R2 ;  /* 0x000000ffff04d224 */ /* 0x000fe200078e0002 */
[----:B------:R-:W1:Y:S01]  /*1fe0*/  LDCU UR11, c[0x0][0x3b0] ;  /* 0x00007600ff0b77ac */ /* 0x000e620008000800 */
[----:B------:R-:W-:Y:S02]  /*1ff0*/  @!P6 IMAD R2, R21, UR17, R7 ;  /* 0x000000111502ec24 */ /* 0x000fe4000f8e0207 */
[----:B------:R-:W-:Y:S02]  /*2000*/  @!P5 IMAD R0, R13, UR16, RZ ;  /* 0x000000100d00dc24 */ /* 0x000fe4000f8e02ff */
[----:B------:R-:W-:Y:S02]  /*2010*/  IMAD.MOV.U32 R227, RZ, RZ, 0x20 ;  /* 0x00000020ffe37424 */ /* 0x000fe400078e00ff */
[----:B------:R-:W-:Y:S01]  /*2020*/  IMAD.MOV.U32 R226, RZ, RZ, 0x20 ;  /* 0x00000020ffe27424 */ /* 0x000fe200078e00ff */
[----:B------:R-:W-:Y:S01]  /*2030*/  CS2R R126, SRZ ;  /* 0x00000000007e7805 */ /* 0x000fe2000001ff00 */
[----:B------:R-:W-:Y:S01]  /*2040*/  @!P5 IMAD.MOV.U32 R5, RZ, RZ, R3 ;  /* 0x000000ffff05d224 */ /* 0x000fe200078e0003 */
[----:B------:R-:W-:Y:S01]  /*2050*/  CS2R R124, SRZ ;  /* 0x00000000007c7805 */ /* 0x000fe2000001ff00 */
[----:B------:R-:W-:Y:S01]  /*2060*/  IMAD.IADD R3, R11, 0x1, R9 ;  /* 0x000000010b037824 */ /* 0x000fe200078e0209 */
[----:B------:R-:W-:Y:S01]  /*2070*/  @!P6 LEA.HI.X R9, R6, R15, R2, 0x1, P0 ;  /* 0x0000000f0609e211 */ /* 0x000fe200000f0c02 */
[C---:B------:R-:W-:Y:S01]  /*2080*/  @!P5 IMAD R7, R12.reuse, UR17, R0 ;  /* 0x000000110c07dc24 */ /* 0x040fe2000f8e0200 */
[----:B------:R-:W4:Y:S01]  /*2090*/  @!P5 LDC.64 R14, c[0x0][0x388] ;  /* 0x0000e200ff0edb82 */ /* 0x000f220000000a00 */
[----:B------:R-:W-:Y:S01]  /*20a0*/  @!P5 IMAD.WIDE.U32 R4, R12, UR16, R4 ;  /* 0x000000100c04dc25 */ /* 0x000fe2000f8e0004 */
[----:B------:R-:W5:Y:S03]  /*20b0*/  LDCU UR16, c[0x0][0x590] ;  /* 0x0000b200ff1077ac */ /* 0x000f660008000800 */
[----:B------:R-:W-:Y:S01]  /*20c0*/  @!P5 IMAD R0, R13, UR18, RZ ;  /* 0x000000120d00dc24 */ /* 0x000fe2000f8e02ff */
[----:B--2---:R-:W-:Y:S01]  /*20d0*/  @!P5 LEA R6, P0, R4, R16, 0x1 ;  /* 0x000000100406d211 */ /* 0x004fe200078008ff */
        /* <DEDUP_REMOVED lines=8> */
[----:B------:R-:W-:Y:S01]  /*2160*/  @!PT LDS RZ, [RZ] ;  /* 0x00000000fffff984 */ /* 0x000fe20000000800 */
[----:B------:R-:W-:Y:S01]  /*2170*/  @!PT LDS RZ, [RZ] ;  /* 0x00000000fffff984 */ /* 0x000fe20000000800 */
[----:B------:R-:W-:Y:S01]  /*2180*/  @!PT LDS RZ, [RZ] ;  /* 0x00000000fffff984 */ /* 0x000fe20000000800 */
[----:B------:R-:W-:Y:S01]  /*2190*/  @!P6 LDGSTS.E.BYPASS.LTC128B.128 [R0+0xf000], desc[UR36][R8.64] ;  /* 0x0f0000000800efae */ /* 0x000fe2000b981a24 */
[----:B------:R-:W-:Y:S01]  /*21a0*/  @!P6 IMAD.WIDE.U32 R2, R21, UR18, R2 ;  /* 0x000000121502ec25 */ /* 0x000fe2000f8e0002 */
[----:B------:R-:W-:-:S02]  /*21b0*/  CS2R R122, SRZ ;  /* 0x00000000007a7805 */ /* 0x000fc4000001ff00 */
[----:B------:R-:W-:Y:S01]  /*21c0*/  CS2R R120, SRZ ;  /* 0x0000000000787805 */ /* 0x000fe2000001ff00 */
[----:B------:R-:W-:Y:S01]  /*21d0*/  @!P6 LDGSTS.E.BYPASS.LTC128B.128 [R0+0x11000], desc[UR36][R8.64+0x40] ;  /* 0x110000400800efae */ /* 0x000fe2000b981a24 */
[----:B------:R-:W-:Y:S01]  /*21e0*/  @!P6 IMAD R3, R21, UR19, R3 ;  /* 0x000000131503ec24 */ /* 0x000fe2000f8e0203 */
[----:B---3--:R-:W-:Y:S01]  /*21f0*/  @!P6 LEA R4, P0, R2, R18, 0x1 ;  /* 0x000000120204e211 */ /* 0x008fe200078008ff */
[----:B------:R-:W-:Y:S01]  /*2200*/  VIADD R23, R0, UR5 ;  /* 0x0000000500177c36 */ /* 0x000fe20008000000 */
[----:B------:R2:W-:Y:S01]  /*2210*/  @!P6 LDGSTS.E.BYPASS.LTC128B.128 [R0+0x13000], desc[UR36][R8.64+0x80] ;  /* 0x130000800800efae */ /* 0x0005e2000b981a24 */
[----:B------:R-:W-:Y:S01]  /*2220*/  @!P5 IMAD.WIDE.U32 R10, R12, UR18, R10 ;  /* 0x000000120c0adc25 */ /* 0x000fe2000f8e000a */
[----:B------:R-:W-:Y:S02]  /*2230*/  @!P6 LEA.HI.X R5, R2, R19, R3, 0x1, P0 ;  /* 0x000000130205e211 */ /* 0x000fe400000f0c03 */
[----:B------:R-:W-:Y:S01]  /*2240*/  CS2R R118, SRZ ;  /* 0x0000000000767805 */ /* 0x000fe2000001ff00 */
[----:B------:R-:W-:Y:S01]  /*2250*/  @P6 STS.128 [R0+0xf000], RZ ;  /* 0x00f000ff00006388 */ /* 0x000fe20000000c00 */
[----:B------:R-:W-:Y:S01]  /*2260*/  @!P5 IMAD.IADD R3, R11, 0x1, R13 ;  /* 0x000000010b03d824 */ /* 0x000fe200078e020d */
[----:B----4-:R-:W-:-:S02]  /*2270*/  @!P5 LEA R2, P0, R10, R14, 0x1 ;  /* 0x0000000e0a02d211 */ /* 0x010fc400078008ff */
[----:B------:R-:W-:Y:S01]  /*2280*/  CS2R R116, SRZ ;  /* 0x0000000000747805 */ /* 0x000fe2000001ff00 */
[----:B------:R-:W-:Y:S01]  /*2290*/  @P6 STS.128 [R0+0x11000], RZ ;  /* 0x011000ff00006388 */ /* 0x000fe20000000c00 */
[----:B------:R-:W-:Y:S02]  /*22a0*/  CS2R R110, SRZ ;  /* 0x00000000006e7805 */ /* 0x000fe4000001ff00 */
[----:B------:R-:W-:Y:S02]  /*22b0*/  @!P5 LEA.HI.X R3, R10, R15, R3, 0x1, P0 ;  /* 0x0000000f0a03d211 */ /* 0x000fe400000f0c03 */
[----:B------:R-:W-:Y:S01]  /*22c0*/  CS2R R108, SRZ ;  /* 0x00000000006c7805 */ /* 0x000fe2000001ff00 */
[----:B------:R-:W-:Y:S01]  /*22d0*/  @P6 STS.128 [R0+0x13000], RZ ;  /* 0x013000ff00006388 */ /* 0x000fe20000000c00 */
[----:B------:R-:W-:Y:S02]  /*22e0*/  ISETP.GE.AND P0, PT, R22, UR20, PT ;  /* 0x0000001416007c0c */ /* 0x000fe4000bf06270 */
[----:B------:R-:W-:-:S02]  /*22f0*/  CS2R R114, SRZ ;  /* 0x0000000000727805 */ /* 0x000fc4000001ff00 */
[----:B------:R-:W-:Y:S01]  /*2300*/  CS2R R112, SRZ ;  /* 0x0000000000707805 */ /* 0x000fe2000001ff00 */
[----:B------:R-:W-:Y:S01]  /*2310*/  @P5 STS.128 [R0+0x10000], RZ ;  /* 0x010000ff00005388 */ /* 0x000fe20000000c00 */
[----:B------:R-:W-:Y:S02]  /*2320*/  CS2R R106, SRZ ;  /* 0x00000000006a7805 */ /* 0x000fe4000001ff00 */
[----:B------:R-:W-:Y:S02]  /*2330*/  CS2R R104, SRZ ;  /* 0x0000000000687805 */ /* 0x000fe4000001ff00 */
[----:B------:R-:W-:Y:S01]  /*2340*/  CS2R R102, SRZ ;  /* 0x0000000000667805 */ /* 0x000fe2000001ff00 */
[----:B------:R-:W-:Y:S01]  /*2350*/  @P5 STS.128 [R0+0x12000], RZ ;  /* 0x012000ff00005388 */ /* 0x000fe20000000c00 */
[----:B------:R-:W-:Y:S02]  /*2360*/  CS2R R100, SRZ ;  /* 0x0000000000647805 */ /* 0x000fe4000001ff00 */
[----:B------:R-:W-:-:S02]  /*2370*/  CS2R R94, SRZ ;  /* 0x00000000005e7805 */ /* 0x000fc4000001ff00 */
[----:B------:R-:W-:Y:S01]  /*2380*/  CS2R R92, SRZ ;  /* 0x00000000005c7805 */ /* 0x000fe2000001ff00 */
[----:B------:R-:W-:Y:S01]  /*2390*/  @P5 STS.128 [R0+0x14000], RZ ;  /* 0x014000ff00005388 */ /* 0x000fe20000000c00 */
[----:B------:R-:W-:Y:S02]  /*23a0*/  CS2R R98, SRZ ;  /* 0x0000000000627805 */ /* 0x000fe4000001ff00 */
[----:B------:R-:W-:Y:S01]  /*23b0*/  CS2R R96, SRZ ;  /* 0x0000000000607805 */ /* 0x000fe2000001ff00 */
[----:B--2---:R-:W-:Y:S01]  /*23c0*/  IMAD.MOV.U32 R8, RZ, RZ, 0x7f800000 ;  /* 0x7f800000ff087424 */ /* 0x004fe200078e00ff */
[----:B------:R-:W-:Y:S01]  /*23d0*/  @!PT LDS RZ, [RZ] ;  /* 0x00000000fffff984 */ /* 0x000fe20000000800 */
[----:B------:R-:W-:Y:S01]  /*23e0*/  @!PT LDS RZ, [RZ] ;  /* 0x00000000fffff984 */ /* 0x000fe20000000800 */
[----:B------:R-:W-:Y:S01]  /*23f0*/  @!PT LDS RZ, [RZ] ;  /* 0x00000000fffff984 */ /* 0x000fe20000000800 */
[----:B------:R-:W-:Y:S01]  /*2400*/  @!P5 LDGSTS.E.BYPASS.LTC128B.128 [R0+0x10000], desc[UR36][R6.64] ;  /* 0x100000000600dfae */ /* 0x000fe2000b981a24 */
[----:B------:R-:W-:Y:S01]  /*2410*/  IMAD.MOV.U32 R9, RZ, RZ, 0x7f800000 ;  /* 0x7f800000ff097424 */ /* 0x000fe200078e00ff */
[----:B------:R-:W-:Y:S02]  /*2420*/  CS2R R90, SRZ ;  /* 0x00000000005a7805 */ /* 0x000fe4000001ff00 */
[----:B------:R-:W-:Y:S01]  /*2430*/  CS2R R88, SRZ ;  /* 0x0000000000587805 */ /* 0x000fe2000001ff00 */
[----:B------:R-:W-:Y:S01]  /*2440*/  @!P5 LDGSTS.E.BYPASS.LTC128B.128 [R0+0x12000], desc[UR36][R6.64+0x40] ;  /* 0x120000400600dfae */ /* 0x000fe2000b981a24 */
[----:B------:R-:W-:-:S02]  /*2450*/  CS2R R86, SRZ ;  /* 0x0000000000567805 */ /* 0x000fc4000001ff00 */
[----:B------:R-:W-:Y:S02]  /*2460*/  CS2R R84, SRZ ;  /* 0x0000000000547805 */ /* 0x000fe4000001ff00 */
[----:B------:R-:W-:Y:S01]  /*2470*/  CS2R R78, SRZ ;  /* 0x00000000004e7805 */ /* 0x000fe2000001ff00 */
[----:B------:R2:W-:Y:S01]  /*2480*/  @!P5 LDGSTS.E.BYPASS.LTC128B.128 [R0+0x14000], desc[UR36][R6.64+0x80] ;  /* 0x140000800600dfae */ /* 0x0005e2000b981a24 */
        /* <DEDUP_REMOVED lines=25> */
[----:B------:R-:W-:Y:S01]  /*2620*/  CS2R R42, SRZ ;  /* 0x00000000002a7805 */ /* 0x000fe2000001ff00 */
[----:B--2---:R-:W-:Y:S01]  /*2630*/  IMAD.MOV.U32 R6, RZ, RZ, 0x7f800000 ;  /* 0x7f800000ff067424 */ /* 0x004fe200078e00ff */
[----:B------:R-:W-:Y:S01]  /*2640*/  @P4 STS.128 [R0+0x8000], RZ ;  /* 0x008000ff00004388 */ /* 0x000fe20000000c00 */
[----:B------:R-:W-:Y:S01]  /*2650*/  IMAD.MOV.U32 R7, RZ, RZ, 0x7f800000 ;  /* 0x7f800000ff077424 */ /* 0x000fe200078e00ff */
[----:B------:R-:W-:-:S02]  /*2660*/  CS2R R40, SRZ ;  /* 0x0000000000287805 */ /* 0x000fc4000001ff00 */
[----:B------:R-:W-:Y:S01]  /*2670*/  CS2R R38, SRZ ;  /* 0x0000000000267805 */ /* 0x000fe2000001ff00 */
[----:B------:R-:W-:Y:S01]  /*2680*/  @!PT LDS RZ, [RZ] ;  /* 0x00000000fffff984 */ /* 0x000fe20000000800 */
[----:B------:R-:W-:Y:S01]  /*2690*/  @!PT LDS RZ, [RZ] ;  /* 0x00000000fffff984 */ /* 0x000fe20000000800 */
[----:B------:R-:W-:Y:S01]  /*26a0*/  @!PT LDS RZ, [RZ] ;  /* 0x00000000fffff984 */ /* 0x000fe20000000800 */
[----:B------:R-:W-:Y:S01]  /*26b0*/  @!P4 LDGSTS.E.BYPASS.LTC128B.128 [R23], desc[UR36][R24.64] ;  /* 0x000000001817cfae */ /* 0x000fe2000b981a24 */
[----:B------:R-:W-:Y:S01]  /*26c0*/  CS2R R36, SRZ ;  /* 0x0000000000247805 */ /* 0x000fe2000001ff00 */
[----:B------:R-:W-:Y:S02]  /*26d0*/  UIADD3 UR51, UPT, UPT, UR51, 0x80, -UR38 ;  /* 0x0000008033337890 */ /* 0x000fe4000fffe826 */
[----:B------:R-:W-:Y:S01]  /*26e0*/  @!P4 LDGSTS.E.BYPASS.LTC128B.128 [R23+0x1000], desc[UR36][R24.64+0x40] ;  /* 0x010000401817cfae */ /* 0x000fe2000b981a24 */
[----:B------:R-:W-:Y:S01]  /*26f0*/  USHF.L.U32 UR54, UR54, 0x3, URZ ;  /* 0x0000000336367899 */ /* 0x000fe200080006ff */
[----:B------:R-:W2:Y:S02]  /*2700*/  LDCU UR8, c[0x0][0x3e0] ;  /* 0x00007c00ff0877ac */ /* 0x000ea40008000800 */
[----:B------:R-:W-:Y:S01]  /*2710*/  @!P4 LDGSTS.E.BYPASS.LTC128B.128 [R23+0x2000], desc[UR36][R24.64+0x80] ;  /* 0x020000801817cfae */ /* 0x000fe2000b981a24 */
[----:B------:R-:W3:Y:S03]  /*2720*/  LDCU UR10, c[0x0][0x50c] ;  /* 0x0000a180ff0a77ac */ /* 0x000ee60008000800 */
[----:B------:R-:W-:Y:S01]  /*2730*/  @P4 STS.128 [R23], RZ ;  /* 0x000000ff17004388 */ /* 0x000fe20000000c00 */
[----:B------:R-:W4:Y:S03]  /*2740*/  LDCU UR9, c[0x0][0x45c] ;  /* 0x00008b80ff0977ac */ /* 0x000f260008000800 */
        /* <DEDUP_REMOVED lines=14> */
[----:B-1----:R-:W-:-:S03]  /*2830*/  IMAD.MOV.U32 R4, RZ, RZ, 0x4 ;  /* 0x00000004ff047424 */ /* 0x002fc600078e00ff */
[----:B------:R-:W-:Y:S01]  /*2840*/  @!PT LDS RZ, [RZ] ;  /* 0x00000000fffff984 */ /* 0x000fe20000000800 */
[----:B------:R-:W-:Y:S01]  /*2850*/  @!PT LDS RZ, [RZ] ;  /* 0x00000000fffff984 */ /* 0x000fe20000000800 */
[----:B------:R-:W-:Y:S01]  /*2860*/  @!PT LDS RZ, [RZ] ;  /* 0x00000000fffff984 */ /* 0x000fe20000000800 */
[----:B------:R-:W-:Y:S04]  /*2870*/  @!P5 LDGSTS.E.BYPASS.LTC128B.128 [R0+0xa000], desc[UR36][R2.64] ;  /* 0x0a0000000200dfae */ /* 0x000fe8000b981a24 */
[----:B------:R-:W-:Y:S04]  /*2880*/  @!P5 LDGSTS.E.BYPASS.LTC128B.128 [R0+0xc000], desc[UR36][R2.64+0x40] ;  /* 0x0c0000400200dfae */ /* 0x000fe8000b981a24 */
[----:B------:R1:W-:Y:S04]  /*2890*/  @!P5 LDGSTS.E.BYPASS.LTC128B.128 [R0+0xe000], desc[UR36][R2.64+0x80] ;  /* 0x0e0000800200dfae */ /* 0x0003e8000b981a24 */
[----:B------:R-:W0:Y:S04]  /*28a0*/  LDGDEPBAR ;  /* 0x00000000000079af */ /* 0x000e280000000000 */
[----:B------:R-:W-:Y:S01]  /*28b0*/  STL [R1+0x28], R23 ;  /* 0x0000281701007387 */ /* 0x000fe20000100800 */
[----:B-1----:R-:W-:Y:S01]  /*28c0*/  IMAD.WIDE.U32 R2, R22, R4, UR60 ;  /* 0x0000003c16027e25 */ /* 0x002fe2000f8e0004 */
[----:B-----5:R-:W-:Y:S01]  /*28d0*/  SHF.R.U32.HI R0, RZ, 0x4, R230 ;  /* 0x00000004ff007819 */ /* 0x020fe200000116e6 */
[----:B------:R-:W-:-:S04]  /*28e0*/  DEPBAR.LE SB0, 0x1 ;  /* 0x000080400000791a */ /* 0x000fc80000000000 */
[----:B------:R-:W5:Y:S04]  /*28f0*/  @!P1 LDG.E R6, desc[UR36][R2.64+0xa0] ;  /* 0x0000a02402069981 */ /* 0x000f68000c1e1900 */
[----:B------:R-:W2:Y:S04]  /*2900*/  @!P2 LDG.E R7, desc[UR36][R2.64+0x80] ;  /* 0x000080240207a981 */ /* 0x000ea8000c1e1900 */
[----:B------:R-:W3:Y:S04]  /*2910*/  @!P3 LDG.E R8, desc[UR36][R2.64+0x20] ;  /* 0x000020240208b981 */ /* 0x000ee8000c1e1900 */
[----:B------:R1:W4:Y:S01]  /*2920*/  @!P0 LDG.E R9, desc[UR36][R2.64] ;  /* 0x0000002402098981 */ /* 0x000322000c1e1900 */
[----:B------:R-:W-:Y:S01]  /*2930*/  LOP3.LUT R0, R0, 0x8, RZ, 0xc0, !PT ;  /* 0x0000000800007812 */ /* 0x000fe200078ec0ff */
[----:B------:R-:W-:-:S03]  /*2940*/  IMAD.SHL.U32 R5, R230, 0x10, RZ ;  /* 0x00000010e6057824 */ /* 0x000fc600078e00ff */
[----:B------:R-:W-:Y:S01]  /*2950*/  LOP3.LUT R0, R0, 0x10, R230, 0xf8, !PT ;  /* 0x0000001000007812 */ /* 0x000fe200078ef8e6 */
[----:B------:R-:W-:Y:S01]  /*2960*/  BAR.SYNC.DEFER_BLOCKING 0x0 ;  /* 0x0000000000007b1d */ /* 0x000fe20000010000 */
[----:B------:R-:W-:-:S04]  /*2970*/  LOP3.LUT P0, RZ, R230, 0x4, RZ, 0xc0, !PT ;  /* 0x00000004e6ff7812 */ /* 0x000fc8000780c0ff */
[----:B------:R-:W-:Y:S01]  /*2980*/  SEL R227, R227, 0xffffffe0, !P0 ;  /* 0xffffffe0e3e37807 */ /* 0x000fe20004000000 */
[----:B------:R-:W-:Y:S02]  /*2990*/  USHF.L.U32 UR11, UR11, 0x6, URZ ;  /* 0x000000060b0b7899 */ /* 0x000fe400080006ff */
[----:B------:R-:W-:Y:S01]  /*29a0*/  USHF.L.U32 UR16, UR16, 0x6, URZ ;  /* 0x0000000610107899 */ /* 0x000fe200080006ff */
[----:B-----5:R5:W-:Y:S04]  /*29b0*/  STL [R1+0x30], R6 ;  /* 0x0000300601007387 */ /* 0x020be80000100800 */
[----:B--2---:R2:W-:Y:S01]  /*29c0*/  STL [R1+0x34], R7 ;  /* 0x0000340701007387 */ /* 0x0045e20000100800 */
[C---:B-----5:R-:W-:Y:S02]  /*29d0*/  IMAD.SHL.U32 R6, R230.reuse, 0x4, RZ ;  /* 0x00000004e6067824 */ /* 0x060fe400078e00ff */
[----:B--2---:R-:W-:-:S03]  /*29e0*/  IMAD.SHL.U32 R7, R230, 0x20, RZ ;  /* 0x00000020e6077824 */ /* 0x004fc600078e00ff */
[----:B------:R-:W-:Y:S02]  /*29f0*/  LOP3.LUT R6, R6, 0x18, RZ, 0xc0, !PT ;  /* 0x0000001806067812 */ /* 0x000fe400078ec0ff */
[----:B-1----:R-:W-:Y:S02]  /*2a00*/  LOP3.LUT R2, R7, 0x20, RZ, 0xc0, !PT ;  /* 0x0000002007027812 */ /* 0x002fe400078ec0ff */
[----:B------:R-:W-:Y:S02]  /*2a10*/  LOP3.LUT R3, R6, 0xc0, R7, 0xf8, !PT ;  /* 0x000000c006037812 */ /* 0x000fe400078ef807 */
[----:B------:R-:W-:Y:S02]  /*2a20*/  LOP3.LUT R2, R2, 0x3c00, R5, 0xf8, !PT ;  /* 0x00003c0002027812 */ /* 0x000fe400078ef805 */
[----:B------:R-:W-:Y:S02]  /*2a30*/  LOP3.LUT R0, R0, 0xc0, R7, 0xf8, !PT ;  /* 0x000000c000007812 */ /* 0x000fe400078ef807 */
[----:B------:R-:W-:-:S02]  /*2a40*/  LOP3.LUT R4, R3, 0x8, R230, 0x78, !PT ;  /* 0x0000000803047812 */ /* 0x000fc400078e78e6 */
[----:B------:R-:W-:Y:S02]  /*2a50*/  LOP3.LUT R2, R2, 0x100, R5, 0xf8, !PT ;  /* 0x0000010002027812 */ /* 0x000fe400078ef805 */
[----:B------:R-:W-:Y:S02]  /*2a60*/  LOP3.LUT R6, R0, R6, RZ, 0x3c, !PT ;  /* 0x0000000600067212 */ /* 0x000fe400078e3cff */
[----:B------:R-:W-:Y:S01]  /*2a70*/  LOP3.LUT R0, R2, R4, RZ, 0xfc, !PT ;  /* 0x0000000402007212 */ /* 0x000fe200078efcff */
[----:B------:R-:W-:Y:S02]  /*2a80*/  IMAD.U32 R2, RZ, RZ, UR48 ;  /* 0x00000030ff027e24 */ /* 0x000fe4000f8e00ff */
[----:B------:R-:W-:-:S03]  /*2a90*/  IMAD.U32 R4, RZ, RZ, UR46 ;  /* 0x0000002eff047e24 */ /* 0x000fc6000f8e00ff */
[----:B------:R-:W-:Y:S02]  /*2aa0*/  IADD3 R2, PT, PT, R2, UR38, R22 ;  /* 0x0000002602027c10 */ /* 0x000fe4000fffe016 */
[----:B------:R-:W-:Y:S02]  /*2ab0*/  LEA R222, R0, UR6, 0x1 ;  /* 0x0000000600de7c11 */ /* 0x000fe4000f8e08ff */
[----:B------:R-:W-:Y:S01]  /*2ac0*/  IADD3 R2, PT, PT, R2, -0x1f, -R4 ;  /* 0xffffffe102027810 */ /* 0x000fe20007ffe804 */
[----:B---3--:R-:W-:Y:S01]  /*2ad0*/  STL [R1+0x38], R8 ;  /* 0x0000380801007387 */ /* 0x008fe20000100800 */
[----:B------:R-:W1:Y:S03]  /*2ae0*/  S2R R230, SR_TID.X ;  /* 0x0000000000e67919 */ /* 0x000e660000002100 */
[----:B----4-:R-:W-:Y:S04]  /*2af0*/  STL [R1+0x3c], R9 ;  /* 0x00003c0901007387 */ /* 0x010fe80000100800 */
[----:B------:R2:W-:Y:S01]  /*2b00*/  STL [R1+0xc], R2 ;  /* 0x00000c0201007387 */ /* 0x0005e20000100800 */
[----:B------:R-:W-:-:S03]  /*2b10*/  VIADD R216, R222, 0xf020 ;  /* 0x0000f020ded87836 */ /* 0x000fc60000000000 */
[----:B------:R3:W4:Y:S04]  /*2b20*/  LDSM.16.M88.4 R172, [R222+0xf000] ;  /* 0x00f00000deac783b */ /* 0x0007280000000200 */
[----:B------:R3:W1:Y:S04]  /*2b30*/  LDSM.16.M88.4 R176, [R222+0xf400] ;  /* 0x00f40000deb0783b */ /* 0x0006680000000200 */
[----:B------:R3:W1:Y:S04]  /*2b40*/  LDSM.16.M88.4 R188, [R222+0x11000] ;  /* 0x01100000debc783b */ /* 0x0006680000000200 */
[----:B------:R3:W1:Y:S04]  /*2b50*/  LDSM.16.M88.4 R192, [R222+0x11400] ;  /* 0x01140000dec0783b */ /* 0x0006680000000200 */
[----:B------:R3:W3:Y:S04]  /*2b60*/  LDSM.16.M88.4 R204, [R222+0x13000] ;  /* 0x01300000decc783b */ /* 0x0006e80000000200 */
[----:B------:R1:W3:Y:S01]  /*2b70*/  LDSM.16.M88.4 R208, [R222+0x13400] ;  /* 0x01340000ded0783b */ /* 0x0002e20000000200 */
[----:B--2---:R-:W-:-:S04]  /*2b80*/  VIADD R2, R222, 0xf000 ;  /* 0x0000f000de027836 */ /* 0x004fc80000000000 */
[----:B------:R-:W-:-:S05]  /*2b90*/  @P0 VIADD R216, R2, 0xffffffe0 ;  /* 0xffffffe002d80836 */ /* 0x000fca0000000000 */
[----:B------:R2:W2:Y:S04]  /*2ba0*/  LDSM.16.M88.4 R180, [R216] ;  /* 0x00000000d8b4783b */ /* 0x0004a80000000200 */
[----:B------:R2:W2:Y:S04]  /*2bb0*/  LDSM.16.M88.4 R184, [R216+0x400] ;  /* 0x00040000d8b8783b */ /* 0x0004a80000000200 */
[----:B------:R2:W2:Y:S04]  /*2bc0*/  LDSM.16.M88.4 R196, [R216+0x2000] ;  /* 0x00200000d8c4783b */ /* 0x0004a80000000200 */
[----:B------:R2:W2:Y:S04]  /*2bd0*/  LDSM.16.M88.4 R200, [R216+0x2400] ;  /* 0x00240000d8c8783b */ /* 0x0004a80000000200 */
[----:B------:R2:W2:Y:S04]  /*2be0*/  LDSM.16.M88.4 R212, [R216+0x4000] ;  /* 0x00400000d8d4783b */ /* 0x0004a80000000200 */
[----:B------:R-:W2:Y:S01]  /*2bf0*/  LDSM.16.M88.4 R216, [R216+0x4400] ;  /* 0x00440000d8d8783b */ /* 0x000ea20000000200 */
[----:B------:R-:W-:-:S02]  /*2c00*/  LOP3.LUT R8, R7, 0x120, RZ, 0xc0, !PT ;  /* 0x0000012007087812 */ /* 0x000fc400078ec0ff */
[----:B-1----:R-:W-:Y:S02]  /*2c10*/  LOP3.LUT P2, R0, R230, 0x4, RZ, 0xc0, !PT ;  /* 0x00000004e6007812 */ /* 0x002fe4000784c0ff */
[----:B------:R-:W-:Y:S02]  /*2c20*/  LOP3.LUT R5, R8, 0x200, R5, 0xf8, !PT ;  /* 0x0000020008057812 */ /* 0x000fe400078ef805 */
[----:B------:R-:W-:Y:S02]  /*2c30*/  LOP3.LUT R3, R3, 0x8, R223, 0x78, !PT ;  /* 0x0000000803037812 */ /* 0x000fe400078e78df */
[----:B------:R-:W-:Y:S01]  /*2c40*/  ISETP.NE.AND P1, PT, R0, RZ, PT ;  /* 0x000000ff0000720c */ /* 0x000fe20003f25270 */
[----:B------:R-:W-:Y:S01]  /*2c50*/  IMAD.MOV.U32 R0, RZ, RZ, 0x10 ;  /* 0x00000010ff007424 */ /* 0x000fe200078e00ff */
[----:B------:R-:W-:Y:S01]  /*2c60*/  LOP3.LUT R3, R5, R3, RZ, 0xfc, !PT ;  /* 0x0000000305037212 */ /* 0x000fe200078efcff */
[----:B------:R-:W-:Y:S01]  /*2c70*/  IMAD.SHL.U32 R231, R230, 0x20, RZ ;  /* 0x00000020e6e77824 */ /* 0x000fe200078e00ff */
[----:B------:R-:W-:Y:S01]  /*2c80*/  LOP3.LUT R6, R6, 0x120, R7, 0xf8, !PT ;  /* 0x0000012006067812 */ /* 0x000fe200078ef807 */
[----:B------:R-:W-:Y:S01]  /*2c90*/  IMAD.SHL.U32 R233, R230, 0x10, RZ ;  /* 0x00000010e6e97824 */ /* 0x000fe200078e00ff */
[----:B------:R-:W-:Y:S01]  /*2ca0*/  SEL R0, R0, 0xfffffff0, !P2 ;  /* 0xfffffff000007807 */ /* 0x000fe20005000000 */
[C---:B------:R-:W-:Y:S01]  /*2cb0*/  IMAD.SHL.U32 R4, R230.reuse, 0x2, RZ ;  /* 0x00000002e6047824 */ /* 0x040fe200078e00ff */
[----:B------:R-:W-:Y:S01]  /*2cc0*/  LEA R221, R3, UR6, 0x1 ;  /* 0x0000000603dd7c11 */ /* 0x000fe2000f8e08ff */
[----:B------:R-:W-:Y:S01]  /*2cd0*/  IMAD.SHL.U32 R232, R230, 0x4, RZ ;  /* 0x00000004e6e87824 */ /* 0x000fe200078e00ff */
[----:B------:R-:W-:-:S02]  /*2ce0*/  LEA R220, R6, UR6, 0x1 ;  /* 0x0000000606dc7c11 */ /* 0x000fc4000f8e08ff */
[C---:B------:R-:W-:Y:S02]  /*2cf0*/  LOP3.LUT R0, R231.reuse, 0x7400, RZ, 0xc0, !PT ;  /* 0x00007400e7007812 */ /* 0x040fe400078ec0ff */
[----:B------:R-:W-:Y:S02]  /*2d00*/  LOP3.LUT P0, RZ, R230, 0x2, RZ, 0xc0, !PT ;  /* 0x00000002e6ff7812 */ /* 0x000fe4000780c0ff */
[C---:B------:R-:W-:Y:S02]  /*2d10*/  LOP3.LUT R229, R231.reuse, 0x120, RZ, 0xc0, !PT ;  /* 0x00000120e7e57812 */ /* 0x040fe400078ec0ff */
[----:B------:R-:W-:Y:S02]  /*2d20*/  LOP3.LUT R228, R231, 0xc0, RZ, 0xc0, !PT ;  /* 0x000000c0e7e47812 */ /* 0x000fe400078ec0ff */
[----:B------:R-:W-:Y:S01]  /*2d30*/  LOP3.LUT R2, R233, 0x1c0, RZ, 0xc0, !PT ;  /* 0x000001c0e9027812 */ /* 0x000fe200078ec0ff */
[----:B------:R-:W-:Y:S01]  /*2d40*/  VIADD R221, R221, UR5 ;  /* 0x00000005dddd7c36 */ /* 0x000fe20008000000 */
[----:B------:R-:W-:Y:S01]  /*2d50*/  LOP3.LUT R3, R0, 0x6, R4, 0xf8, !PT ;  /* 0x0000000600037812 */ /* 0x000fe200078ef804 */
[----:B------:R-:W-:Y:S01]  /*2d60*/  IMAD.IADD R224, R222, 0x1, R227 ;  /* 0x00000001dee07824 */ /* 0x000fe200078e02e3 */
[----:B------:R-:W-:Y:S01]  /*2d70*/  LOP3.LUT P3, R225, R230, 0x8, RZ, 0xc0, !PT ;  /* 0x00000008e6e17812 */ /* 0x000fe2000786c0ff */
[----:B------:R-:W-:Y:S01]  /*2d80*/  VIADD R220, R220, UR5 ;  /* 0x00000005dcdc7c36 */ /* 0x000fe20008000000 */
[----:B------:R-:W-:-:S02]  /*2d90*/  SEL R226, R226, 0xffffffe0, !P0 ;  /* 0xffffffe0e2e27807 */ /* 0x000fc40004000000 */
[----:B------:R-:W-:Y:S02]  /*2da0*/  LOP3.LUT R229, R229, 0x200, R233, 0xf8, !PT ;  /* 0x00000200e5e57812 */ /* 0x000fe400078ef8e9 */
[----:B------:R-:W-:Y:S02]  /*2db0*/  LOP3.LUT R228, R228, 0x18, R232, 0xf8, !PT ;  /* 0x00000018e4e47812 */ /* 0x000fe400078ef8e8 */
[----:B--234-:R-:W-:-:S07]  /*2dc0*/  LOP3.LUT R0, R2, 0x38, R4, 0xf8, !PT ;  /* 0x0000003802007812 */ /* 0x01cfce00078ef804 */
.L_x_374:
[----:B------:R-:W0:Y:S01]  /*2dd0*/  LDGDEPBAR ;  /* 0x00000000000079af */ /* 0x000e220000000000 */
[----:B------:R-:W-:Y:S01]  /*2de0*/  IADD3 R0, PT, PT, R221, R227, RZ ;  /* 0x000000e3dd007210 */ /* 0x000fe20007ffe0ff */
[----:B------:R-:W-:Y:S01]  /*2df0*/  USHF.L.U32 UR17, UR39, 0x7, URZ ;  /* 0x0000000727117899 */ /* 0x000fe200080006ff */
[C---:B------:R-:W-:Y:S05]  /*2e00*/  IMAD.SHL.U32 R234, R230.reuse, 0x2, RZ ;  /* 0x00000002e6ea7824 */ /* 0x040fea00078e00ff */
[----:B------:R-:W2:Y:S01]  /*2e10*/  LDL R233, [R1+0xc] ;  /* 0x00000c0001e97983 */ /* 0x000ea20000100800 */
[----:B------:R-:W-:Y:S02]  /*2e20*/  UIADD3 UR48, UPT, UPT, UR48, -0x40, URZ ;  /* 0xffffffc030307890 */ /* 0x000fe4000fffe0ff */
[----:B------:R-:W-:Y:S01]  /*2e30*/  UIADD3 UR5, UPT, UPT, UR17, 0x80, URZ ;  /* 0x0000008011057890 */ /* 0x000fe2000fffe0ff */
[----:B------:R-:W3:Y:S01]  /*2e40*/  LDL R3, [R1+0x3c] ;  /* 0x00003c0001037983 */ /* 0x000ee20000100800 */
[----:B------:R-:W-:Y:S02]  /*2e50*/  UISETP.GE.AND UP0, UPT, UR48, UR51, UPT ;  /* 0x000000333000728c */ /* 0x000fe4000bf06270 */
[----:B------:R-:W-:Y:S01]  /*2e60*/  UIADD3 UR47, UPT, UPT, UR47, -0x1, URZ ;  /* 0xffffffff2f2f7890 */ /* 0x000fe2000fffe0ff */
[----:B------:R-:W4:Y:S01]  /*2e70*/  LDL R2, [R1+0x38] ;  /* 0x0000380001027983 */ /* 0x000f220000100800 */
        /* <DEDUP_REMOVED lines=17> */
[C---:B-1----:R-:W-:Y:S01]  /*2f90*/  IMAD.SHL.U32 R39, R230.reuse, 0x10, RZ ;  /* 0x00000010e6277824 */ /* 0x042fe200078e00ff */
[----:B------:R-:W-:Y:S04]  /*2fa0*/  SHF.L.U32 R38, R230, 0x5, RZ ;  /* 0x00000005e6267819 */ /* 0x000fe800000006ff */
[----:B------:R-:W-:Y:S02]  /*2fb0*/  LOP3.LUT R39, R39, 0x1c0, RZ, 0xc0, !PT ;  /* 0x000001c027277812 */ /* 0x000fe400078ec0ff */
[----:B------:R-:W-:Y:S02]  /*2fc0*/  LOP3.LUT R38, R38, 0x7400, RZ, 0xc0, !PT ;  /* 0x0000740026267812 */ /* 0x000fe400078ec0ff */
[--C-:B------:R-:W-:Y:S02]  /*2fd0*/  LOP3.LUT R39, R39, 0x38, R234.reuse, 0xf8, !PT ;  /* 0x0000003827277812 */ /* 0x100fe400078ef8ea */
[----:B------:R-:W-:Y:S02]  /*2fe0*/  LOP3.LUT R38, R38, 0x6, R234, 0xf8, !PT ;  /* 0x0000000626267812 */ /* 0x000fe400078ef8ea */
[----:B----4-:R-:W-:Y:S01]  /*2ff0*/  FSETP.NEU.FTZ.AND P4, PT, R2, -INF , PT ;  /* 0xff8000000200780b */ /* 0x010fe20003f9d000 */
[----:B------:R-:W-:Y:S04]  /*3000*/  DEPBAR.LE SB0, 0x0 ;  /* 0x000080000000791a */ /* 0x000fe80000000000 */
[----:B------:R-:W-:Y:S01]  /*3010*/  BAR.SYNC.DEFER_BLOCKING 0x0 ;  /* 0x0000000000007b1d */ /* 0x000fe20000010000 */
[----:B---3--:R-:W-:Y:S05]  /*3020*/  FSETP.NEU.FTZ.AND P5, PT, R3, -INF , PT ;  /* 0xff8000000300780b */ /* 0x008fea0003fbd000 */
[----:B------:R-:W-:Y:S08]  /*3030*/  LDSM.16.M88.4 R32, [R221] ;  /* 0x00000000dd20783b */ /* 0x000ff00000000200 */
[----:B------:R-:W1:Y:S08]  /*3040*/  LDSM.16.M88.4 R16, [R222+0x9000] ;  /* 0x00900000de10783b */ /* 0x000e700000000200 */
[----:B------:R-:W3:Y:S08]  /*3050*/  LDSM.16.M88.4 R28, [R221+0x800] ;  /* 0x00080000dd1c783b */ /* 0x000ef00000000200 */
[----:B------:R-:W4:Y:S08]  /*3060*/  LDSM.16.M88.4 R132, [R222+0x9400] ;  /* 0x00940000de84783b */ /* 0x000f300000000200 */
[----:B------:R-:W-:Y:S08]  /*3070*/  LDSM.16.M88.4 R136, [R0] ;  /* 0x000000000088783b */ /* 0x000ff00000000200 */
[----:B------:R-:W2:Y:S01]  /*3080*/  LDSM.16.M88.4 R140, [R224+0x9000] ;  /* 0x00900000e08c783b */ /* 0x000ea20000000200 */
        /* <DEDUP_REMOVED lines=11> */
[----:B------:R-:W-:Y:S01]  /*3140*/  LDSM.16.M88.4 R164, [R224+0xb000] ;  /* 0x00b00000e0a4783b */ /* 0x000fe20000000200 */
[-C--:B------:R-:W-:Y:S07]  /*3150*/  HMMA.16816.F32.BF16 R28, R28, R134.reuse, RZ ;  /* 0x000000861c1c723c */ /* 0x080fee00000418ff */
[----:B------:R-:W-:Y:S01]  /*3160*/  LDSM.16.M88.4 R168, [R222+0xd000] ;  /* 0x00d00000dea8783b */ /* 0x000fe20000000200 */
[----:B------:R-:W-:Y:S07]  /*3170*/  HMMA.16816.F32.BF16 R32, R32, R134, RZ ;  /* 0x000000862020723c */ /* 0x000fee00000418ff */
[----:B------:R-:W4:Y:S01]  /*3180*/  LDSM.16.M88.4 R132, [R222+0xb400] ;  /* 0x00b40000de84783b */ /* 0x000f220000000200 */
[-C--:B--2---:R-:W-:Y:S08]  /*3190*/  HMMA.16816.F32.BF16 R4, R136, R140.reuse, R4 ;  /* 0x0000008c8804723c */ /* 0x084ff00000041804 */
        /* <DEDUP_REMOVED lines=9> */
[----:B------:R-:W2:Y:S07]  /*3230*/  LDSM.16.M88.4 R136, [R0+0x1800] ;  /* 0x001800000088783b */ /* 0x000eae0000000200 */
[-C--:B------:R-:W-:Y:S01]  /*3240*/  HMMA.16816.F32.BF16 R4, R152, R156.reuse, R4 ;  /* 0x0000009c9804723c */ /* 0x080fe20000041804 */
[----:B------:R-:W3:Y:S07]  /*3250*/  LDSM.16.M88.4 R148, [R221+0x2000] ;  /* 0x00200000dd94783b */ /* 0x000eee0000000200 */
[C---:B----4-:R-:W-:Y:S08]  /*3260*/  HMMA.16816.F32.BF16 R8, R160.reuse, R156, R8 ;  /* 0x0000009ca008723c */ /* 0x050ff00000041808 */
[-C--:B------:R-:W-:Y:S08]  /*3270*/  HMMA.16816.F32.BF16 R12, R160, R158.reuse, R12 ;  /* 0x0000009ea00c723c */ /* 0x080ff0000004180c */
[C---:B------:R-:W-:Y:S01]  /*3280*/  HMMA.16816.F32.BF16 R16, R152.reuse, R158, R16 ;  /* 0x0000009e9810723c */ /* 0x040fe20000041810 */
[----:B------:R-:W-:Y:S07]  /*3290*/  LDSM.16.M88.4 R156, [R0+0x2000] ;  /* 0x00200000009c783b */ /* 0x000fee0000000200 */
[-C--:B------:R-:W-:Y:S08]  /*32a0*/  HMMA.16816.F32.BF16 R20, R152, R132.reuse, R20 ;  /* 0x000000849814723c */ /* 0x080ff00000041814 */
[C---:B------:R-:W-:Y:S08]  /*32b0*/  HMMA.16816.F32.BF16 R24, R160.reuse, R132, R24 ;  /* 0x00000084a018723c */ /* 0x040ff00000041818 */
[-C--:B------:R-:W-:Y:S01]  /*32c0*/  HMMA.16816.F32.BF16 R28, R160, R134.reuse, R28 ;  /* 0x00000086a01c723c */ /* 0x080fe2000004181c */
[----:B------:R-:W-:Y:S07]  /*32d0*/  LDSM.16.M88.4 R160, [R224+0xd000] ;  /* 0x00d00000e0a0783b */ /* 0x000fee0000000200 */
[----:B------:R-:W-:Y:S01]  /*32e0*/  HMMA.16816.F32.BF16 R32, R152, R134, R32 ;  /* 0x000000869820723c */ /* 0x000fe20000041820 */
[----:B------:R-:W4:Y:S07]  /*32f0*/  LDSM.16.M88.4 R132, [R221+0x2800] ;  /* 0x00280000dd84783b */ /* 0x000f2e0000000200 */
[-C--:B-1----:R-:W-:Y:S01]  /*3300*/  HMMA.16816.F32.BF16 R4, R140, R164.reuse, R4 ;  /* 0x000000a48c04723c */ /* 0x082fe20000041804 */
[----:B------:R-:W1:Y:S07]  /*3310*/  LDSM.16.M88.4 R152, [R222+0xd400] ;  /* 0x00d40000de98783b */ /* 0x000e6e0000000200 */
[C---:B--2---:R-:W-:Y:S08]  /*3320*/  HMMA.16816.F32.BF16 R8, R136.reuse, R164, R8 ;  /* 0x000000a48808723c */ /* 0x044ff00000041808 */
        /* <DEDUP_REMOVED lines=9> */
[-C--:B---3--:R-:W-:Y:S08]  /*33c0*/  HMMA.16816.F32.BF16 R4, R148, R168.reuse, R4 ;  /* 0x000000a89404723c */ /* 0x088ff00000041804 */
[C---:B----4-:R-:W-:Y:S04]  /*33d0*/  HMMA.16816.F32.BF16 R8, R132.reuse, R168, R8 ;  /* 0x000000a88408723c */ /* 0x050fe80000041808 */
[----:B--2---:R-:W-:Y:S04]  /*33e0*/  @!P0 SHF.L.U32 R0, R230, 0x1, RZ ;  /* 0x00000001e6008819 */ /* 0x004fe800000006ff */
[-C--:B------:R-:W-:Y:S03]  /*33f0*/  HMMA.16816.F32.BF16 R12, R132, R170.reuse, R12 ;  /* 0x000000aa840c723c */ /* 0x080fe6000004180c */
[----:B------:R-:W-:Y:S04]  /*3400*/  @!P0 LOP3.LUT R0, R0, 0x6, RZ, 0xc0, !PT ;  /* 0x0000000600008812 */ /* 0x000fe800078ec0ff */
[----:B------:R-:W-:Y:S01]  /*3410*/  @!P0 LOP3.LUT R0, R0, 0x1e0, R223, 0xf8, !PT ;  /* 0x000001e000008812 */ /* 0x000fe200078ef8df */
[C---:B------:R-:W-:Y:S04]  /*3420*/  HMMA.16816.F32.BF16 R16, R148.reuse, R170, R16 ;  /* 0x000000aa9410723c */ /* 0x040fe80000041810 */
[----:B------:R-:W-:Y:S01]  /*3430*/  @!P0 VIADD R0, R0, UR17 ;  /* 0x0000001100008c36 */ /* 0x000fe20008000000 */
[----:B------:R-:W-:Y:S03]  /*3440*/  SHF.R.U32.HI R223, RZ, 0x1, R230 ;  /* 0x00000001ffdf7819 */ /* 0x000fe600000116e6 */
[-C--:B-1----:R-:W-:Y:S03]  /*3450*/  HMMA.16816.F32.BF16 R20, R148, R152.reuse, R20 ;  /* 0x000000989414723c */ /* 0x082fe60000041814 */
[C---:B------:R-:W-:Y:S04]  /*3460*/  LOP3.LUT R144, R223.reuse, 0x20, RZ, 0xc0, !PT ;  /* 0x00000020df907812 */ /* 0x040fe800078ec0ff */
[----:B------:R-:W-:Y:S01]  /*3470*/  LOP3.LUT R144, R38, R39, R144, 0xf6, !PT ;  /* 0x0000002726907212 */ /* 0x000fe200078ef690 */
[C---:B------:R-:W-:Y:S04]  /*3480*/  HMMA.16816.F32.BF16 R24, R132.reuse, R152, R24 ;  /* 0x000000988418723c */ /* 0x040fe80000041818 */
[----:B------:R-:W-:Y:S04]  /*3490*/  LEA R144, R144, UR4, 0x1 ;  /* 0x0000000490907c11 */ /* 0x000fe8000f8e08ff */
[-C--:B------:R-:W-:Y:S03]  /*34a0*/  HMMA.16816.F32.BF16 R28, R132, R154.reuse, R28 ;  /* 0x0000009a841c723c */ /* 0x080fe6000004181c */
[C---:B------:R-:W-:Y:S05]  /*34b0*/  VIADD R147, R144.reuse, 0x13020 ;  /* 0x0001302090937836 */ /* 0x040fea0000000000 */
[----:B------:R-:W-:Y:S04]  /*34c0*/  HMMA.16816.F32.BF16 R32, R148, R154, R32 ;  /* 0x0000009a9420723c */ /* 0x000fe80000041820 */
[----:B------:R-:W-:Y:S02]  /*34d0*/  IADD3 R149, PT, PT, R144, 0x13000, RZ ;  /* 0x0001300090957810 */ /* 0x000fe40007ffe0ff */
[----:B------:R-:W-:Y:S02]  /*34e0*/  LOP3.LUT R148, R223, 0x8, RZ, 0xc0, !PT ;  /* 0x00000008df947812 */ /* 0x000fe400078ec0ff */
[-C--:B------:R-:W-:Y:S08]  /*34f0*/  HMMA.16816.F32.BF16 R4, R156, R160.reuse, R4 ;  /* 0x000000a09c04723c */ /* 0x080ff00000041804 */
[C---:B------:R-:W-:Y:S08]  /*3500*/  HMMA.16816.F32.BF16 R8, R136.reuse, R160, R8 ;  /* 0x000000a08808723c */ /* 0x040ff00000041808 */
        /* <DEDUP_REMOVED lines=22> */
[----:B------:R-:W2:Y:S01]  /*3670*/  MUFU.TANH R232, R6 ;  /* 0x0000000600e87308 */ /* 0x000ea20000002400 */
[----:B---3--:R-:W3:Y:S09]  /*3680*/  LDL R15, [R1+0x34] ;  /* 0x00003400010f7983 */ /* 0x008ef20000100800 */
[----:B------:R1:W2:Y:S01]  /*3690*/  MUFU.TANH R231, R7 ;  /* 0x0000000700e77308 */ /* 0x0002a20000002400 */
[----:B----4-:R-:W4:Y:S09]  /*36a0*/  LDL R14, [R1+0x30] ;  /* 0x00003000010e7983 */ /* 0x010f320000100800 */
[----:B------:R2:W-:Y:S10]  /*36b0*/  MUFU.TANH R166, R9 ;  /* 0x0000000900a67308 */ /* 0x0005f40000002400 */
[----:B------:R2:W2:Y:S01]  /*36c0*/  MUFU.TANH R168, R8 ;  /* 0x0000000800a87308 */ /* 0x0004a20000002400 */
[----:B-1----:R-:W1:Y:S09]  /*36d0*/  LDSM.16.M88.4 R4, [R224+0xd400] ;  /* 0x00d40000e004783b */ /* 0x002e720000000200 */
[----:B------:R1:W-:Y:S01]  /*36e0*/  MUFU.TANH R239, R10 ;  /* 0x0000000a00ef7308 */ /* 0x0003e20000002400 */
[----:B--2---:R-:W-:Y:S01]  /*36f0*/  FMUL.FTZ R9, R3, 1.4426950216293334961 ;  /* 0x3fb8aa3b03097820 */ /* 0x004fe20000410000 */
[----:B------:R-:W-:Y:S04]  /*3700*/  IMAD.MOV.U32 R3, RZ, RZ, 0x20 ;  /* 0x00000020ff037424 */ /* 0x000fe800078e00ff */
[----:B------:R-:W-:Y:S04]  /*3710*/  FSEL R9, R9, RZ, P5 ;  /* 0x000000ff09097208 */ /* 0x000fe80002800000 */
[----:B------:R2:W-:Y:S01]  /*3720*/  MUFU.TANH R238, R11 ;  /* 0x0000000b00ee7308 */ /* 0x0005e20000002400 */
[----:B------:R-:W-:Y:S01]  /*3730*/  FMUL.FTZ R8, R2, 1.4426950216293334961 ;  /* 0x3fb8aa3b02087820 */ /* 0x000fe20000410000 */
[----:B------:R-:W-:Y:S04]  /*3740*/  MOV R2, 0x18 ;  /* 0x0000001800027802 */ /* 0x000fe80000000f00 */
[----:B------:R-:W-:Y:S04]  /*3750*/  FSEL R8, R8, RZ, P4 ;  /* 0x000000ff08087208 */ /* 0x000fe80002000000 */
[----:B------:R-:W-:Y:S01]  /*3760*/  MUFU.TANH R164, R13 ;  /* 0x0000000d00a47308 */ /* 0x000fe20000002400 */
[C---:B-1----:R-:W-:Y:S02]  /*3770*/  @!P0 VIADDMNMX R10, R233.reuse, -R2, UR38, PT ;  /* 0x00000026e90a8e46 */ /* 0x042fe4000b800902 */
[C---:B------:R-:W-:Y:S02]  /*3780*/  @!P0 IADD3 R2, PT, PT, R0.reuse, 0x1, RZ ;  /* 0x0000000100028810 */ /* 0x040fe40007ffe0ff */
[CC--:B------:R-:W-:Y:S05]  /*3790*/  @!P0 ISETP.GE.AND P5, PT, R0.reuse, R10.reuse, PT ;  /* 0x0000000a0000820c */ /* 0x0c0fea0003fa6270 */
[----:B------:R1:W-:Y:S01]  /*37a0*/  MUFU.TANH R46, R16 ;  /* 0x00000010002e7308 */ /* 0x0003e20000002400 */
[----:B--2---:R-:W-:Y:S01]  /*37b0*/  @!P0 VIADDMNMX R11, R233, -R3, UR38, PT ;  /* 0x00000026e90b8e46 */ /* 0x004fe2000b800903 */
[----:B------:R-:W-:Y:S03]  /*37c0*/  IMAD.MOV.U32 R3, RZ, RZ, R143 ;  /* 0x000000ffff037224 */ /* 0x000fe600078e008f */
[-C--:B------:R-:W-:Y:S05]  /*37d0*/  @!P0 ISETP.GE.AND P4, PT, R0, R11.reuse, PT ;  /* 0x0000000b0000820c */ /* 0x080fea0003f86270 */
[----:B------:R-:W-:Y:S01]  /*37e0*/  MUFU.TANH R45, R17 ;  /* 0x00000011002d7308 */ /* 0x000fe20000002400 */
[C---:B------:R-:W-:Y:S01]  /*37f0*/  @!P0 ISETP.GE.AND P6, PT, R2.reuse, R11, PT ;  /* 0x0000000b0200820c */ /* 0x040fe20003fc6270 */
[-C--:B------:R-:W-:Y:S03]  /*3800*/  HMMA.16816.F32.BF16 R20, R156, R4.reuse, R20 ;  /* 0x000000049c14723c */ /* 0x080fe60000041814 */
[----:B------:R-:W-:Y:S02]  /*3810*/  @!P0 FSEL R3, R143, -INF , !P4 ;  /* 0xff8000008f038808 */ /* 0x000fe40006000000 */
[----:B------:R-:W-:Y:S03]  /*3820*/  @!P0 ISETP.GE.AND P4, PT, R2, R10, PT ;  /* 0x0000000a0200820c */ /* 0x000fe60003f86270 */
[----:B------:R2:W2:Y:S01]  /*3830*/  MUFU.TANH R165, R12 ;  /* 0x0000000c00a57308 */ /* 0x0004a20000002400 */
[C---:B------:R-:W-:Y:S01]  /*3840*/  HMMA.16816.F32.BF16 R24, R136.reuse, R4, R24 ;  /* 0x000000048818723c */ /* 0x040fe20000041818 */
[----:B-1----:R-:W-:Y:S03]  /*3850*/  IMAD.MOV.U32 R16, RZ, RZ, 0x8 ;  /* 0x00000008ff107424 */ /* 0x002fe600078e00ff */
[----:B------:R-:W-:Y:S01]  /*3860*/  MOV R4, R167 ;  /* 0x000000a700047202 */ /* 0x000fe20000000f00 */
[--C-:B------:R-:W-:Y:S01]  /*3870*/  FFMA.FTZ R13, R3, UR9, -R9.reuse ;  /* 0x00000009030d7c23 */ /* 0x100fe20008010809 */
[----:B------:R-:W-:Y:S01]  /*3880*/  @!P0 FSEL R4, R167, -INF , !P6 ;  /* 0xff800000a7048808 */ /* 0x000fe20007000000 */
[----:B------:R-:W-:Y:S01]  /*3890*/  IMAD.MOV.U32 R5, RZ, RZ, R232 ;  /* 0x000000ffff057224 */ /* 0x000fe200078e00e8 */
[-C--:B------:R-:W-:Y:S01]  /*38a0*/  HMMA.16816.F32.BF16 R28, R136, R6.reuse, R28 ;  /* 0x00000006881c723c */ /* 0x080fe2000004181c */
[----:B------:R1:W-:Y:S02]  /*38b0*/  MUFU.EX2 R240, R13 ;  /* 0x0000000d00f07308 */ /* 0x0003e40000000800 */
[----:B------:R-:W-:Y:S01]  /*38c0*/  FFMA.FTZ R3, R4, UR9, -R9 ;  /* 0x0000000904037c23 */ /* 0x000fe20008010809 */
[----:B------:R-:W-:Y:S07]  /*38d0*/  @!P0 FSEL R5, R232, -INF , !P5 ;  /* 0xff800000e8058808 */ /* 0x000fee0006800000 */
[----:B------:R1:W-:Y:S01]  /*38e0*/  MUFU.TANH R154, R18 ;  /* 0x00000012009a7308 */ /* 0x0003e20000002400 */
[----:B------:R-:W-:Y:S01]  /*38f0*/  FMUL.FTZ R20, R20, UR10 ;  /* 0x0000000a14147c20 */ /* 0x000fe20008410000 */
[----:B------:R-:W-:Y:S01]  /*3900*/  FMUL.FTZ R21, R21, UR10 ;  /* 0x0000000a15157c20 */ /* 0x000fe20008410000 */
[----:B------:R-:W-:Y:S04]  /*3910*/  HMMA.16816.F32.BF16 R32, R156, R6, R32 ;  /* 0x000000069c20723c */ /* 0x000fe80000041820 */
[----:B--2---:R-:W-:Y:S03]  /*3920*/  MOV R12, R231 ;  /* 0x000000e7000c7202 */ /* 0x004fe60000000f00 */
[----:B------:R2:W-:Y:S01]  /*3930*/  MUFU.EX2 R49, R3 ;  /* 0x0000000300317308 */ /* 0x0005e20000000800 */
[----:B------:R-:W-:Y:S01]  /*3940*/  @!P0 FSEL R12, R231, -INF , !P4 ;  /* 0xff800000e70c8808 */ /* 0x000fe20006000000 */
[----:B------:R-:W-:Y:S01]  /*3950*/  FFMA.FTZ R4, R5, UR9, -R8 ;  /* 0x0000000905047c23 */ /* 0x000fe20008010808 */
[----:B------:R-:W-:Y:S01]  /*3960*/  @!P0 VIMNMX R5, PT, PT, R233, UR38, PT ;  /* 0x00000026e9058c48 */ /* 0x000fe2000bfe0100 */
[----:B------:R-:W-:Y:S01]  /*3970*/  FMUL.FTZ R24, R24, UR10 ;  /* 0x0000000a18187c20 */ /* 0x000fe20008410000 */
[----:B-1----:R-:W-:Y:S05]  /*3980*/  MOV R13, R168 ;  /* 0x000000a8000d7202 */ /* 0x002fea0000000f00 */
[----:B------:R1:W-:Y:S01]  /*3990*/  MUFU.EX2 R37, R4 ;  /* 0x0000000400257308 */ /* 0x0003e20000000800 */
[----:B------:R-:W-:Y:S01]  /*39a0*/  @!P0 ISETP.GE.AND P6, PT, R2, R5, PT ;  /* 0x000000050200820c */ /* 0x000fe20003fc6270 */
[----:B------:R-:W-:Y:S01]  /*39b0*/  FMUL.FTZ R25, R25, UR10 ;  /* 0x0000000a19197c20 */ /* 0x000fe20008410000 */
[----:B------:R-:W-:Y:S07]  /*39c0*/  MOV R17, R165 ;  /* 0x000000a500117202 */ /* 0x000fee0000000f00 */
[----:B------:R1:W-:Y:S01]  /*39d0*/  MUFU.TANH R155, R19 ;  /* 0x00000013009b7308 */ /* 0x0003e20000002400 */
[----:B------:R-:W-:Y:S02]  /*39e0*/  IMAD.MOV.U32 R18, RZ, RZ, R164 ;  /* 0x000000ffff127224 */ /* 0x000fe400078e00a4 */
[----:B------:R-:W-:Y:S01]  /*39f0*/  FMUL.FTZ R22, R22, UR10 ;  /* 0x0000000a16167c20 */ /* 0x000fe20008410000 */
[----:B------:R-:W-:Y:S01]  /*3a00*/  FMUL.FTZ R23, R23, UR10 ;  /* 0x0000000a17177c20 */ /* 0x000fe20008410000 */
[----:B--2---:R-:W-:Y:S01]  /*3a10*/  FFMA.FTZ R3, R12, UR9, -R8 ;  /* 0x000000090c037c23 */ /* 0x004fe20008010808 */
[----:B------:R-:W-:Y:S01]  /*3a20*/  IMAD.MOV.U32 R12, RZ, RZ, R166 ;  /* 0x000000ffff0c7224 */ /* 0x000fe200078e00a6 */
[----:B------:R-:W-:Y:S01]  /*3a30*/  @!P0 FSEL R12, R166, -INF , !P6 ;  /* 0xff800000a60c8808 */ /* 0x000fe20007000000 */
[C---:B------:R-:W-:Y:S02]  /*3a40*/  @!P0 VIADD R7, R0.reuse, 0x10 ;  /* 0x0000001000078836 */ /* 0x040fe40000000000 */
[----:B------:R3:W-:Y:S01]  /*3a50*/  MUFU.EX2 R36, R3 ;  /* 0x0000000300247308 */ /* 0x0007e20000000800 */
[----:B------:R-:W-:Y:S01]  /*3a60*/  @!P0 VIADD R6, R0, 0x11 ;  /* 0x0000001100068836 */ /* 0x000fe20000000000 */
[----:B-1----:R-:W-:Y:S01]  /*3a70*/  @!P0 VIADDMNMX R4, R233, R16, UR38, PT ;  /* 0x00000026e9048e46 */ /* 0x002fe2000b800110 */
[----:B------:R-:W-:Y:S07]  /*3a80*/  FMUL.FTZ R28, R28, UR10 ;  /* 0x0000000a1c1c7c20 */ /* 0x000fee0008410000 */
[----:B------:R1:W2:Y:S01]  /*3a90*/  MUFU.TANH R161, R24 ;  /* 0x0000001800a17308 */ /* 0x0002a20000002400 */
[----:B------:R-:W-:Y:S01]  /*3aa0*/  FMUL.FTZ R27, R27, UR10 ;  /* 0x0000000a1b1b7c20 */ /* 0x000fe20008410000 */
[----:B------:R-:W-:Y:S01]  /*3ab0*/  @!P0 ISETP.GE.AND P5, PT, R2, R4, PT ;  /* 0x000000040200820c */ /* 0x000fe20003fa6270 */
[----:B------:R-:W-:Y:S01]  /*3ac0*/  FMUL.FTZ R26, R26, UR10 ;  /* 0x0000000a1a1a7c20 */ /* 0x000fe20008410000 */
[----:B------:R-:W-:Y:S01]  /*3ad0*/  FMUL.FTZ R29, R29, UR10 ;  /* 0x0000000a1d1d7c20 */ /* 0x000fe20008410000 */
[----:B------:R-:W-:Y:S01]  /*3ae0*/  FMUL.FTZ R30, R30, UR10 ;  /* 0x0000000a1e1e7c20 */ /* 0x000fe20008410000 */
[----:B------:R-:W-:Y:S02]  /*3af0*/  IMAD.MOV.U32 R19, RZ, RZ, R235 ;  /* 0x000000ffff137224 */ /* 0x000fe400078e00eb */
[----:B------:R-:W-:Y:S02]  /*3b00*/  FMUL.FTZ R31, R31, UR10 ;  /* 0x0000000a1f1f7c20 */ /* 0x000fe40008410000 */
[----:B------:R-:W-:Y:S01]  /*3b10*/  MUFU.TANH R42, R20 ;  /* 0x00000014002a7308 */ /* 0x000fe20000002400 */
[----:B------:R-:W-:Y:S01]  /*3b20*/  FMUL.FTZ R32, R32, UR10 ;  /* 0x0000000a20207c20 */ /* 0x000fe20008410000 */
[----:B------:R-:W-:Y:S01]  /*3b30*/  FMUL.FTZ R33, R33, UR10 ;  /* 0x0000000a21217c20 */ /* 0x000fe20008410000 */
[----:B------:R-:W-:Y:S01]  /*3b40*/  FMUL.FTZ R34, R34, UR10 ;  /* 0x0000000a22227c20 */ /* 0x000fe20008410000 */
[----:B------:R-:W-:Y:S06]  /*3b50*/  FMUL.FTZ R35, R35, UR10 ;  /* 0x0000000a23237c20 */ /* 0x000fec0008410000 */
        /* <DEDUP_REMOVED lines=19> */
[C---:B---3--:R-:W-:Y:S01]  /*3c90*/  FMUL.FTZ R3, R15.reuse, 1.4426950216293334961 ;  /* 0x3fb8aa3b0f037820 */ /* 0x048fe20000410000 */
[----:B------:R-:W-:Y:S01]  /*3ca0*/  FSETP.NEU.FTZ.AND P4, PT, R15, -INF , PT ;  /* 0xff8000000f00780b */ /* 0x000fe20003f9d000 */
[----:B------:R-:W-:Y:S01]  /*3cb0*/  IMAD.MOV.U32 R15, RZ, RZ, R238 ;  /* 0x000000ffff0f7224 */ /* 0x000fe200078e00ee */
[----:B------:R-:W-:Y:S02]  /*3cc0*/  @!P0 FSEL R15, R238, -INF , !P5 ;  /* 0xff800000ee0f8808 */ /* 0x000fe40006800000 */
[----:B------:R-:W-:Y:S02]  /*3cd0*/  FSEL R3, R3, RZ, P4 ;  /* 0x000000ff03037208 */ /* 0x000fe40002000000 */
[----:B------:R-:W-:Y:S01]  /*3ce0*/  @!P0 ISETP.GE.AND P4, PT, R0, R5, PT ;  /* 0x000000050000820c */ /* 0x000fe20003f86270 */
[----:B----4-:R-:W-:Y:S02]  /*3cf0*/  FMUL.FTZ R2, R14, 1.4426950216293334961 ;  /* 0x3fb8aa3b0e027820 */ /* 0x010fe40000410000 */
[--C-:B------:R-:W-:Y:S01]  /*3d00*/  FFMA.FTZ R12, R12, UR9, -R3.reuse ;  /* 0x000000090c0c7c23 */ /* 0x100fe20008010803 */
[----:B------:R-:W-:Y:S02]  /*3d10*/  @!P0 FSEL R13, R168, -INF , !P4 ;  /* 0xff800000a80d8808 */ /* 0x000fe40006000000 */
[----:B------:R-:W-:Y:S01]  /*3d20*/  FSETP.NEU.FTZ.AND P4, PT, R14, -INF , PT ;  /* 0xff8000000e00780b */ /* 0x000fe20003f9d000 */
[----:B------:R3:W-:Y:S01]  /*3d30*/  MUFU.EX2 R250, R12 ;  /* 0x0000000c00fa7308 */ /* 0x0007e20000000800 */
[----:B------:R-:W-:Y:S01]  /*3d40*/  MOV R14, R239 ;  /* 0x000000ef000e7202 */ /* 0x000fe20000000f00 */
[----:B------:R-:W-:Y:S01]  /*3d50*/  FFMA.FTZ R13, R13, UR9, -R3 ;  /* 0x000000090d0d7c23 */ /* 0x000fe20008010803 */
[----:B------:R-:W-:Y:S02]  /*3d60*/  FSEL R2, R2, RZ, P4 ;  /* 0x000000ff02027208 */ /* 0x000fe40002000000 */
[----:B------:R-:W-:Y:S05]  /*3d70*/  @!P0 ISETP.GE.AND P4, PT, R0, R4, PT ;  /* 0x000000040000820c */ /* 0x000fea0003f86270 */
[----:B------:R4:W-:Y:S01]  /*3d80*/  MUFU.EX2 R251, R13 ;  /* 0x0000000d00fb7308 */ /* 0x0009e20000000800 */
[----:B------:R-:W-:Y:S05]  /*3d90*/  @!P0 FSEL R14, R239, -INF , !P4 ;  /* 0xff800000ef0e8808 */ /* 0x000fea0006000000 */
[--C-:B------:R-:W-:Y:S01]  /*3da0*/  FFMA.FTZ R16, R14, UR9, -R2.reuse ;  /* 0x000000090e107c23 */ /* 0x100fe20008010802 */
[--C-:B------:R-:W-:Y:S01]  /*3db0*/  FFMA.FTZ R14, R15, UR9, -R2.reuse ;  /* 0x000000090f0e7c23 */ /* 0x100fe20008010802 */
[C---:B---3--:R-:W-:Y:S01]  /*3dc0*/  @!P0 VIADD R12, R0.reuse, 0x9 ;  /* 0x00000009000c8836 */ /* 0x048fe20000000000 */
[----:B------:R-:W-:Y:S01]  /*3dd0*/  MOV R15, R154 ;  /* 0x0000009a000f7202 */ /* 0x000fe20000000f00 */
[----:B------:R3:W2:Y:S01]  /*3de0*/  MUFU.EX2 R132, R16 ;  /* 0x0000001000847308 */ /* 0x0006a20000000800 */
[----:B----4-:R-:W-:Y:S09]  /*3df0*/  @!P0 IADD3 R13, PT, PT, R0, 0x8, RZ ;  /* 0x00000008000d8810 */ /* 0x010ff20007ffe0ff */
[----:B------:R4:W1:Y:S01]  /*3e00*/  MUFU.EX2 R133, R14 ;  /* 0x0000000e00857308 */ /* 0x0008620000000800 */
[-C--:B------:R-:W-:Y:S02]  /*3e10*/  @!P0 ISETP.GE.AND P6, PT, R12, R5.reuse, PT ;  /* 0x000000050c00820c */ /* 0x080fe40003fc6270 */
[C---:B------:R-:W-:Y:S02]  /*3e20*/  @!P0 ISETP.GE.AND P4, PT, R13.reuse, R5, PT ;  /* 0x000000050d00820c */ /* 0x040fe40003f86270 */
[-C--:B------:R-:W-:Y:S02]  /*3e30*/  @!P0 ISETP.GE.AND P5, PT, R13, R4.reuse, PT ;  /* 0x000000040d00820c */ /* 0x080fe40003fa6270 */
[----:B------:R-:W-:Y:S02]  /*3e40*/  @!P0 FSEL R17, R165, -INF , !P4 ;  /* 0xff800000a5118808 */ /* 0x000fe40006000000 */
[----:B------:R-:W-:Y:S01]  /*3e50*/  @!P0 FSEL R18, R164, -INF , !P6 ;  /* 0xff800000a4128808 */ /* 0x000fe20007000000 */
[----:B---3--:R-:W-:Y:S01]  /*3e60*/  IMAD.MOV.U32 R16, RZ, RZ, R155 ;  /* 0x000000ffff107224 */ /* 0x008fe200078e009b */
[CC--:B------:R-:W-:Y:S01]  /*3e70*/  @!P0 ISETP.GE.AND P6, PT, R13.reuse, R11.reuse, PT ;  /* 0x0000000b0d00820c */ /* 0x0c0fe20003fc6270 */
[----:B--2---:R-:W-:Y:S01]  /*3e80*/  STL [R1+0x8], R132 ;  /* 0x0000088401007387 */ /* 0x004fe20000100800 */
[----:B------:R-:W-:Y:S01]  /*3e90*/  @!P0 ISETP.GE.AND P4, PT, R12, R4, PT ;  /* 0x000000040c00820c */ /* 0x000fe20003f86270 */
[--C-:B------:R-:W-:Y:S01]  /*3ea0*/  FFMA.FTZ R18, R18, UR9, -R3.reuse ;  /* 0x0000000912127c23 */ /* 0x100fe20008010803 */
[----:B----4-:R-:W-:Y:S01]  /*3eb0*/  MOV R14, R236 ;  /* 0x000000ec000e7202 */ /* 0x010fe20000000f00 */
        /* <DEDUP_REMOVED lines=18> */
[--C-:B--2---:R-:W-:Y:S01]  /*3fe0*/  FFMA.FTZ R13, R19, UR9, -R2.reuse ;  /* 0x00000009130d7c23 */ /* 0x104fe20008010802 */
[----:B------:R-:W-:Y:S02]  /*3ff0*/  MOV R17, R42 ;  /* 0x0000002a00117202 */ /* 0x000fe40000000f00 */
[----:B------:R-:W-:Y:S01]  /*4000*/  @!P0 FSEL R17, R42, -INF , !P4 ;  /* 0xff8000002a118808 */ /* 0x000fe20006000000 */
[----:B------:R1:W-:Y:S01]  /*4010*/  MUFU.EX2 R252, R13 ;  /* 0x0000000d00fc7308 */ /* 0x0003e20000000800 */
[----:B------:R-:W-:Y:S01]  /*4020*/  @!P0 FSEL R18, R41, -INF , !P5 ;  /* 0xff80000029128808 */ /* 0x000fe20006800000 */
[----:B---3--:R-:W-:Y:S01]  /*4030*/  IMAD.MOV.U32 R14, RZ, RZ, R163 ;  /* 0x000000ffff0e7224 */ /* 0x008fe200078e00a3 */
[C---:B------:R-:W-:Y:S01]  /*4040*/  @!P0 ISETP.GE.AND P4, PT, R6.reuse, R10, PT ;  /* 0x0000000a0600820c */ /* 0x040fe20003f86270 */
[----:B----4-:R-:W-:Y:S01]  /*4050*/  STL [R1], R25 ;  /* 0x0000001901007387 */ /* 0x010fe20000100800 */
[-C--:B------:R-:W-:Y:S02]  /*4060*/  @!P0 ISETP.GE.AND P5, PT, R7, R5.reuse, PT ;  /* 0x000000050700820c */ /* 0x080fe40003fa6270 */
[----:B------:R-:W-:Y:S01]  /*4070*/  @!P0 FSEL R23, R153, -INF , !P4 ;  /* 0xff80000099178808 */ /* 0x000fe20006000000 */
[----:B------:R-:W2:Y:S01]  /*4080*/  LDL R142, [R1+0x2c] ;  /* 0x00002c00018e7983 */ /* 0x000ea20000100800 */
[----:B------:R-:W-:Y:S02]  /*4090*/  @!P0 FSEL R22, R161, -INF , !P5 ;  /* 0xff800000a1168808 */ /* 0x000fe40006800000 */
[CC--:B------:R-:W-:Y:S02]  /*40a0*/  @!P0 ISETP.GE.AND P4, PT, R6.reuse, R5.reuse, PT ;  /* 0x000000050600820c */ /* 0x0c0fe40003f86270 */
[----:B------:R-:W-:Y:S01]  /*40b0*/  @!P0 ISETP.GE.AND P5, PT, R6, R4, PT ;  /* 0x000000040600820c */ /* 0x000fe20003fa6270 */
[C---:B------:R-:W-:Y:S01]  /*40c0*/  @!P0 VIADD R6, R0.reuse, 0x18 ;  /* 0x0000001800068836 */ /* 0x040fe20000000000 */
[----:B------:R-:W-:Y:S01]  /*40d0*/  MOV R19, R160 ;  /* 0x000000a000137202 */ /* 0x000fe20000000f00 */
[----:B------:R-:W-:Y:S01]  /*40e0*/  @!P0 VIADD R0, R0, 0x19 ;  /* 0x0000001900008836 */ /* 0x000fe20000000000 */
[----:B------:R-:W-:Y:S02]  /*40f0*/  @!P0 FSEL R16, R155, -INF , !P6 ;  /* 0xff8000009b108808 */ /* 0x000fe40007000000 */
[----:B------:R-:W-:Y:S02]  /*4100*/  @!P0 FSEL R19, R160, -INF , !P4 ;  /* 0xff800000a0138808 */ /* 0x000fe40006000000 */
[----:B------:R-:W-:Y:S02]  /*4110*/  @!P0 ISETP.GE.AND P6, PT, R7, R10, PT ;  /* 0x0000000a0700820c */ /* 0x000fe40003fc6270 */
[-C--:B------:R-:W-:Y:S02]  /*4120*/  @!P0 ISETP.GE.AND P4, PT, R6, R5.reuse, PT ;  /* 0x000000050600820c */ /* 0x080fe40003f86270 */
[----:B-1----:R-:W-:Y:S02]  /*4130*/  MOV R13, R152 ;  /* 0x00000098000d7202 */ /* 0x002fe40000000f00 */
        /* <DEDUP_REMOVED lines=78> */
[----:B------:R1:W2:Y:S01]  /*4620*/  MUFU.EX2 R244, R2 ;  /* 0x0000000200f47308 */ /* 0x0002a20000000800 */
[----:B------:R3:W-:Y:S04]  /*4630*/  STS [R0+0x13400], R4 ;  /* 0x0134000400007388 */ /* 0x0007e80000000800 */
[----:B------:R1:W-:Y:S01]  /*4640*/  STS [R144+0x14000], R6 ;  /* 0x0140000690007388 */ /* 0x0003e20000000800 */
[----:B----4-:R-:W-:Y:S01]  /*4650*/  F2FP.BF16.F32.PACK_AB R5, R246, R247 ;  /* 0x000000f7f605723e */ /* 0x010fe200000010ff */
[----:B---3--:R-:W-:Y:S01]  /*4660*/  IMAD.MOV.U32 R4, RZ, RZ, R147 ;  /* 0x000000ffff047224 */ /* 0x008fe200078e0093 */
[----:B------:R-:W-:Y:S02]  /*4670*/  @P3 IADD3 R4, PT, PT, R149, -0x20, RZ ;  /* 0xffffffe095043810 */ /* 0x000fe40007ffe0ff */
[----:B-1----:R-:W-:Y:S03]  /*4680*/  F2FP.BF16.F32.PACK_AB R6, R133, R132 ;  /* 0x000000848506723e */ /* 0x002fe600000010ff */
        /* <DEDUP_REMOVED lines=169> */
[----:B------:R-:W-:Y:S02]  /*5120*/  IMAD.SHL.U32 R231, R230, 0x20, RZ ;  /* 0x00000020e6e77824 */ /* 0x000fe400078e00ff */
[----:B------:R-:W-:Y:S01]  /*5130*/  FMUL.FTZ R20, R33, R20 ;  /* 0x0000001421147220 */ /* 0x000fe20000410000 */
[----:B------:R-:W-:Y:S01]  /*5140*/  FMUL.FTZ R17, R6, R17 ;  /* 0x0000001106117220 */ /* 0x000fe20000410000 */
[----:B------:R-:W-:Y:S01]  /*5150*/  FMUL.FTZ R7, R0, R7 ;  /* 0x0000000700077220 */ /* 0x000fe20000410000 */
[----:B------:R-:W-:Y:S06]  /*5160*/  BRA.U !UP0, `(.L_x_372) ;  /* 0x00000001085c7547 */ /* 0x000fec000b800000 */
        /* <DEDUP_REMOVED lines=23> */
.L_x_372:
        /* <DEDUP_REMOVED lines=8> */
[----:B------:R-:W4:Y:S01]  /*5360*/  LDL.LU R132, [R1] ;  /* 0x0000000001847983 */ /* 0x000f220000300800 */
[----:B------:R-:W-:Y:S01]  /*5370*/  FMUL.FTZ R34, R159, R34 ;  /* 0x000000229f227220 */ /* 0x000fe20000410000 */
[----:B------:R-:W-:Y:S01]  /*5380*/  FMUL.FTZ R19, R19, R6 ;  /* 0x0000000613137220 */ /* 0x000fe20000410000 */
[----:B------:R-:W-:Y:S02]  /*5390*/  FFMA.FTZ R6, -R146, R146, 1 ;  /* 0x3f80000092067423 */ /* 0x000fe40000010192 */
[----:B------:R1:W-:Y:S01]  /*53a0*/  STS [R144+0xf000], R5 ;  /* 0x00f0000590007388 */ /* 0x0003e20000000800 */
[----:B------:R-:W-:Y:S01]  /*53b0*/  F2FP.BF16.F32.PACK_AB R0, R7, R17 ;  /* 0x000000110700723e */ /* 0x000fe200000010ff */
[----:B------:R-:W-:Y:S01]  /*53c0*/  FADD.FTZ R22, -R142, R22 ;  /* 0x000000168e167221 */ /* 0x000fe20000010100 */
[----:B------:R-:W-:Y:S01]  /*53d0*/  FMUL.FTZ R6, R6, UR10 ;  /* 0x0000000a06067c20 */ /* 0x000fe20008410000 */
[----:B------:R-:W-:Y:S01]  /*53e0*/  SEL R33, R33, 0xfffffff0, !P1 ;  /* 0xfffffff021217807 */ /* 0x000fe20004800000 */
[----:B------:R-:W-:Y:S01]  /*53f0*/  FADD.FTZ R18, -R142, R18 ;  /* 0x000000128e127221 */ /* 0x000fe20000010100 */
[----:B------:R1:W-:Y:S01]  /*5400*/  STS [R144+0xf400], R0 ;  /* 0x00f4000090007388 */ /* 0x0003e20000000800 */
[----:B------:R-:W-:Y:S01]  /*5410*/  FMUL.FTZ R34, R34, R6 ;  /* 0x0000000622227220 */ /* 0x000fe20000410000 */
[----:B------:R-:W-:Y:S01]  /*5420*/  IADD3 R6, PT, PT, R144, R33, RZ ;  /* 0x0000002190067210 */ /* 0x000fe20007ffe0ff */
[----:B------:R-:W-:Y:S01]  /*5430*/  FMUL.FTZ R22, R170, R22 ;  /* 0x00000016aa167220 */ /* 0x000fe20000410000 */
        /* <DEDUP_REMOVED lines=15> */
[----:B-1----:R-:W-:Y:S01]  /*5530*/  FFMA.FTZ R5, -R154, R154, 1 ;  /* 0x3f8000009a057423 */ /* 0x002fe2000001019a */
[----:B------:R-:W-:Y:S01]  /*5540*/  FMUL.FTZ R12, R247, R12 ;  /* 0x0000000cf70c7220 */ /* 0x000fe20000410000 */
[----:B------:R-:W-:Y:S01]  /*5550*/  FMUL.FTZ R13, R246, R13 ;  /* 0x0000000df60d7220 */ /* 0x000fe20000410000 */
[----:B------:R-:W-:Y:S01]  /*5560*/  FMUL.FTZ R29, R237, R29 ;  /* 0x0000001ded1d7220 */ /* 0x000fe20000410000 */
[----:B------:R-:W-:Y:S01]  /*5570*/  FMUL.FTZ R32, R5, UR10 ;  /* 0x0000000a05207c20 */ /* 0x000fe20008410000 */
[----:B------:R-:W-:Y:S01]  /*5580*/  FFMA.FTZ R5, -R150, R150, 1 ;  /* 0x3f80000096057423 */ /* 0x000fe20000010196 */
[----:B------:R-:W-:Y:S01]  /*5590*/  FFMA.FTZ R0, -R164, R164, 1 ;  /* 0x3f800000a4007423 */ /* 0x000fe200000101a4 */
[----:B------:R-:W-:Y:S01]  /*55a0*/  FMUL.FTZ R25, R242, R25 ;  /* 0x00000019f2197220 */ /* 0x000fe20000410000 */
[----:B------:R-:W-:Y:S01]  /*55b0*/  FMUL.FTZ R32, R18, R32 ;  /* 0x0000002012207220 */ /* 0x000fe20000410000 */
[----:B------:R-:W-:Y:S01]  /*55c0*/  FMUL.FTZ R5, R5, UR10 ;  /* 0x0000000a05057c20 */ /* 0x000fe20008410000 */
[----:B------:R-:W-:Y:S01]  /*55d0*/  FMUL.FTZ R18, R23, R7 ;  /* 0x0000000717127220 */ /* 0x000fe20000410000 */
[----:B------:R-:W-:Y:S01]  /*55e0*/  FFMA.FTZ R7, -R165, R165, 1 ;  /* 0x3f800000a5077423 */ /* 0x000fe200000101a5 */
[----:B------:R-:W-:Y:S01]  /*55f0*/  FMUL.FTZ R0, R0, UR10 ;  /* 0x0000000a00007c20 */ /* 0x000fe20008410000 */
[----:B------:R-:W-:Y:S01]  /*5600*/  FMUL.FTZ R22, R22, R5 ;  /* 0x0000000516167220 */ /* 0x000fe20000410000 */
[----:B------:R-:W-:Y:S01]  /*5610*/  FFMA.FTZ R5, -R145, R145, 1 ;  /* 0x3f80000091057423 */ /* 0x000fe20000010191 */
[----:B------:R-:W-:Y:S01]  /*5620*/  FMUL.FTZ R16, R250, R9 ;  /* 0x00000009fa107220 */ /* 0x000fe20000410000 */
[----:B------:R-:W-:Y:S01]  /*5630*/  FFMA.FTZ R9, -R168, R168, 1 ;  /* 0x3f800000a8097423 */ /* 0x000fe200000101a8 */
[----:B------:R-:W-:Y:S01]  /*5640*/  FMUL.FTZ R7, R7, UR10 ;  /* 0x0000000a07077c20 */ /* 0x000fe20008410000 */
[----:B------:R-:W-:Y:S01]  /*5650*/  FMUL.FTZ R5, R5, UR10 ;  /* 0x0000000a05057c20 */ /* 0x000fe20008410000 */
[----:B------:R-:W-:Y:S01]  /*5660*/  F2FP.BF16.F32.PACK_AB R18, R18, R22 ;  /* 0x000000161212723e */ /* 0x000fe200000010ff */
[----:B------:R-:W-:Y:S01]  /*5670*/  FMUL.FTZ R9, R9, UR10 ;  /* 0x0000000a09097c20 */ /* 0x000fe20008410000 */
[----:B------:R-:W-:Y:S01]  /*5680*/  FADD.FTZ R15, -R140, R15 ;  /* 0x0000000f8c0f7221 */ /* 0x000fe20000010100 */
[----:B------:R-:W-:Y:S01]  /*5690*/  FMUL.FTZ R17, R35, R5 ;  /* 0x0000000523117220 */ /* 0x000fe20000410000 */
[----:B------:R-:W-:Y:S01]  /*56a0*/  F2FP.BF16.F32.PACK_AB R5, R19, R32 ;  /* 0x000000201305723e */ /* 0x000fe200000010ff */
[----:B------:R-:W-:Y:S01]  /*56b0*/  FMUL.FTZ R19, R251, R8 ;  /* 0x00000008fb137220 */ /* 0x000fe20000410000 */
[----:B------:R-:W-:Y:S01]  /*56c0*/  FFMA.FTZ R8, -R166, R166, 1 ;  /* 0x3f800000a6087423 */ /* 0x000fe200000101a6 */
[----:B------:R-:W-:Y:S01]  /*56d0*/  FADD.FTZ R28, -R141, R28 ;  /* 0x0000001c8d1c7221 */ /* 0x000fe20000010100 */
        /* <DEDUP_REMOVED lines=11> */
[----:B------:R-:W-:Y:S01]  /*5790*/  FADD.FTZ R14, -R140, R14 ;  /* 0x0000000e8c0e7221 */ /* 0x000fe20000010100 */
[----:B------:R-:W-:Y:S01]  /*57a0*/  FMUL.FTZ R16, R29, R0 ;  /* 0x000000001d107220 */ /* 0x000fe20000410000 */
[----:B------:R-:W-:Y:S01]  /*57b0*/  FMUL.FTZ R15, R252, R15 ;  /* 0x0000000ffc0f7220 */ /* 0x000fe20000410000 */
[----:B------:R-:W-:Y:S01]  /*57c0*/  F2FP.BF16.F32.PACK_AB R0, R22, R23 ;  /* 0x000000171600723e */ /* 0x000fe200000010ff */
[----:B------:R-:W-:Y:S01]  /*57d0*/  FMUL.FTZ R8, R8, UR10 ;  /* 0x0000000a08087c20 */ /* 0x000fe20008410000 */
[----:B------:R-:W-:Y:S01]  /*57e0*/  FMUL.FTZ R28, R241, R28 ;  /* 0x0000001cf11c7220 */ /* 0x000fe20000410000 */
[----:B------:R-:W-:Y:S01]  /*57f0*/  FMUL.FTZ R7, R7, UR10 ;  /* 0x0000000a07077c20 */ /* 0x000fe20008410000 */
[----:B------:R-:W-:Y:S01]  /*5800*/  FADD.FTZ R11, -R140, R11 ;  /* 0x0000000b8c0b7221 */ /* 0x000fe20000010100 */
[----:B------:R1:W-:Y:S01]  /*5810*/  STS [R144+0x10000], R0 ;  /* 0x0100000090007388 */ /* 0x0003e20000000800 */
[----:B------:R-:W-:Y:S01]  /*5820*/  FMUL.FTZ R13, R25, R8 ;  /* 0x00000008190d7220 */ /* 0x000fe20000410000 */
[----:B------:R-:W-:Y:S01]  /*5830*/  FFMA.FTZ R8, -R239, R239, 1 ;  /* 0x3f800000ef087423 */ /* 0x000fe200000101ef */
[----:B------:R-:W-:Y:S01]  /*5840*/  FMUL.FTZ R28, R28, R7 ;  /* 0x000000071c1c7220 */ /* 0x000fe20000410000 */
[----:B------:R-:W-:Y:S01]  /*5850*/  FFMA.FTZ R7, -R238, R238, 1 ;  /* 0x3f800000ee077423 */ /* 0x000fe200000101ee */
[----:B------:R-:W-:Y:S01]  /*5860*/  F2FP.BF16.F32.PACK_AB R12, R12, R19 ;  /* 0x000000130c0c723e */ /* 0x000fe200000010ff */
[----:B------:R-:W-:Y:S01]  /*5870*/  FMUL.FTZ R8, R8, UR10 ;  /* 0x0000000a08087c20 */ /* 0x000fe20008410000 */
[----:B------:R-:W-:Y:S01]  /*5880*/  FADD.FTZ R30, -R140, R30 ;  /* 0x0000001e8c1e7221 */ /* 0x000fe20000010100 */
[----:B------:R-:W-:Y:S01]  /*5890*/  FMUL.FTZ R7, R7, UR10 ;  /* 0x0000000a07077c20 */ /* 0x000fe20008410000 */
[----:B------:R-:W-:Y:S01]  /*58a0*/  FADD.FTZ R24, -R141, R24 ;  /* 0x000000188d187221 */ /* 0x000fe20000010100 */
[----:B------:R-:W-:Y:S01]  /*58b0*/  FFMA.FTZ R9, -R161, R161, 1 ;  /* 0x3f800000a1097423 */ /* 0x000fe200000101a1 */
[----:B------:R-:W-:Y:S01]  /*58c0*/  FMUL.FTZ R30, R245, R30 ;  /* 0x0000001ef51e7220 */ /* 0x000fe20000410000 */
[----:B-1----:R-:W-:Y:S01]  /*58d0*/  FFMA.FTZ R5, -R236, R236, 1 ;  /* 0x3f800000ec057423 */ /* 0x002fe200000101ec */
[----:B------:R-:W-:Y:S01]  /*58e0*/  FADD.FTZ R31, -R140, R31 ;  /* 0x0000001f8c1f7221 */ /* 0x000fe20000010100 */
[----:B------:R-:W-:Y:S01]  /*58f0*/  FMUL.FTZ R24, R243, R24 ;  /* 0x00000018f3187220 */ /* 0x000fe20000410000 */
[----:B------:R-:W-:Y:S01]  /*5900*/  FMUL.FTZ R9, R9, UR10 ;  /* 0x0000000a09097c20 */ /* 0x000fe20008410000 */
[----:B------:R-:W-:Y:S01]  /*5910*/  FMUL.FTZ R5, R5, UR10 ;  /* 0x0000000a05057c20 */ /* 0x000fe20008410000 */
[----:B------:R-:W-:Y:S01]  /*5920*/  FMUL.FTZ R31, R244, R31 ;  /* 0x0000001ff41f7220 */ /* 0x000fe20000410000 */
[----:B------:R-:W-:Y:S01]  /*5930*/  FADD.FTZ R27, -R140, R27 ;  /* 0x0000001b8c1b7221 */ /* 0x000fe20000010100 */
[----:B------:R-:W-:Y:S01]  /*5940*/  FMUL.FTZ R24, R24, R9 ;  /* 0x0000000918187220 */ /* 0x000fe20000410000 */
[----:B------:R-:W-:Y:S01]  /*5950*/  F2FP.BF16.F32.PACK_AB R17, R17, R34 ;  /* 0x000000221111723e */ /* 0x000fe200000010ff */
[----:B------:R-:W4:Y:S01]  /*5960*/  LDL.LU.64 R150, [R1+0x10] ;  /* 0x0000100001967983 */ /* 0x000f220000300a00 */
[----:B------:R-:W-:Y:S01]  /*5970*/  FMUL.FTZ R27, R248, R27 ;  /* 0x0000001bf81b7220 */ /* 0x000fe20000410000 */
[----:B------:R-:W-:Y:S01]  /*5980*/  F2FP.BF16.F32.PACK_AB R16, R16, R28 ;  /* 0x0000001c1010723e */ /* 0x000fe200000010ff */
[----:B------:R-:W1:Y:S01]  /*5990*/  LDC R149, c[0x0][0x44c] ;  /* 0x00011300ff957b82 */ /* 0x000e620000000800 */
[----:B------:R-:W-:Y:S01]  /*59a0*/  FFMA.FTZ R0, -R235, R235, 1 ;  /* 0x3f800000eb007423 */ /* 0x000fe200000101eb */
[----:B------:R-:W-:Y:S03]  /*59b0*/  F2FP.BF16.F32.PACK_AB R13, R13, R24 ;  /* 0x000000180d0d723e */ /* 0x000fe600000010ff */
[----:B------:R-:W-:Y:S04]  /*59c0*/  FMUL.FTZ R0, R0, UR10 ;  /* 0x0000000a00007c20 */ /* 0x000fe80008410000 */
[----:B------:R-:W-:Y:S01]  /*59d0*/  FMUL.FTZ R15, R15, R0 ;  /* 0x000000000f0f7220 */ /* 0x000fe20000410000 */
[----:B------:R-:W-:Y:S01]  /*59e0*/  FFMA.FTZ R0, -R162, R162, 1 ;  /* 0x3f800000a2007423 */ /* 0x000fe200000101a2 */
[----:B-1----:R-:W-:Y:S02]  /*59f0*/  IMAD R169, R149, UR8, RZ ;  /* 0x0000000895a97c24 */ /* 0x002fe4000f8e02ff */
[----:B--2---:R-:W-:Y:S04]  /*5a00*/  FMUL.FTZ R10, R134, R10 ;  /* 0x0000000a860a7220 */ /* 0x004fe80000410000 */
[----:B------:R-:W-:Y:S01]  /*5a10*/  FMUL.FTZ R19, R10, R8 ;  /* 0x000000080a137220 */ /* 0x000fe20000410000 */
[----:B------:R-:W-:Y:S01]  /*5a20*/  FMUL.FTZ R10, R0, UR10 ;  /* 0x0000000a000a7c20 */ /* 0x000fe20008410000 */
[----:B---3--:R-:W-:Y:S01]  /*5a30*/  FMUL.FTZ R11, R133, R11 ;  /* 0x0000000b850b7220 */ /* 0x008fe20000410000 */
[----:B------:R-:W-:Y:S01]  /*5a40*/  FFMA.FTZ R0, -R157, R157, 1 ;  /* 0x3f8000009d007423 */ /* 0x000fe2000001019d */
[----:B----4-:R-:W-:Y:S02]  /*5a50*/  FMUL.FTZ R14, R132, R14 ;  /* 0x0000000e840e7220 */ /* 0x010fe40000410000 */
[----:B------:R-:W-:Y:S01]  /*5a60*/  FMUL.FTZ R11, R11, R7 ;  /* 0x000000070b0b7220 */ /* 0x000fe20000410000 */
[----:B------:R-:W-:Y:S01]  /*5a70*/  FADD.FTZ R7, -R140, R26 ;  /* 0x0000001a8c077221 */ /* 0x000fe20000010100 */
[----:B------:R-:W-:Y:S01]  /*5a80*/  FMUL.FTZ R14, R14, R5 ;  /* 0x000000050e0e7220 */ /* 0x000fe20000410000 */
[----:B------:R-:W-:Y:S02]  /*5a90*/  FFMA.FTZ R5, -R163, R163, 1 ;  /* 0x3f800000a3057423 */ /* 0x000fe400000101a3 */
[----:B------:R-:W-:Y:S02]  /*5aa0*/  FMUL.FTZ R7, R249, R7 ;  /* 0x00000007f9077220 */ /* 0x000fe40000410000 */
[----:B------:R-:W-:Y:S01]  /*5ab0*/  FMUL.FTZ R8, R5, UR10 ;  /* 0x0000000a05087c20 */ /* 0x000fe20008410000 */
[----:B------:R-:W-:Y:S01]  /*5ac0*/  FMUL.FTZ R5, R0, UR10 ;  /* 0x0000000a00057c20 */ /* 0x000fe20008410000 */
[----:B------:R-:W-:Y:S01]  /*5ad0*/  FMUL.FTZ R10, R7, R10 ;  /* 0x0000000a070a7220 */ /* 0x000fe20000410000 */
[----:B------:R-:W-:Y:S01]  /*5ae0*/  FFMA.FTZ R7, -R156, R156, 1 ;  /* 0x3f8000009c077423 */ /* 0x000fe2000001019c */
[----:B------:R-:W-:Y:S01]  /*5af0*/  FMUL.FTZ R8, R27, R8 ;  /* 0x000000081b087220 */ /* 0x000fe20000410000 */
[----:B------:R-:W-:Y:S01]  /*5b00*/  FMUL.FTZ R30, R30, R5 ;  /* 0x000000051e1e7220 */ /* 0x000fe20000410000 */
[----:B------:R-:W-:Y:S01]  /*5b10*/  F2FP.BF16.F32.PACK_AB R5, R11, R19 ;  /* 0x000000130b05723e */ /* 0x000fe200000010ff */
[----:B------:R-:W-:Y:S01]  /*5b20*/  FMUL.FTZ R7, R7, UR10 ;  /* 0x0000000a07077c20 */ /* 0x000fe20008410000 */
[--C-:B------:R-:W-:Y:S02]  /*5b30*/  SHF.R.U32.HI R0, RZ, 0x4, R230.reuse ;  /* 0x00000004ff007819 */ /* 0x100fe400000116e6 */
[----:B------:R-:W-:Y:S01]  /*5b40*/  F2FP.BF16.F32.PACK_AB R8, R8, R10 ;  /* 0x0000000a0808723e */ /* 0x000fe200000010ff */
[----:B------:R1:W-:Y:S01]  /*5b50*/  STS [R144+0x10400], R5 ;  /* 0x0104000590007388 */ /* 0x0003e20000000800 */
[----:B------:R-:W-:Y:S01]  /*5b60*/  FMUL.FTZ R9, R31, R7 ;  /* 0x000000071f097220 */ /* 0x000fe20000410000 */
[----:B------:R-:W-:Y:S03]  /*5b70*/  F2FP.BF16.F32.PACK_AB R7, R15, R14 ;  /* 0x0000000e0f07723e */ /* 0x000fe600000010ff */
[----:B------:R-:W-:Y:S01]  /*5b80*/  STS [R6+0x10000], R12 ;  /* 0x0100000c06007388 */ /* 0x000fe20000000800 */
[----:B------:R-:W-:Y:S02]  /*5b90*/  LOP3.LUT R168, R0, 0x8, RZ, 0xc0, !PT ;  /* 0x0000000800a87812 */ /* 0x000fe400078ec0ff */
[----:B------:R-:W-:Y:S02]  /*5ba0*/  F2FP.BF16.F32.PACK_AB R9, R9, R30 ;  /* 0x0000001e0909723e */ /* 0x000fe400000010ff */
[----:B------:R-:W-:Y:S01]  /*5bb0*/  STS [R6+0x10400], R7 ;  /* 0x0104000706007388 */ /* 0x000fe20000000800 */
[----:B------:R-:W-:Y:S04]  /*5bc0*/  LOP3.LUT R0, R168, 0x10, R230, 0xf8, !PT ;  /* 0x00000010a8007812 */ /* 0x000fe800078ef8e6 */
[----:B------:R-:W-:Y:S01]  /*5bd0*/  STS [R4+-0x4000], R21 ;  /* 0xffc0001504007388 */ /* 0x000fe20000000800 */
[--C-:B------:R-:W-:Y:S04]  /*5be0*/  LOP3.LUT R0, R0, 0xc0, R231.reuse, 0xf8, !PT ;  /* 0x000000c000007812 */ /* 0x100fe800078ef8e7 */
[----:B------:R-:W-:Y:S01]  /*5bf0*/  STS [R4+-0x3c00], R18 ;  /* 0xffc4001204007388 */ /* 0x000fe20000000800 */
[----:B------:R-:W-:Y:S04]  /*5c00*/  LOP3.LUT R0, R0, 0x18, R232, 0x78, !PT ;  /* 0x0000001800007812 */ /* 0x000fe800078e78e8 */
[----:B------:R-:W-:Y:S02]  /*5c10*/  LOP3.LUT R0, R0, 0x120, R231, 0xf8, !PT ;  /* 0x0000012000007812 */ /* 0x000fe400078ef8e7 */
[----:B-1----:R-:W-:Y:S02]  /*5c20*/  IADD3 R5, PT, PT, R33, R4, RZ ;  /* 0x0000000421057210 */ /* 0x002fe40007ffe0ff */
[----:B------:R-:W-:Y:S03]  /*5c30*/  LEA R0, R0, UR4, 0x1 ;  /* 0x0000000400007c11 */ /* 0x000fe6000f8e08ff */
        /* <DEDUP_REMOVED lines=88> */
[----:B------:R-:W-:Y:S05]  /*61c0*/  IMAD.X R5, RZ, RZ, ~UR16, P0 ;  /* 0x80000010ff057e24 */ /* 0x000fea00080e06ff */
[----:B------:R-:W-:Y:S02]  /*61d0*/  SHF.R.S64 R7, R6, 0x1f, R5 ;  /* 0x0000001f06077819 */ /* 0x000fe40000001005 */
[----:B------:R-:W-:Y:S04]  /*61e0*/  LOP3.LUT R6, R8, 0x18, R230, 0x78, !PT ;  /* 0x0000001808067812 */ /* 0x000fe800078e78e6 */
        /* <DEDUP_REMOVED lines=13> */
.L_x_373:
        /* <DEDUP_REMOVED lines=68> */
[----:B------:R-:W3:Y:S03]  /*6700*/  LDSM.16.M88.4 R152, [R165+0x11000] ;  /* 0x01100000a598783b */ /* 0x000ee60000000200 */
[C---:B------:R-:W-:Y:S08]  /*6710*/  HMMA.16816.F32.BF16 R4, R132.reuse, R156, R4 ;  /* 0x0000009c8404723c */ /* 0x040ff00000041804 */
[C---:B------:R-:W-:Y:S08]  /*6720*/  HMMA.16816.F32.BF16 R8, R132.reuse, R158, R8 ;  /* 0x0000009e8408723c */ /* 0x040ff00000041808 */
[C---:B-----5:R-:W-:Y:S08]  /*6730*/  HMMA.16816.F32.BF16 R12, R132.reuse, R32, R12 ;  /* 0x00000020840c723c */ /* 0x060ff0000004180c */
[C---:B------:R-:W-:Y:S01]  /*6740*/  HMMA.16816.F32.BF16 R16, R132.reuse, R34, R16 ;  /* 0x000000228410723c */ /* 0x040fe20000041810 */
[----:B------:R-:W5:Y:S07]  /*6750*/  LDSM.16.MT88.4 R32, [R0+0xc400] ;  /* 0x00c400000020783b */ /* 0x000f6e0000004200 */
[C---:B------:R-:W-:Y:S08]  /*6760*/  HMMA.16816.F32.BF16 R20, R132.reuse, R136, R20 ;  /* 0x000000888414723c */ /* 0x040ff00000041814 */
[----:B------:R-:W-:Y:S01]  /*6770*/  HMMA.16816.F32.BF16 R24, R132, R138, R24 ;  /* 0x0000008a8418723c */ /* 0x000fe20000041818 */
[----:B------:R-:W-:Y:S04]  /*6780*/  LDSM.16.MT88.4 R136, [R0+0xa800] ;  /* 0x00a800000088783b */ /* 0x000fe80000004200 */
[----:B------:R-:W-:Y:S03]  /*6790*/  LDSM.16.M88.4 R132, [R164+0x2000] ;  /* 0x00200000a484783b */ /* 0x000fe60000000200 */
[C---:B-1----:R-:W-:Y:S08]  /*67a0*/  HMMA.16816.F32.BF16 R4, R140.reuse, R148, R4 ;  /* 0x000000948c04723c */ /* 0x042ff00000041804 */
[C---:B------:R-:W-:Y:S08]  /*67b0*/  HMMA.16816.F32.BF16 R8, R140.reuse, R150, R8 ;  /* 0x000000968c08723c */ /* 0x040ff00000041808 */
[C---:B---3--:R-:W-:Y:S08]  /*67c0*/  HMMA.16816.F32.BF16 R12, R140.reuse, R28, R12 ;  /* 0x0000001c8c0c723c */ /* 0x048ff0000004180c */
[C---:B------:R-:W-:Y:S01]  /*67d0*/  HMMA.16816.F32.BF16 R16, R140.reuse, R30, R16 ;  /* 0x0000001e8c10723c */ /* 0x040fe20000041810 */
[----:B------:R-:W1:Y:S07]  /*67e0*/  LDSM.16.MT88.4 R28, [R0+0xe400] ;  /* 0x00e40000001c783b */ /* 0x000e6e0000004200 */
[C---:B------:R-:W-:Y:S08]  /*67f0*/  HMMA.16816.F32.BF16 R20, R140.reuse, R144, R20 ;  /* 0x000000908c14723c */ /* 0x040ff00000041814 */
[----:B------:R-:W-:Y:S01]  /*6800*/  HMMA.16816.F32.BF16 R24, R140, R146, R24 ;  /* 0x000000928c18723c */ /* 0x000fe20000041818 */
[----:B------:R-:W-:Y:S07]  /*6810*/  LDSM.16.MT88.4 R140, [R0+0xac00] ;  /* 0x00ac0000008c783b */ /* 0x000fee0000004200 */
        /* <DEDUP_REMOVED lines=18> */
[C---:B------:R-:W-:Y:S05]  /*6940*/  HMMA.16816.F32.BF16 R4, R132.reuse, R136, R4 ;  /* 0x000000888404723c */ /* 0x040fea0000041804 */
[C---:B------:R-:W-:Y:S03]  /*6950*/  LEA R152, P0, R169.reuse, R150, 0x5 ;  /* 0x00000096a9987211 */ /* 0x040fe600078028ff */
[C---:B------:R-:W-:Y:S01]  /*6960*/  HMMA.16816.F32.BF16 R8, R132.reuse, R138, R8 ;  /* 0x0000008a8408723c */ /* 0x040fe20000041808 */
[----:B------:R-:W5:Y:S02]  /*6970*/  LDSM.16.M88.4 R136, [R166+0x2000] ;  /* 0x00200000a688783b */ /* 0x000f640000000200 */
        /* <DEDUP_REMOVED lines=15> */
[C---:B-----5:R-:W-:Y:S05]  /*6a70*/  HMMA.16816.F32.BF16 R4, R136.reuse, R140, R4 ;  /* 0x0000008c8804723c */ /* 0x060fea0000041804 */
[C---:B------:R-:W-:Y:S02]  /*6a80*/  LEA.HI.X.SX32 R135, R169.reuse, R145, 0x5, P0 ;  /* 0x00000091a9877211 */ /* 0x040fe400000f2eff */
[C---:B------:R-:W-:Y:S01]  /*6a90*/  LEA R132, P0, R169.reuse, R134, 0x5 ;  /* 0x00000086a9847211 */ /* 0x040fe200078028ff */
[C---:B------:R-:W-:Y:S03]  /*6aa0*/  HMMA.16816.F32.BF16 R8, R136.reuse, R142, R8 ;  /* 0x0000008e8808723c */ /* 0x040fe60000041808 */
[C---:B------:R-:W-:Y:S02]  /*6ab0*/  LEA.HI.X.SX32 R133, R169.reuse, R135, 0x5, P0 ;  /* 0x00000087a9857211 */ /* 0x040fe400000f2eff */
[----:B------:R-:W-:Y:S02]  /*6ac0*/  LEA R140, P0, R169, R132, 0x5 ;  /* 0x00000084a98c7211 */ /* 0x000fe400078028ff */
[----:B-1----:R-:W-:Y:S01]  /*6ad0*/  @P5 LOP3.LUT R0, R223, 0x10, RZ, 0xc0, !PT ;  /* 0x00000010df005812 */ /* 0x002fe200078ec0ff */
[C---:B---3--:R-:W-:Y:S03]  /*6ae0*/  HMMA.16816.F32.BF16 R12, R136.reuse, R32, R12 ;  /* 0x00000020880c723c */ /* 0x048fe6000004180c */
        /* <DEDUP_REMOVED lines=305> */
.L_x_375:
        /* <DEDUP_REMOVED lines=13> */
.L_x_376:
[----:B------:R-:W1:Y:S01]  /*7ed0*/  LDCU.64 UR8, c[0x0][0x5c8] ;  /* 0x0000b900ff0877ac */ /* 0x000e620008000a00 */
[----:B------:R-:W-:-:S04]  /*7ee0*/  UIADD3 UR5, UPT, UPT, UR44, UR45, URZ ;  /* 0x0000002d2c057290 */ /* 0x000fc8000fffe0ff */
[----:B-1----:R-:W-:Y:S02]  /*7ef0*/  UIMAD.WIDE.U32 UR20, UR5, UR8, URZ ;  /* 0x00000008051472a5 */ /* 0x002fe4000f8e00ff */
[----:B------:R-:W-:-:S04]  /*7f00*/  UIMAD UR5, UR5, UR9, URZ ;  /* 0x00000009050572a4 */ /* 0x000fc8000f8e02ff */
[----:B------:R-:W-:-:S06]  /*7f10*/  UIADD3 UR5, UPT, UPT, UR21, UR5, URZ ;  /* 0x0000000515057290 */ /* 0x000fcc000fffe0ff */
[----:B------:R-:W-:-:S07]  /*7f20*/  MOV R23, UR5 ;  /* 0x0000000500177c02 */ /* 0x000fce0008000f00 */
.L_x_377:
[----:B------:R-:W-:Y:S01]  /*7f30*/  BAR.SYNC.DEFER_BLOCKING 0x0 ;  /* 0x0000000000007b1d */ /* 0x000fe20000010000 */
[--C-:B------:R-:W-:Y:S01]  /*7f40*/  LOP3.LUT R0, R0, 0xd8, R167.reuse, 0x78, !PT ;  /* 0x000000d800007812 */ /* 0x100fe200078e78a7 */
[----:B------:R-:W-:Y:S01]  /*7f50*/  USHF.L.U32 UR5, UR39, 0x7, URZ ;  /* 0x0000000727057899 */ /* 0x000fe200080006ff */
[----:B------:R-:W-:Y:S01]  /*7f60*/  SHF.R.U32.HI R230, RZ, 0x2, R230 ;  /* 0x00000002ffe67819 */ /* 0x000fe200000116e6 */
[----:B------:R-:W-:Y:S01]  /*7f70*/  USHF.L.U32 UR15, UR39, 0x7, URZ ;  /* 0x00000007270f7899 */ /* 0x000fe200080006ff */
[--C-:B------:R-:W-:Y:S01]  /*7f80*/  LOP3.LUT R0, R0, 0x1f20, R167.reuse, 0xf8, !PT ;  /* 0x00001f2000007812 */ /* 0x100fe200078ef8a7 */
[----:B------:R-:W-:Y:S02]  /*7f90*/  UIMAD.WIDE.U32 UR22, UR5, UR10, URZ ;  /* 0x0000000a051672a5 */ /* 0x000fe4000f8e00ff */
[----:B------:R-:W1:Y:S01]  /*7fa0*/  LDC.64 R8, c[0x0][0x5d8] ;  /* 0x00017600ff087b82 */ /* 0x000e620000000a00 */
[----:B------:R-:W-:Y:S01]  /*7fb0*/  USHF.R.S32.HI UR16, URZ, 0x1f, UR5 ;  /* 0x0000001fff107899 */ /* 0x000fe20008011405 */
[----:B------:R-:W-:Y:S01]  /*7fc0*/  LEA R0, R0, UR4, 0x1 ;  /* 0x0000000400007c11 */ /* 0x000fe2000f8e08ff */
[----:B------:R-:W-:Y:S01]  /*7fd0*/  UIADD3 UR38, UPT, UPT, -UR15, UR38, URZ ;  /* 0x000000260f267290 */ /* 0x000fe2000fffe1ff */
[C---:B------:R-:W-:Y:S01]  /*7fe0*/  VIADD R5, R230.reuse, 0x40 ;  /* 0x00000040e6057836 */ /* 0x040fe20000000000 */
[----:B------:R-:W-:Y:S01]  /*7ff0*/  UIMAD UR14, UR16, UR10, URZ ;  /* 0x0000000a100e72a4 */ /* 0x000fe2000f8e02ff */
[----:B------:R-:W-:Y:S01]  /*8000*/  IMAD.U32 R2, RZ, RZ, UR22 ;  /* 0x00000016ff027e24 */ /* 0x000fe2000f8e00ff */
[----:B------:R-:W-:Y:S01]  /*8010*/  BSSY.RECONVERGENT B0, `(.L_x_378) ;  /* 0x0000026000007945 */ /* 0x000fe20003800200 */
[----:B------:R-:W2:Y:S01]  /*8020*/  LDC.64 R58, c[0x0][0x5e0] ;  /* 0x00017800ff3a7b82 */ /* 0x000ea20000000a00 */
[----:B------:R-:W-:Y:S01]  /*8030*/  UIMAD UR14, UR5, UR11, UR14 ;  /* 0x0000000b050e72a4 */ /* 0x000fe2000f8e020e */
[----:B------:R-:W-:Y:S01]  /*8040*/  ISETP.GE.AND P1, PT, R230, UR38, PT ;  /* 0x00000026e6007c0c */ /* 0x000fe2000bf26270 */
[----:B------:R-:W-:Y:S01]  /*8050*/  IMAD.U32 R3, RZ, RZ, UR23 ;  /* 0x00000017ff037e24 */ /* 0x000fe2000f8e00ff */
[----:B------:R-:W-:Y:S01]  /*8060*/  LOP3.LUT R4, R2, 0x18, R167, 0xf8, !PT ;  /* 0x0000001802047812 */ /* 0x000fe200078ef8a7 */
[----:B------:R-:W-:Y:S01]  /*8070*/  IMAD.U32 R56, RZ, RZ, UR8 ;  /* 0x00000008ff387e24 */ /* 0x000fe2000f8e00ff */
[----:B------:R-:W-:-:S02]  /*8080*/  ISETP.GE.AND P2, PT, R5, UR38, PT ;  /* 0x0000002605007c0c */ /* 0x000fc4000bf46270 */
[----:B------:R-:W-:Y:S01]  /*8090*/  IADD3 R2, P0, PT, R4, UR18, RZ ;  /* 0x0000001204027c10 */ /* 0x000fe2000ff1e0ff */
[----:B------:R3:W4:Y:S01]  /*80a0*/  LDS.128 R28, [R0+0xa000] ;  /* 0x00a00000001c7984 */ /* 0x0007220000000c00 */
[----:B------:R-:W-:Y:S01]  /*80b0*/  IMAD.U32 R4, RZ, RZ, UR14 ;  /* 0x0000000eff047e24 */ /* 0x000fe2000f8e00ff */
[----:B------:R-:W-:Y:S02]  /*80c0*/  LOP3.LUT R167, R167, 0x18, RZ, 0xc0, !PT ;  /* 0x00000018a7a77812 */ /* 0x000fe400078ec0ff */
[----:B------:R3:W2:Y:S02]  /*80d0*/  LDS.128 R24, [R0+0xc000] ;  /* 0x00c0000000187984 */ /* 0x0006a40000000c00 */
[----:B------:R-:W-:Y:S02]  /*80e0*/  IADD3.X R3, PT, PT, R3, UR17, R4, P0, !PT ;  /* 0x0000001103037c10 */ /* 0x000fe400087fe404 */
[----:B------:R3:W2:Y:S01]  /*80f0*/  LDS.128 R40, [R0+0xf000] ;  /* 0x00f0000000287984 */ /* 0x0006a20000000c00 */
[----:B------:R-:W-:Y:S01]  /*8100*/  IADD3 R21, P0, PT, R230, 0x40, RZ ;  /* 0x00000040e6157810 */ /* 0x000fe20007f1e0ff */
[----:B-1----:R-:W-:-:S02]  /*8110*/  IMAD.WIDE.U32 R6, R8, UR25, R2 ;  /* 0x0000001908067c25 */ /* 0x002fc4000f8e0002 */
[----:B------:R3:W1:Y:S02]  /*8120*/  LDS.128 R52, [R0+0x10000] ;  /* 0x0100000000347984 */ /* 0x0006640000000c00 */
[----:B------:R-:W-:Y:S02]  /*8130*/  IMAD.X R22, RZ, RZ, RZ, P0 ;  /* 0x000000ffff167224 */ /* 0x000fe400000e06ff */
[----:B------:R3:W1:Y:S01]  /*8140*/  LDS.128 R36, [R0+0x11000] ;  /* 0x0110000000247984 */ /* 0x0006620000000c00 */
[----:B------:R-:W-:-:S03]  /*8150*/  IMAD R20, R9, UR25, R7 ;  /* 0x0000001909147c24 */ /* 0x000fc6000f8e0207 */
[----:B------:R3:W1:Y:S04]  /*8160*/  LDS.128 R48, [R0+0x12000] ;  /* 0x0120000000307984 */ /* 0x0006680000000c00 */
[----:B------:R3:W1:Y:S04]  /*8170*/  LDS.128 R32, [R0+0x13000] ;  /* 0x0130000000207984 */ /* 0x0006680000000c00 */
[----:B------:R3:W1:Y:S01]  /*8180*/  LDS.128 R44, [R0+0x14000] ;  /* 0x01400000002c7984 */ /* 0x0006620000000c00 */
[----:B--2-4-:R-:W-:Y:S05]  /*8190*/  @P1 BRA `(.L_x_379) ;  /* 0x0000000000341947 */ /* 0x014fea0003800000 */
[----:B------:R-:W2:Y:S01]  /*81a0*/  LDS.128 R12, [R0+0xb000] ;  /* 0x00b00000000c7984 */ /* 0x000ea20000000c00 */
[----:B------:R-:W4:Y:S01]  /*81b0*/  LDCU.64 UR14, c[0x0][0x560] ;  /* 0x0000ac00ff0e77ac */ /* 0x000f220008000a00 */
[----:B------:R-:W-:Y:S02]  /*81c0*/  MOV R2, R6 ;  /* 0x0000000600027202 */ /* 0x000fe40000000f00 */
[----:B------:R-:W5:Y:S01]  /*81d0*/  LDS.128 R8, [R0+0x9000] ;  /* 0x0090000000087984 */ /* 0x000f620000000c00 */
[----:B------:R-:W-:-:S03]  /*81e0*/  MOV R3, R20 ;  /* 0x0000001400037202 */ /* 0x000fc60000000f00 */
[----:B------:R-:W3:Y:S01]  /*81f0*/  LDS.128 R16, [R0+0xd000] ;  /* 0x00d0000000107984 */ /* 0x000ee20000000c00 */
[----:B------:R-:W-:-:S04]  /*8200*/  IMAD.WIDE.U32 R4, R230, UR10, R2 ;  /* 0x0000000ae6047c25 */ /* 0x000fc8000f8e0002 */
[----:B------:R-:W-:Y:S01]  /*8210*/  IMAD R3, R230, UR11, R5 ;  /* 0x0000000be6037c24 */ /* 0x000fe2000f8e0205 */
[----:B----4-:R-:W-:-:S04]  /*8220*/  LEA R2, P0, R4, UR14, 0x1 ;  /* 0x0000000e04027c11 */ /* 0x010fc8000f8008ff */
[----:B------:R-:W-:-:S05]  /*8230*/  LEA.HI.X R3, R4, UR15, R3, 0x1, P0 ;  /* 0x0000000f04037c11 */ /* 0x000fca00080f0c03 */
[----:B--2---:R2:W-:Y:S04]  /*8240*/  STG.E.128 desc[UR36][R2.64+0x40], R12 ;  /* 0x0000400c02007986 */ /* 0x0045e8000c101d24 */
[----:B-----5:R2:W-:Y:S04]  /*8250*/  STG.E.128 desc[UR36][R2.64], R8 ;  /* 0x0000000802007986 */ /* 0x0205e8000c101d24 */
[----:B---3--:R2:W-:Y:S02]  /*8260*/  STG.E.128 desc[UR36][R2.64+0x80], R16 ;  /* 0x0000801002007986 */ /* 0x0085e4000c101d24 */
.L_x_379:
[----:B------:R-:W-:Y:S05]  /*8270*/  BSYNC.RECONVERGENT B0 ;  /* 0x0000000000007941 */ /* 0x000fea0003800200 */
.L_x_378:
[----:B--2---:R2:W4:Y:S01]  /*8280*/  LDS.128 R8, [R0+0xe000] ;  /* 0x00e0000000087984 */ /* 0x0045220000000c00 */
[----:B------:R-:W-:Y:S04]  /*8290*/  BSSY.RECONVERGENT B0, `(.L_x_380) ;  /* 0x000000e000007945 */ /* 0x000fe80003800200 */
[----:B------:R-:W-:Y:S05]  /*82a0*/  @P2 BRA `(.L_x_381) ;  /* 0x0000000000302947 */ /* 0x000fea0003800000 */
[----:B------:R-:W5:Y:S01]  /*82b0*/  LDCU.64 UR14, c[0x0][0x560] ;  /* 0x0000ac00ff0e77ac */ /* 0x000f620008000a00 */
[----:B------:R-:W-:Y:S01]  /*82c0*/  MOV R2, R6 ;  /* 0x0000000600027202 */ /* 0x000fe20000000f00 */
[----:B--23--:R-:W-:Y:S01]  /*82d0*/  IMAD R0, R22, UR10, RZ ;  /* 0x0000000a16007c24 */ /* 0x00cfe2000f8e02ff */
[----:B------:R-:W-:-:S03]  /*82e0*/  MOV R3, R20 ;  /* 0x0000001400037202 */ /* 0x000fc60000000f00 */
[C---:B------:R-:W-:Y:S02]  /*82f0*/  IMAD R0, R21.reuse, UR11, R0 ;  /* 0x0000000b15007c24 */ /* 0x040fe4000f8e0200 */
[----:B------:R-:W-:-:S05]  /*8300*/  IMAD.WIDE.U32 R4, R21, UR10, R2 ;  /* 0x0000000a15047c25 */ /* 0x000fca000f8e0002 */
[----:B------:R-:W-:Y:S02]  /*8310*/  IADD3 R0, PT, PT, R0, R5, RZ ;  /* 0x0000000500007210 */ /* 0x000fe40007ffe0ff */
[----:B-----5:R-:W-:-:S04]  /*8320*/  LEA R2, P0, R4, UR14, 0x1 ;  /* 0x0000000e04027c11 */ /* 0x020fc8000f8008ff */
[----:B------:R-:W-:-:S05]  /*8330*/  LEA.HI.X R3, R4, UR15, R0, 0x1, P0 ;  /* 0x0000000f04037c11 */ /* 0x000fca00080f0c00 */
[----:B------:R2:W-:Y:S04]  /*8340*/  STG.E.128 desc[UR36][R2.64], R28 ;  /* 0x0000001c02007986 */ /* 0x0005e8000c101d24 */
[----:B------:R2:W-:Y:S04]  /*8350*/  STG.E.128 desc[UR36][R2.64+0x40], R24 ;  /* 0x0000401802007986 */ /* 0x0005e8000c101d24 */
[----:B----4-:R2:W-:Y:S02]  /*8360*/  STG.E.128 desc[UR36][R2.64+0x80], R8 ;  /* 0x0000800802007986 */ /* 0x0105e4000c101d24 */
.L_x_381:
[----:B------:R-:W-:Y:S05]  /*8370*/  BSYNC.RECONVERGENT B0 ;  /* 0x0000000000007941 */ /* 0x000fea0003800200 */
.L_x_380:
        /* <DEDUP_REMOVED lines=9> */
[----:B---3--:R-:W-:Y:S01]  /*8410*/  IMAD R0, R59, UR25, R5 ;  /* 0x000000193b007c24 */ /* 0x008fe2000f8e0205 */
        /* <DEDUP_REMOVED lines=11> */
.L_x_383:
[----:B------:R-:W-:Y:S05]  /*84d0*/  BSYNC.RECONVERGENT B0 ;  /* 0x0000000000007941 */ /* 0x000fea0003800200 */
.L_x_382:
        /* <DEDUP_REMOVED lines=10> */
[----:B-1----:R3:W-:Y:S04]  /*8580*/  STG.E.128 desc[UR36][R2.64], R52 ;  /* 0x0000003402007986 */ /* 0x0027e8000c101d24 */
[----:B------:R3:W-:Y:S04]  /*8590*/  STG.E.128 desc[UR36][R2.64+0x40], R48 ;  /* 0x0000403002007986 */ /* 0x0007e8000c101d24 */
[----:B------:R3:W-:Y:S02]  /*85a0*/  STG.E.128 desc[UR36][R2.64+0x80], R44 ;  /* 0x0000802c02007986 */ /* 0x0007e4000c101d24 */
.L_x_371:
[----:B------:R-:W-:Y:S05]  /*85b0*/  BSYNC.RECONVERGENT B1 ;  /* 0x0000000000017941 */ /* 0x000fea0003800200 */
.L_x_349:
        /* <DEDUP_REMOVED lines=11> */
.L_x_385:
        /* <DEDUP_REMOVED lines=9> */
.L_x_885:


//--------------------- .text._ZN5flash44flash_bwd_dq_dk_dv_loop_seqk_parallel_kernelI23Flash_bwd_kernel_traitsILi96ELi64ELi128ELi8ELi2ELi4ELi4ELb1ELb0EN7cutlass10bfloat16_tE19Flash_kernel_traitsILi96ELi64ELi128ELi8ES3_EELb1ELb1ELb0ELb1ELb0ELb0ELb0EEEvNS_16Flash_bwd_paramsE --------------------------
	.section	.text._ZN5flash44flash_bwd_dq_dk_dv_loop_seqk_parallel_kernelI23Flash_bwd_kernel_traitsILi96ELi64ELi128ELi8ELi2ELi4ELi4ELb1ELb0EN7cutlass10bfloat16_tE19Flash_kernel_traitsILi96ELi64ELi128ELi8ES3_EELb1ELb1ELb0ELb1ELb0ELb0ELb0EEEvNS_16Flash_bwd_paramsE,"ax",@progbits
	.align	128
        .global         _ZN5flash44flash_bwd_dq_dk_dv_loop_seqk_parallel_kernelI23Flash_bwd_kernel_traitsILi96ELi64ELi128ELi8ELi2ELi4ELi4ELb1ELb0EN7cutlass10bfloat16_tE19Flash_kernel_traitsILi96ELi64ELi128ELi8ES3_EELb1ELb1ELb0ELb1ELb0ELb0ELb0EEEvNS_16Flash_bwd_paramsE
        .type           _ZN5flash44flash_bwd_dq_dk_dv_loop_seqk_parallel_kernelI23Flash_bwd_kernel_traitsILi96ELi64ELi128ELi8ELi2ELi4ELi4ELb1ELb0EN7cutlass10bfloat16_tE19Flash_kernel_traitsILi96ELi64ELi128ELi8ES3_EELb1ELb1ELb0ELb1ELb0ELb0ELb0EEEvNS_16Flash_bwd_paramsE,@function
        .size           _ZN5flash44flash_bwd_dq_dk_dv_loop_seqk_parallel_kernelI23Flash_bwd_kernel_traitsILi96ELi64ELi128ELi8ELi2ELi4ELi4ELb1ELb0EN7cutlass10bfloat16_tE19Flash_kernel_traitsILi96ELi64ELi128ELi8ES3_EELb1ELb1ELb0ELb1ELb0ELb0ELb0EEEvNS_16Flash_bwd_paramsE,(.L_x_886 - _ZN5flash44flash_bwd_dq_dk_dv_loop_seqk_parallel_kernelI23Flash_bwd_kernel_traitsILi96ELi64ELi128ELi8ELi2ELi4ELi4ELb1ELb0EN7cutlass10bfloat16_tE19Flash_kernel_traitsILi96ELi64ELi128ELi8ES3_EELb1ELb1ELb0ELb1ELb0ELb0ELb0EEEvNS_16Flash_bwd_paramsE)
        .other          _ZN5flash44flash_bwd_dq_dk_dv_loop_seqk_parallel_kernelI23Flash_bwd_kernel_traitsILi96ELi64ELi128ELi8ELi2ELi4ELi4ELb1ELb0EN7cutlass10bfloat16_tE19Flash_kernel_traitsILi96ELi64ELi128ELi8ES3_EELb1ELb1ELb0ELb1ELb0ELb0ELb0EEEvNS_16Flash_bwd_paramsE,@"STO_CUDA_ENTRY STV_DEFAULT"
_ZN5flash44flash_bwd_dq_dk_dv_loop_seqk_parallel_kernelI23Flash_bwd_kernel_traitsILi96ELi64ELi128ELi8ELi2ELi4ELi4ELb1ELb0EN7cutlass10bfloat16_tE19Flash_kernel_traitsILi96ELi64ELi128ELi8ES3_EELb1ELb1ELb0ELb1ELb0ELb0ELb0EEEvNS_16Flash_bwd_paramsE:
.text._ZN5flash44flash_bwd_dq_dk_dv_loop_seqk_parallel_kernelI23Flash_bwd_kernel_traitsILi96ELi64ELi128ELi8ELi2ELi4ELi4ELb1ELb0EN7cutlass10bfloat16_tE19Flash_kernel_traitsILi96ELi64ELi128ELi8ES3_EELb1ELb1ELb0ELb1ELb0ELb0ELb0EEEvNS_16Flash_bwd_paramsE:
        /* <DEDUP_REMOVED lines=50> */
.L_x_444:
        /* <DEDUP_REMOVED lines=52> */
.L_x_386:
        /* <DEDUP_REMOVED lines=34> */
.L_x_388:
[----:B------:R-:W1:Y:S01]  /*0880*/  LDCU.64 UR16, c[0x0][0x3b8] ;  /* 0x00007700ff1077ac */ /* 0x000e620008000a00 */
[----:B------:R-:W-:-:S04]  /*0890*/  UIADD3 UR8, UPT, UPT, UR45, UR47, URZ ;  /* 0x0000002f2d087290 */ /* 0x000fc8000fffe0ff */
[----:B-1----:R-:W-:Y:S02]  /*08a0*/  UIMAD.WIDE.U32 UR56, UR8, UR16, URZ ;  /* 0x00000010083872a5 */ /* 0x002fe4000f8e00ff */
[----:B------:R-:W-:-:S04]  /*08b0*/  UIMAD UR8, UR8, UR17, URZ ;  /* 0x00000011080872a4 */ /* 0x000fc8000f8e02ff */
[----:B------:R-:W-:-:S06]  /*08c0*/  UIADD3 UR8, UPT, UPT, UR57, UR8, URZ ;  /* 0x0000000839087290 */ /* 0x000fcc000fffe0ff */
[----:B------:R-:W-:Y:S02]  /*08d0*/  MOV R18, UR8 ;  /* 0x0000000800127c02 */ /* 0x000fe40008000f00 */
.L_x_389:
        /* <DEDUP_REMOVED lines=43> */
.L_x_390:
[----:B------:R-:W1:Y:S01]  /*0b90*/  LDCU.64 UR14, c[0x0][0x3c0] ;  /* 0x00007800ff0e77ac */ /* 0x000e620008000a00 */
[----:B------:R-:W-:-:S04]  /*0ba0*/  UIADD3 UR8, UPT, UPT, UR45, UR47, URZ ;  /* 0x0000002f2d087290 */ /* 0x000fc8000fffe0ff */
[----:B-1----:R-:W-:Y:S02]  /*0bb0*/  UIMAD.WIDE.U32 UR58, UR8, UR14, URZ ;  /* 0x0000000e083a72a5 */ /* 0x002fe4000f8e00ff */
[----:B------:R-:W-:-:S04]  /*0bc0*/  UIMAD UR8, UR8, UR15, URZ ;  /* 0x0000000f080872a4 */ /* 0x000fc8000f8e02ff */
[----:B------:R-:W-:-:S06]  /*0bd0*/  UIADD3 UR8, UPT, UPT, UR59, UR8, URZ ;  /* 0x000000083b087290 */ /* 0x000fcc000fffe0ff */
[----:B------:R-:W-:-:S07]  /*0be0*/  MOV R16, UR8 ;  /* 0x0000000800107c02 */ /* 0x000fce0008000f00 */
.L_x_391:
        /* <DEDUP_REMOVED lines=27> */
.L_x_392:
[----:B------:R-:W-:Y:S02]  /*0da0*/  UIMAD.WIDE.U32 UR60, UR52, UR12, URZ ;  /* 0x0000000c343c72a5 */ /* 0x000fe4000f8e00ff */
[----:B------:R-:W-:-:S04]  /*0db0*/  UIMAD UR8, UR53, UR12, URZ ;  /* 0x0000000c350872a4 */ /* 0x000fc8000f8e02ff */
[----:B------:R-:W-:Y:S02]  /*0dc0*/  UIADD3 UR8, UPT, UPT, UR61, UR8, URZ ;  /* 0x000000083d087290 */ /* 0x000fe4000fffe0ff */
.L_x_393:
        /* <DEDUP_REMOVED lines=20> */
.L_x_394:
[----:B------:R-:W1:Y:S01]  /*0f10*/  LDCU UR62, c[0x0][0x434] ;  /* 0x00008680ff3e77ac */ /* 0x000e620008000800 */
[----:B------:R-:W-:-:S04]  /*0f20*/  UIMAD UR10, UR30, UR49, UR29 ;  /* 0x000000311e0a72a4 */ /* 0x000fc8000f8e021d */
[----:B-1----:R-:W-:Y:S02]  /*0f30*/  UIMAD UR62, UR10, UR62, URZ ;  /* 0x0000003e0a3e72a4 */ /* 0x002fe4000f8e02ff */
.L_x_395:
        /* <DEDUP_REMOVED lines=11> */
.L_x_396:
[----:B------:R-:W1:Y:S01]  /*0ff0*/  LDCU UR61, c[0x0][0x444] ;  /* 0x00008880ff3d77ac */ /* 0x000e620008000800 */
[----:B------:R-:W-:-:S04]  /*1000*/  UIMAD UR10, UR30, UR49, UR29 ;  /* 0x000000311e0a72a4 */ /* 0x000fc8000f8e021d */
[----:B-1----:R-:W-:-:S12]  /*1010*/  UIMAD UR61, UR10, UR61, URZ ;  /* 0x0000003d0a3d72a4 */ /* 0x002fd8000f8e02ff */
.L_x_397:
        /* <DEDUP_REMOVED lines=99> */
.L_x_399:
[----:B------:R-:W1:Y:S01]  /*1650*/  LDCU.64 UR10, c[0x0][0x5c0] ;  /* 0x0000b800ff0a77ac */ /* 0x000e620008000a00 */
[----:B------:R-:W-:-:S04]  /*1660*/  UIADD3 UR8, UPT, UPT, UR45, UR47, URZ ;  /* 0x0000002f2d087290 */ /* 0x000fc8000fffe0ff */
[----:B-1----:R-:W-:Y:S02]  /*1670*/  UIMAD.WIDE.U32 UR16, UR8, UR10, URZ ;  /* 0x0000000a081072a5 */ /* 0x002fe4000f8e00ff */
[----:B------:R-:W-:-:S04]  /*1680*/  UIMAD UR8, UR8, UR11, URZ ;  /* 0x0000000b080872a4 */ /* 0x000fc8000f8e02ff */
[----:B------:R-:W-:-:S06]  /*1690*/  UIADD3 UR8, UPT, UPT, UR17, UR8, URZ ;  /* 0x0000000811087290 */ /* 0x000fcc000fffe0ff */
[----:B------:R-:W-:Y:S02]  /*16a0*/  MOV R0, UR8 ;  /* 0x0000000800007c02 */ /* 0x000fe40008000f00 */
.L_x_400:
        /* <DEDUP_REMOVED lines=13> */
.L_x_401:
[----:B------:R-:W1:Y:S01]  /*1780*/  LDCU.64 UR8, c[0x0][0x5c8] ;  /* 0x0000b900ff0877ac */ /* 0x000e620008000a00 */
[----:B------:R-:W-:-:S04]  /*1790*/  UIADD3 UR45, UPT, UPT, UR45, UR47, URZ ;  /* 0x0000002f2d2d7290 */ /* 0x000fc8000fffe0ff */
[----:B-1----:R-:W-:Y:S02]  /*17a0*/  UIMAD.WIDE.U32 UR14, UR45, UR8, URZ ;  /* 0x000000082d0e72a5 */ /* 0x002fe4000f8e00ff */
[----:B------:R-:W-:-:S04]  /*17b0*/  UIMAD UR45, UR45, UR9, URZ ;  /* 0x000000092d2d72a4 */ /* 0x000fc8000f8e02ff */
[----:B------:R-:W-:-:S06]  /*17c0*/  UIADD3 UR45, UPT, UPT, UR15, UR45, URZ ;  /* 0x0000002d0f2d7290 */ /* 0x000fcc000fffe0ff */
[----:B------:R-:W-:-:S07]  /*17d0*/  MOV R10, UR45 ;  /* 0x0000002d000a7c02 */ /* 0x000fce0008000f00 */
.L_x_402:
        /* <DEDUP_REMOVED lines=30> */
.L_x_404:
[----:B------:R-:W-:Y:S05]  /*19c0*/  BSYNC.RECONVERGENT B0 ;  /* 0x0000000000007941 */ /* 0x000fea0003800200 */
.L_x_403:
        /* <DEDUP_REMOVED lines=17> */
.L_x_406:
[----:B------:R-:W-:Y:S05]  /*1ae0*/  BSYNC.RECONVERGENT B0 ;  /* 0x0000000000007941 */ /* 0x000fea0003800200 */
.L_x_405:
        /* <DEDUP_REMOVED lines=27> */
.L_x_408:
[----:B------:R-:W-:Y:S05]  /*1ca0*/  BSYNC.RECONVERGENT B0 ;  /* 0x0000000000007941 */ /* 0x000fea0003800200 */
.L_x_407:
        /* <DEDUP_REMOVED lines=18> */
.L_x_398:
        /* <DEDUP_REMOVED lines=50> */
.L_x_412:
[----:B------:R2:W-:Y:S01]  /*20f0*/  STS.128 [R0+0x13000], RZ ;  /* 0x013000ff00007388 */ /* 0x0005e20000000c00 */
[----:B------:R-:W-:Y:S05]  /*2100*/  BRA `(.L_x_413) ;  /* 0x00000000000c7947 */ /* 0x000fea0003800000 */
.L_x_411:
[----:B------:R1:W-:Y:S04]  /*2110*/  STS.128 [R0+0xf000], RZ ;  /* 0x00f000ff00007388 */ /* 0x0003e80000000c00 */
[----:B------:R1:W-:Y:S04]  /*2120*/  STS.128 [R0+0x11000], RZ ;  /* 0x011000ff00007388 */ /* 0x0003e80000000c00 */
[----:B------:R1:W-:Y:S02]  /*2130*/  STS.128 [R0+0x13000], RZ ;  /* 0x013000ff00007388 */ /* 0x0003e40000000c00 */
.L_x_413:
[----:B------:R-:W-:Y:S05]  /*2140*/  BSYNC.RECONVERGENT B0 ;  /* 0x0000000000007941 */ /* 0x000fea0003800200 */
.L_x_410:
        /* <DEDUP_REMOVED lines=34> */
.L_x_416:
[----:B------:R3:W-:Y:S02]  /*2370*/  STS.128 [R0+0x14000], RZ ;  /* 0x014000ff00007388 */ /* 0x0007e40000000c00 */
.L_x_415:
[----:B------:R-:W-:Y:S05]  /*2380*/  BSYNC.RECONVERGENT B0 ;  /* 0x0000000000007941 */ /* 0x000fea0003800200 */
.L_x_414:
        /* <DEDUP_REMOVED lines=25> */
.L_x_419:
[----:B------:R1:W-:Y:S01]  /*2520*/  STS.128 [R0+0x8000], RZ ;  /* 0x008000ff00007388 */ /* 0x0003e20000000c00 */
[----:B------:R-:W-:Y:S05]  /*2530*/  BRA `(.L_x_420) ;  /* 0x00000000000c7947 */ /* 0x000fea0003800000 */
.L_x_418:
[----:B------:R1:W-:Y:S04]  /*2540*/  STS.128 [R0+0x6000], RZ ;  /* 0x006000ff00007388 */ /* 0x0003e80000000c00 */
[----:B------:R1:W-:Y:S04]  /*2550*/  STS.128 [R0+0x7000], RZ ;  /* 0x007000ff00007388 */ /* 0x0003e80000000c00 */
[----:B------:R1:W-:Y:S02]  /*2560*/  STS.128 [R0+0x8000], RZ ;  /* 0x008000ff00007388 */ /* 0x0003e40000000c00 */
.L_x_420:
[----:B------:R-:W-:Y:S05]  /*2570*/  BSYNC.RECONVERGENT B0 ;  /* 0x0000000000007941 */ /* 0x000fea0003800200 */
.L_x_417:
        /* <DEDUP_REMOVED lines=23> */
.L_x_423:
[----:B------:R1:W-:Y:S01]  /*26f0*/  STS.128 [R236+0x2000], RZ ;  /* 0x002000ffec007388 */ /* 0x0003e20000000c00 */
[----:B------:R-:W-:Y:S05]  /*2700*/  BRA `(.L_x_424) ;  /* 0x00000000000c7947 */ /* 0x000fea0003800000 */
.L_x_422:
[----:B------:R1:W-:Y:S04]  /*2710*/  STS.128 [R236], RZ ;  /* 0x000000ffec007388 */ /* 0x0003e80000000c00 */
[----:B------:R1:W-:Y:S04]  /*2720*/  STS.128 [R236+0x1000], RZ ;  /* 0x001000ffec007388 */ /* 0x0003e80000000c00 */
[----:B------:R1:W-:Y:S02]  /*2730*/  STS.128 [R236+0x2000], RZ ;  /* 0x002000ffec007388 */ /* 0x0003e40000000c00 */
.L_x_424:
[----:B------:R-:W-:Y:S05]  /*2740*/  BSYNC.RECONVERGENT B0 ;  /* 0x0000000000007941 */ /* 0x000fea0003800200 */
.L_x_421:
        /* <DEDUP_REMOVED lines=30> */
[----:B--2---:R2:W-:Y:S04]  /*2930*/  STL [R1+0xc], R5 ;  /* 0x00000c0501007387 */ /* 0x0045e80000100800 */
        /* <DEDUP_REMOVED lines=33> */
.L_x_427:
[----:B------:R4:W-:Y:S01]  /*2b50*/  STS.128 [R0+0xd000], RZ ;  /* 0x00d000ff00007388 */ /* 0x0009e20000000c00 */
[----:B------:R-:W-:Y:S05]  /*2b60*/  BRA `(.L_x_428) ;  /* 0x00000000000c7947 */ /* 0x000fea0003800000 */
.L_x_426:
[----:B------:R1:W-:Y:S04]  /*2b70*/  STS.128 [R0+0x9000], RZ ;  /* 0x009000ff00007388 */ /* 0x0003e80000000c00 */
[----:B------:R1:W-:Y:S04]  /*2b80*/  STS.128 [R0+0xb000], RZ ;  /* 0x00b000ff00007388 */ /* 0x0003e80000000c00 */
[----:B------:R1:W-:Y:S02]  /*2b90*/  STS.128 [R0+0xd000], RZ ;  /* 0x00d000ff00007388 */ /* 0x0003e40000000c00 */
.L_x_428:
[----:B------:R-:W-:Y:S05]  /*2ba0*/  BSYNC.RECONVERGENT B0 ;  /* 0x0000000000007941 */ /* 0x000fea0003800200 */
.L_x_425:
        /* <DEDUP_REMOVED lines=33> */
.L_x_431:
[----:B------:R2:W-:Y:S02]  /*2dc0*/  STS.128 [R0+0xe000], RZ ;  /* 0x00e000ff00007388 */ /* 0x0005e40000000c00 */
.L_x_430:
[----:B------:R-:W-:Y:S05]  /*2dd0*/  BSYNC.RECONVERGENT B0 ;  /* 0x0000000000007941 */ /* 0x000fea0003800200 */
.L_x_429:
[----:B------:R-:W5:Y:S01]  /*2de0*/  LDCU.64 UR8, c[0x0][0x538] ;  /* 0x0000a700ff0877ac */ /* 0x000f620008000a00 */
[----:B------:R-:W0:Y:S01]  /*2df0*/  LDGDEPBAR ;  /* 0x00000000000079af */ /* 0x000e220000000000 */
[----:B-12---:R-:W-:Y:S01]  /*2e00*/  IMAD.U32 R2, RZ, RZ, UR29 ;  /* 0x0000001dff027e24 */ /* 0x006fe2000f8e00ff */
[----:B------:R-:W1:Y:S01]  /*2e10*/  LDC.64 R16, c[0x0][0x528] ;  /* 0x00014a00ff107b82 */ /* 0x000e620000000a00 */
[----:B------:R-:W2:Y:S01]  /*2e20*/  S2R R231, SR_TID.X ;  /* 0x0000000000e77919 */ /* 0x000ea20000002100 */
[----:B----4-:R-:W-:Y:S02]  /*2e30*/  IMAD.U32 R0, RZ, RZ, UR42 ;  /* 0x0000002aff007e24 */ /* 0x010fe4000f8e00ff */
[C---:B------:R-:W-:Y:S02]  /*2e40*/  IMAD.SHL.U32 R10, R22.reuse, 0x20, RZ ;  /* 0x00000020160a7824 */ /* 0x040fe400078e00ff */
[C---:B------:R-:W-:Y:S02]  /*2e50*/  IMAD.SHL.U32 R11, R22.reuse, 0x4, RZ ;  /* 0x00000004160b7824 */ /* 0x040fe400078e00ff */
[----:B---3--:R-:W-:Y:S01]  /*2e60*/  IMAD.SHL.U32 R6, R22, 0x10, RZ ;  /* 0x0000001016067824 */ /* 0x008fe200078e00ff */
[----:B------:R-:W-:Y:S01]  /*2e70*/  LOP3.LUT R246, R246, 0x1, RZ, 0xc0, !PT ;  /* 0x00000001f6f67812 */ /* 0x000fe200078ec0ff */
[----:B------:R-:W-:Y:S01]  /*2e80*/  IMAD.SHL.U32 R7, R22, 0x2, RZ ;  /* 0x0000000216077824 */ /* 0x000fe200078e00ff */
[----:B------:R-:W-:Y:S01]  /*2e90*/  UIMAD UR49, UR30, UR49, UR29 ;  /* 0x000000311e3172a4 */ /* 0x000fe2000f8e021d */
[----:B------:R-:W3:Y:S01]  /*2ea0*/  LDCU UR15, c[0x0][0x3b0] ;  /* 0x00007600ff0f77ac */ /* 0x000ee20008000800 */
[----:B-----5:R-:W-:Y:S01]  /*2eb0*/  ISETP.NE.U32.AND P1, PT, RZ, UR8, PT ;  /* 0x00000008ff007c0c */ /* 0x020fe2000bf25070 */
[----:B------:R-:W-:-:S03]  /*2ec0*/  UIADD3 UR53, UPT, UPT, UR53, 0x80, -UR44 ;  /* 0x0000008035357890 */ /* 0x000fc6000fffe82c */
[----:B------:R-:W-:Y:S01]  /*2ed0*/  ISETP.NE.AND.EX P1, PT, RZ, UR9, PT, P1 ;  /* 0x00000009ff007c0c */ /* 0x000fe2000bf25310 */
[----:B------:R-:W-:Y:S01]  /*2ee0*/  USHF.L.U32 UR55, UR55, 0x3, URZ ;  /* 0x0000000337377899 */ /* 0x000fe200080006ff */
[----:B------:R-:W-:-:S04]  /*2ef0*/  DEPBAR.LE SB0, 0x1 ;  /* 0x000080400000791a */ /* 0x000fc80000000000 */
[----:B------:R-:W-:Y:S08]  /*2f00*/  BAR.SYNC.DEFER_BLOCKING 0x0 ;  /* 0x0000000000007b1d */ /* 0x000ff00000010000 */
[----:B------:R-:W4:Y:S01]  /*2f10*/  @P1 LDC.64 R4, c[0x0][0x540] ;  /* 0x00015000ff041b82 */ /* 0x000f220000000a00 */
[----:B------:R-:W-:Y:S01]  /*2f20*/  @P1 IMAD.MOV.U32 R3, RZ, RZ, RZ ;  /* 0x000000ffff031224 */ /* 0x000fe200078e00ff */
[----:B------:R-:W-:Y:S01]  /*2f30*/  IADD3 R0, PT, PT, R0, UR44, R245 ;  /* 0x0000002c00007c10 */ /* 0x000fe2000fffe0f5 */
[----:B------:R-:W2:Y:S01]  /*2f40*/  LDCU UR14, c[0x0][0x45c] ;  /* 0x00008b80ff0e77ac */ /* 0x000ea20008000800 */
[----:B------:R-:W2:Y:S04]  /*2f50*/  LDCU.U8 UR13, c[0x0][0x4f8] ;  /* 0x00009f00ff0d77ac */ /* 0x000ea80008000000 */
[----:B------:R-:W5:Y:S01]  /*2f60*/  @P1 LDC R9, c[0x0][0x458] ;  /* 0x00011600ff091b82 */ /* 0x000f620000000800 */
[----:B-1----:R-:W3:Y:S01]  /*2f70*/  LDG.E.64 R12, desc[UR40][R16.64+0x8] ;  /* 0x00000828100c7981 */ /* 0x002ee2000c1e1b00 */
[----:B----4-:R-:W-:-:S04]  /*2f80*/  @P1 IMAD.WIDE.U32 R2, R4, UR30, R2 ;  /* 0x0000001e04021c25 */ /* 0x010fc8000f8e0002 */
[----:B------:R-:W-:Y:S01]  /*2f90*/  @P1 IMAD R5, R5, UR30, R3 ;  /* 0x0000001e05051c24 */ /* 0x000fe2000f8e0203 */
[C---:B------:R-:W-:Y:S01]  /*2fa0*/  @P1 LEA R4, P0, R2.reuse, UR8, 0x2 ;  /* 0x0000000802041c11 */ /* 0x040fe2000f8010ff */
[----:B------:R-:W4:Y:S03]  /*2fb0*/  LDG.E.64 R16, desc[UR40][R16.64] ;  /* 0x0000002810107981 */ /* 0x000f26000c1e1b00 */
[----:B------:R-:W-:Y:S02]  /*2fc0*/  @P1 LEA.HI.X R5, R2, UR9, R5, 0x2, P0 ;  /* 0x0000000902051c11 */ /* 0x000fe400080f1405 */
[----:B------:R-:W-:Y:S01]  /*2fd0*/  LOP3.LUT R11, R11, 0x18, RZ, 0xc0, !PT ;  /* 0x000000180b0b7812 */ /* 0x000fe200078ec0ff */
[----:B------:R-:W-:Y:S01]  /*2fe0*/  IMAD.U32 R3, RZ, RZ, UR43 ;  /* 0x0000002bff037e24 */ /* 0x000fe2000f8e00ff */
[----:B------:R-:W-:Y:S01]  /*2ff0*/  LOP3.LUT R2, R10, 0x20, RZ, 0xc0, !PT ;  /* 0x000000200a027812 */ /* 0x000fe200078ec0ff */
[----:B------:R1:W4:Y:S01]  /*3000*/  @P1 LDG.E R8, desc[UR40][R4.64] ;  /* 0x0000002804081981 */ /* 0x000322000c1e1900 */
[----:B--2---:R-:W-:-:S02]  /*3010*/  IMAD.SHL.U32 R233, R231, 0x20, RZ ;  /* 0x00000020e7e97824 */ /* 0x004fc400078e00ff */
[----:B------:R-:W-:Y:S01]  /*3020*/  IMAD.SHL.U32 R14, R231, 0x4, RZ ;  /* 0x00000004e70e7824 */ /* 0x000fe200078e00ff */
[----:B------:R-:W-:Y:S01]  /*3030*/  LOP3.LUT R2, R2, 0x3c00, R6, 0xf8, !PT ;  /* 0x00003c0002027812 */ /* 0x000fe200078ef806 */
[----:B------:R-:W-:Y:S01]  /*3040*/  IMAD R246, R3, 0x4, R246 ;  /* 0x0000000403f67824 */ /* 0x000fe200078e02f6 */
[----:B------:R-:W-:Y:S01]  /*3050*/  SHF.R.U32.HI R232, RZ, 0x1, R231 ;  /* 0x00000001ffe87819 */ /* 0x000fe200000116e7 */
[C---:B------:R-:W-:Y:S02]  /*3060*/  IMAD.SHL.U32 R18, R231.reuse, 0x10, RZ ;  /* 0x00000010e7127824 */ /* 0x040fe400078e00ff */
[----:B------:R-:W-:Y:S01]  /*3070*/  IMAD.SHL.U32 R15, R231, 0x2, RZ ;  /* 0x00000002e70f7824 */ /* 0x000fe200078e00ff */
[----:B------:R-:W-:Y:S01]  /*3080*/  LOP3.LUT R7, R7, 0x6, RZ, 0xc0, !PT ;  /* 0x0000000607077812 */ /* 0x000fe200078ec0ff */
[----:B------:R-:W-:Y:S01]  /*3090*/  USHF.L.U32 UR49, UR49, 0x5, URZ ;  /* 0x0000000531317899 */ /* 0x000fe200080006ff */
[----:B------:R-:W-:Y:S02]  /*30a0*/  IMAD.MOV.U32 R229, RZ, RZ, 0x20 ;  /* 0x00000020ffe57424 */ /* 0x000fe400078e00ff */
[----:B------:R-:W-:Y:S01]  /*30b0*/  IMAD.MOV.U32 R228, RZ, RZ, 0x20 ;  /* 0x00000020ffe47424 */ /* 0x000fe200078e00ff */
[----:B------:R-:W-:Y:S01]  /*30c0*/  CS2R R126, SRZ ;  /* 0x00000000007e7805 */ /* 0x000fe2000001ff00 */
        /* <DEDUP_REMOVED lines=9> */
[----:B-1----:R-:W-:Y:S01]  /*3160*/  IMAD.U32 R4, RZ, RZ, UR46 ;  /* 0x0000002eff047e24 */ /* 0x002fe2000f8e00ff */
[----:B------:R-:W-:Y:S02]  /*3170*/  CS2R R108, SRZ ;  /* 0x00000000006c7805 */ /* 0x000fe4000001ff00 */
[----:B------:R-:W-:Y:S02]  /*3180*/  CS2R R114, SRZ ;  /* 0x0000000000727805 */ /* 0x000fe4000001ff00 */
[----:B------:R-:W-:Y:S02]  /*3190*/  CS2R R112, SRZ ;  /* 0x0000000000707805 */ /* 0x000fe4000001ff00 */
[----:B------:R-:W-:Y:S02]  /*31a0*/  CS2R R106, SRZ ;  /* 0x00000000006a7805 */ /* 0x000fe4000001ff00 */
[----:B------:R-:W-:-:S02]  /*31b0*/  IADD3 R237, PT, PT, R0, -0x1f, -R4 ;  /* 0xffffffe100ed7810 */ /* 0x000fc40007ffe804 */
[----:B------:R-:W-:Y:S02]  /*31c0*/  CS2R R104, SRZ ;  /* 0x0000000000687805 */ /* 0x000fe4000001ff00 */
[----:B------:R-:W-:Y:S02]  /*31d0*/  SHF.R.U32.HI R0, RZ, 0x4, R22 ;  /* 0x00000004ff007819 */ /* 0x000fe40000011616 */
[----:B------:R-:W-:Y:S02]  /*31e0*/  CS2R R102, SRZ ;  /* 0x0000000000667805 */ /* 0x000fe4000001ff00 */
[----:B------:R-:W-:Y:S02]  /*31f0*/  CS2R R100, SRZ ;  /* 0x0000000000647805 */ /* 0x000fe4000001ff00 */
[----:B------:R-:W-:Y:S02]  /*3200*/  CS2R R94, SRZ ;  /* 0x00000000005e7805 */ /* 0x000fe4000001ff00 */
[----:B------:R-:W-:-:S02]  /*3210*/  LOP3.LUT R0, R0, 0x8, RZ, 0xc0, !PT ;  /* 0x0000000800007812 */ /* 0x000fc400078ec0ff */
[----:B------:R-:W-:Y:S02]  /*3220*/  CS2R R92, SRZ ;  /* 0x00000000005c7805 */ /* 0x000fe4000001ff00 */
[----:B------:R-:W-:Y:S02]  /*3230*/  LOP3.LUT R5, R10, 0x120, RZ, 0xc0, !PT ;  /* 0x000001200a057812 */ /* 0x000fe400078ec0ff */
[----:B------:R-:W-:Y:S02]  /*3240*/  CS2R R98, SRZ ;  /* 0x0000000000627805 */ /* 0x000fe4000001ff00 */
[----:B------:R-:W-:Y:S02]  /*3250*/  LOP3.LUT R4, R11, 0xc0, R10, 0xf8, !PT ;  /* 0x000000c00b047812 */ /* 0x000fe400078ef80a */
[----:B------:R-:W-:Y:S02]  /*3260*/  CS2R R96, SRZ ;  /* 0x0000000000607805 */ /* 0x000fe4000001ff00 */
[----:B------:R-:W-:-:S02]  /*3270*/  LOP3.LUT R0, R0, 0x10, R22, 0xf8, !PT ;  /* 0x0000001000007812 */ /* 0x000fc400078ef816 */
[----:B------:R-:W-:Y:S02]  /*3280*/  CS2R R90, SRZ ;  /* 0x00000000005a7805 */ /* 0x000fe4000001ff00 */
[--C-:B------:R-:W-:Y:S02]  /*3290*/  LOP3.LUT R5, R5, 0x200, R6.reuse, 0xf8, !PT ;  /* 0x0000020005057812 */ /* 0x100fe400078ef806 */
[----:B------:R-:W-:Y:S02]  /*32a0*/  CS2R R88, SRZ ;  /* 0x0000000000587805 */ /* 0x000fe4000001ff00 */
[----:B------:R-:W-:Y:S02]  /*32b0*/  LOP3.LUT R2, R2, 0x100, R6, 0xf8, !PT ;  /* 0x0000010002027812 */ /* 0x000fe400078ef806 */
[----:B------:R-:W-:Y:S02]  /*32c0*/  CS2R R86, SRZ ;  /* 0x0000000000567805 */ /* 0x000fe4000001ff00 */
[----:B------:R-:W-:-:S02]  /*32d0*/  LOP3.LUT R3, R4, 0x8, R22, 0x78, !PT ;  /* 0x0000000804037812 */ /* 0x000fc400078e7816 */
[----:B------:R-:W-:Y:S02]  /*32e0*/  CS2R R84, SRZ ;  /* 0x0000000000547805 */ /* 0x000fe4000001ff00 */
[----:B------:R-:W-:Y:S02]  /*32f0*/  LOP3.LUT R0, R0, 0xc0, R10, 0xf8, !PT ;  /* 0x000000c000007812 */ /* 0x000fe400078ef80a */
[----:B------:R-:W-:Y:S02]  /*3300*/  CS2R R78, SRZ ;  /* 0x00000000004e7805 */ /* 0x000fe4000001ff00 */
[----:B------:R-:W-:Y:S02]  /*3310*/  LOP3.LUT R6, R233, 0xc0, RZ, 0xc0, !PT ;  /* 0x000000c0e9067812 */ /* 0x000fe400078ec0ff */
[----:B------:R-:W-:Y:S02]  /*3320*/  CS2R R76, SRZ ;  /* 0x00000000004c7805 */ /* 0x000fe4000001ff00 */
[----:B------:R-:W-:-:S02]  /*3330*/  LOP3.LUT R3, R2, R3, RZ, 0xfc, !PT ;  /* 0x0000000302037212 */ /* 0x000fc400078efcff */
[----:B------:R-:W-:Y:S02]  /*3340*/  CS2R R82, SRZ ;  /* 0x0000000000527805 */ /* 0x000fe4000001ff00 */
[----:B------:R-:W-:Y:S02]  /*3350*/  LOP3.LUT R0, R0, R11, RZ, 0x3c, !PT ;  /* 0x0000000b00007212 */ /* 0x000fe400078e3cff */
[----:B------:R-:W-:Y:S02]  /*3360*/  CS2R R80, SRZ ;  /* 0x0000000000507805 */ /* 0x000fe4000001ff00 */
[----:B------:R-:W-:Y:S02]  /*3370*/  LOP3.LUT R4, R4, 0x8, R20, 0x78, !PT ;  /* 0x0000000804047812 */ /* 0x000fe400078e7814 */
[----:B------:R-:W-:Y:S02]  /*3380*/  CS2R R74, SRZ ;  /* 0x00000000004a7805 */ /* 0x000fe4000001ff00 */
[----:B------:R-:W-:-:S02]  /*3390*/  LOP3.LUT R6, R6, 0x18, R14, 0xf8, !PT ;  /* 0x0000001806067812 */ /* 0x000fc400078ef80e */
[----:B------:R-:W-:Y:S02]  /*33a0*/  CS2R R72, SRZ ;  /* 0x0000000000487805 */ /* 0x000fe4000001ff00 */
[----:B------:R-:W-:Y:S02]  /*33b0*/  LOP3.LUT R2, R233, 0x120, RZ, 0xc0, !PT ;  /* 0x00000120e9027812 */ /* 0x000fe400078ec0ff */
[----:B------:R-:W-:Y:S02]  /*33c0*/  CS2R R70, SRZ ;  /* 0x0000000000467805 */ /* 0x000fe4000001ff00 */
[----:B------:R-:W-:Y:S02]  /*33d0*/  LOP3.LUT R224, R0, 0x120, R10, 0xf8, !PT ;  /* 0x0000012000e07812 */ /* 0x000fe400078ef80a */
[----:B------:R-:W-:Y:S02]  /*33e0*/  CS2R R68, SRZ ;  /* 0x0000000000447805 */ /* 0x000fe4000001ff00 */
[----:B------:R-:W-:-:S02]  /*33f0*/  LOP3.LUT R225, R5, R4, RZ, 0xfc, !PT ;  /* 0x0000000405e17212 */ /* 0x000fc400078efcff */
[----:B------:R-:W-:Y:S02]  /*3400*/  CS2R R62, SRZ ;  /* 0x00000000003e7805 */ /* 0x000fe4000001ff00 */
[----:B------:R-:W-:Y:S01]  /*3410*/  LOP3.LUT R2, R2, 0x200, R18, 0xf8, !PT ;  /* 0x0000020002027812 */ /* 0x000fe200078ef812 */
[----:B-----5:R1:W4:Y:S01]  /*3420*/  @P1 MUFU.RCP R5, R9 ;  /* 0x0000000900051308 */ /* 0x0203220000001000 */
[----:B------:R-:W-:Y:S02]  /*3430*/  LOP3.LUT R0, R6, 0x8, R232, 0x78, !PT ;  /* 0x0000000806007812 */ /* 0x000fe400078e78e8 */
[----:B------:R-:W-:Y:S02]  /*3440*/  CS2R R60, SRZ ;  /* 0x00000000003c7805 */ /* 0x000fe4000001ff00 */
[----:B------:R-:W-:Y:S02]  /*3450*/  LOP3.LUT R4, R18, 0x1c0, RZ, 0xc0, !PT ;  /* 0x000001c012047812 */ /* 0x000fe400078ec0ff */
[----:B------:R-:W-:-:S02]  /*3460*/  CS2R R66, SRZ ;  /* 0x0000000000427805 */ /* 0x000fc4000001ff00 */
[----:B------:R-:W-:Y:S02]  /*3470*/  LOP3.LUT P0, RZ, R22, 0x4, RZ, 0xc0, !PT ;  /* 0x0000000416ff7812 */ /* 0x000fe4000780c0ff */
[----:B------:R-:W-:Y:S02]  /*3480*/  CS2R R64, SRZ ;  /* 0x0000000000407805 */ /* 0x000fe4000001ff00 */
[----:B------:R-:W-:Y:S02]  /*3490*/  LOP3.LUT R230, R2, R0, RZ, 0xfc, !PT ;  /* 0x0000000002e67212 */ /* 0x000fe400078efcff */
[----:B------:R-:W-:Y:S02]  /*34a0*/  CS2R R58, SRZ ;  /* 0x00000000003a7805 */ /* 0x000fe4000001ff00 */
[----:B------:R-:W-:Y:S02]  /*34b0*/  LOP3.LUT R2, R233, 0x7400, RZ, 0xc0, !PT ;  /* 0x00007400e9027812 */ /* 0x000fe400078ec0ff */
[----:B------:R-:W-:-:S02]  /*34c0*/  CS2R R56, SRZ ;  /* 0x0000000000387805 */ /* 0x000fc4000001ff00 */
[--C-:B------:R-:W-:Y:S02]  /*34d0*/  LOP3.LUT R0, R4, 0x38, R15.reuse, 0xf8, !PT ;  /* 0x0000003804007812 */ /* 0x100fe400078ef80f */
[----:B------:R-:W-:Y:S02]  /*34e0*/  CS2R R54, SRZ ;  /* 0x0000000000367805 */ /* 0x000fe4000001ff00 */
[----:B------:R-:W-:Y:S02]  /*34f0*/  LEA R226, R3, UR5, 0x1 ;  /* 0x0000000503e27c11 */ /* 0x000fe4000f8e08ff */
[----:B------:R-:W-:Y:S02]  /*3500*/  CS2R R52, SRZ ;  /* 0x0000000000347805 */ /* 0x000fe4000001ff00 */
[----:B------:R-:W-:Y:S02]  /*3510*/  LOP3.LUT R4, R2, 0x6, R15, 0xf8, !PT ;  /* 0x0000000602047812 */ /* 0x000fe400078ef80f */
[----:B------:R-:W-:-:S02]  /*3520*/  CS2R R46, SRZ ;  /* 0x00000000002e7805 */ /* 0x000fc4000001ff00 */
[----:B------:R-:W-:Y:S01]  /*3530*/  LOP3.LUT R7, R7, 0x1e0, R20, 0xf8, !PT ;  /* 0x000001e007077812 */ /* 0x000fe200078ef814 */
[----:B------:R-:W2:Y:S01]  /*3540*/  LDSM.16.M88.4 R176, [R226+0xf000] ;  /* 0x00f00000e2b0783b */ /* 0x000ea20000000200 */
[----:B------:R-:W-:Y:S01]  /*3550*/  LOP3.LUT R2, R0, 0x20, R232, 0x78, !PT ;  /* 0x0000002000027812 */ /* 0x000fe200078e78e8 */
[C---:B------:R-:W-:Y:S01]  /*3560*/  VIADD R3, R226.reuse, 0xf000 ;  /* 0x0000f000e2037836 */ /* 0x040fe20000000000 */
[----:B------:R-:W-:Y:S01]  /*3570*/  CS2R R44, SRZ ;  /* 0x00000000002c7805 */ /* 0x000fe2000001ff00 */
[----:B------:R-:W-:Y:S01]  /*3580*/  VIADD R220, R226, 0xf020 ;  /* 0x0000f020e2dc7836 */ /* 0x000fe20000000000 */
[----:B------:R-:W-:Y:S01]  /*3590*/  LOP3.LUT R4, R4, R2, RZ, 0xfc, !PT ;  /* 0x0000000204047212 */ /* 0x000fe200078efcff */
[----:B------:R-:W-:Y:S01]  /*35a0*/  VIADD R2, R7, UR33 ;  /* 0x0000002107027c36 */ /* 0x000fe20008000000 */
[----:B------:R-:W2:Y:S01]  /*35b0*/  LDSM.16.M88.4 R180, [R226+0xf400] ;  /* 0x00f40000e2b4783b */ /* 0x000ea20000000200 */
[----:B------:R-:W-:Y:S01]  /*35c0*/  @P0 VIADD R220, R3, 0xffffffe0 ;  /* 0xffffffe003dc0836 */ /* 0x000fe20000000000 */
[----:B------:R-:W-:Y:S01]  /*35d0*/  CS2R R50, SRZ ;  /* 0x0000000000327805 */ /* 0x000fe2000001ff00 */
[----:B------:R-:W-:Y:S01]  /*35e0*/  IMAD.MOV.U32 R0, RZ, RZ, RZ ;  /* 0x000000ffff007224 */ /* 0x000fe200078e00ff */
[----:B------:R5:W-:Y:S01]  /*35f0*/  STL [R1+0x28], R4 ;  /* 0x0000280401007387 */ /* 0x000be20000100800 */
[C---:B------:R-:W-:Y:S01]  /*3600*/  VIADD R3, R2.reuse, 0x9 ;  /* 0x0000000902037836 */ /* 0x040fe20000000000 */
[----:B------:R-:W-:Y:S01]  /*3610*/  I2FP.F32.S32 R14, R2 ;  /* 0x00000002000e7245 */ /* 0x000fe20000201400 */
[C---:B------:R-:W-:Y:S01]  /*3620*/  VIADD R7, R2.reuse, 0x10 ;  /* 0x0000001002077836 */ /* 0x040fe20000000000 */
[----:B------:R-:W2:Y:S01]  /*3630*/  LDSM.16.M88.4 R184, [R220] ;  /* 0x00000000dcb8783b */ /* 0x000ea20000000200 */
[C---:B-1----:R-:W-:Y:S01]  /*3640*/  VIADD R9, R2.reuse, 0x11 ;  /* 0x0000001102097836 */ /* 0x042fe20000000000 */
[----:B------:R-:W-:Y:S01]  /*3650*/  CS2R R48, SRZ ;  /* 0x0000000000307805 */ /* 0x000fe2000001ff00 */
[----:B------:R-:W-:Y:S01]  /*3660*/  VIADD R11, R2, 0x18 ;  /* 0x00000018020b7836 */ /* 0x000fe20000000000 */
[----:B------:R-:W1:Y:S01]  /*3670*/  LDSM.16.M88.4 R188, [R220+0x400] ;  /* 0x00040000dcbc783b */ /* 0x000e620000000200 */
[----:B------:R-:W-:-:S02]  /*3680*/  CS2R R42, SRZ ;  /* 0x00000000002a7805 */ /* 0x000fc4000001ff00 */
[----:B------:R-:W-:Y:S02]  /*3690*/  CS2R R40, SRZ ;  /* 0x0000000000287805 */ /* 0x000fe4000001ff00 */
[----:B------:R-:W-:Y:S01]  /*36a0*/  CS2R R38, SRZ ;  /* 0x0000000000267805 */ /* 0x000fe2000001ff00 */
[----:B------:R-:W1:Y:S01]  /*36b0*/  LDSM.16.M88.4 R200, [R220+0x2000] ;  /* 0x00200000dcc8783b */ /* 0x000e620000000200 */
[----:B------:R-:W-:Y:S01]  /*36c0*/  CS2R R36, SRZ ;  /* 0x0000000000247805 */ /* 0x000fe2000001ff00 */
[----:B------:R-:W1:Y:S02]  /*36d0*/  LDCU UR8, c[0x0][0x440] ;  /* 0x00008800ff0877ac */ /* 0x000e640008000800 */
[----:B------:R-:W1:Y:S01]  /*36e0*/  LDSM.16.M88.4 R204, [R220+0x2400] ;  /* 0x00240000dccc783b */ /* 0x000e620000000200 */
[----:B------:R-:W1:Y:S03]  /*36f0*/  LDCU UR9, c[0x0][0x3e0] ;  /* 0x00007c00ff0977ac */ /* 0x000e660008000800 */
[----:B------:R-:W1:Y:S04]  /*3700*/  LDSM.16.M88.4 R216, [R220+0x4000] ;  /* 0x00400000dcd8783b */ /* 0x000e680000000200 */
[----:B------:R-:W1:Y:S01]  /*3710*/  LDSM.16.M88.4 R192, [R226+0x11000] ;  /* 0x01100000e2c0783b */ /* 0x000e620000000200 */
[----:B-----5:R-:W-:-:S03]  /*3720*/  VIADD R4, R2, 0x8 ;  /* 0x0000000802047836 */ /* 0x020fc60000000000 */
[----:B------:R-:W1:Y:S01]  /*3730*/  LDSM.16.M88.4 R196, [R226+0x11400] ;  /* 0x01140000e2c4783b */ /* 0x000e620000000200 */
[----:B------:R-:W-:-:S03]  /*3740*/  I2FP.F32.S32 R6, R3 ;  /* 0x0000000300067245 */ /* 0x000fc60000201400 */
[----:B------:R-:W1:Y:S04]  /*3750*/  LDSM.16.M88.4 R208, [R226+0x13000] ;  /* 0x01300000e2d0783b */ /* 0x000e680000000200 */
[----:B------:R-:W1:Y:S04]  /*3760*/  LDSM.16.M88.4 R212, [R226+0x13400] ;  /* 0x01340000e2d4783b */ /* 0x000e680000000200 */
[----:B------:R-:W1:Y:S01]  /*3770*/  LDSM.16.M88.4 R220, [R220+0x4400] ;  /* 0x00440000dcdc783b */ /* 0x000e620000000200 */
[----:B------:R-:W-:Y:S01]  /*3780*/  USHF.R.S32.HI UR16, URZ, 0x1f, UR49 ;  /* 0x0000001fff107899 */ /* 0x000fe20008011431 */
[----:B------:R-:W-:-:S02]  /*3790*/  I2FP.F32.S32 R3, R11 ;  /* 0x0000000b00037245 */ /* 0x000fc40000201400 */
[----:B------:R-:W-:Y:S02]  /*37a0*/  SEL R229, R229, 0xffffffe0, !P0 ;  /* 0xffffffe0e5e57807 */ /* 0x000fe40004000000 */
[----:B------:R-:W-:Y:S02]  /*37b0*/  LEA R225, R225, UR5, 0x1 ;  /* 0x00000005e1e17c11 */ /* 0x000fe4000f8e08ff */
[----:B------:R-:W-:Y:S02]  /*37c0*/  LEA R224, R224, UR5, 0x1 ;  /* 0x00000005e0e07c11 */ /* 0x000fe4000f8e08ff */
[----:B------:R-:W-:Y:S01]  /*37d0*/  LOP3.LUT P0, RZ, R231, 0x2, RZ, 0xc0, !PT ;  /* 0x00000002e7ff7812 */ /* 0x000fe2000780c0ff */
[----:B------:R-:W-:Y:S02]  /*37e0*/  VIADD R246, R246, 0xfffffffc ;  /* 0xfffffffcf6f67836 */ /* 0x000fe40000000000 */
[----:B------:R-:W-:Y:S01]  /*37f0*/  VIADD R225, R225, UR12 ;  /* 0x0000000ce1e17c36 */ /* 0x000fe20008000000 */
[----:B------:R-:W-:Y:S01]  /*3800*/  SEL R228, R228, 0xffffffe0, !P0 ;  /* 0xffffffe0e4e47807 */ /* 0x000fe20004000000 */
[----:B------:R-:W-:-:S02]  /*3810*/  VIADD R224, R224, UR12 ;  /* 0x0000000ce0e07c36 */ /* 0x000fc40008000000 */
[----:B------:R-:W-:Y:S01]  /*3820*/  IMAD.IADD R227, R226, 0x1, R229 ;  /* 0x00000001e2e37824 */ /* 0x000fe200078e02e5 */
[----:B---3--:R-:W-:Y:S01]  /*3830*/  USHF.L.U32 UR15, UR15, 0x6, URZ ;  /* 0x000000060f0f7899 */ /* 0x008fe200080006ff */
[----:B----4-:R-:W-:Y:S01]  /*3840*/  @P1 FMUL.FTZ R0, R8, R5 ;  /* 0x0000000508001220 */ /* 0x010fe20000410000 */
[C---:B------:R-:W-:Y:S02]  /*3850*/  VIADD R5, R2.reuse, 0x1 ;  /* 0x0000000102057836 */ /* 0x040fe40000000000 */
[----:B------:R-:W-:Y:S01]  /*3860*/  VIADD R2, R2, 0x19 ;  /* 0x0000001902027836 */ /* 0x000fe20000000000 */
[----:B------:R-:W-:Y:S02]  /*3870*/  I2FP.F32.S32 R8, R4 ;  /* 0x0000000400087245 */ /* 0x000fe40000201400 */
[----:B------:R-:W-:Y:S02]  /*3880*/  I2FP.F32.S32 R10, R5 ;  /* 0x00000005000a7245 */ /* 0x000fe40000201400 */
[----:B------:R-:W-:-:S02]  /*3890*/  I2FP.F32.S32 R5, R7 ;  /* 0x0000000700057245 */ /* 0x000fc40000201400 */
[----:B------:R-:W-:Y:S02]  /*38a0*/  I2FP.F32.S32 R4, R9 ;  /* 0x0000000900047245 */ /* 0x000fe40000201400 */
[----:B------:R-:W-:Y:S02]  /*38b0*/  I2FP.F32.S32 R2, R2 ;  /* 0x0000000200027245 */ /* 0x000fe40000201400 */
[----:B------:R-:W-:Y:S01]  /*38c0*/  IADD3 R12, P2, P1, R12, UR49, R23 ;  /* 0x000000310c0c7c10 */ /* 0x000fe2000f95e017 */
[-C--:B------:R-:W-:Y:S01]  /*38d0*/  FMUL.FTZ R9, R10, R0.reuse ;  /* 0x000000000a097220 */ /* 0x080fe20000410000 */
[-C--:B------:R-:W-:Y:S01]  /*38e0*/  FMUL.FTZ R7, R8, R0.reuse ;  /* 0x0000000008077220 */ /* 0x080fe20000410000 */
[-C--:B------:R-:W-:Y:S01]  /*38f0*/  FMUL.FTZ R252, R6, R0.reuse ;  /* 0x0000000006fc7220 */ /* 0x080fe20000410000 */
[-C--:B------:R-:W-:Y:S01]  /*3900*/  FMUL.FTZ R251, R5, R0.reuse ;  /* 0x0000000005fb7220 */ /* 0x080fe20000410000 */
[-C--:B------:R-:W-:Y:S01]  /*3910*/  FMUL.FTZ R250, R4, R0.reuse ;  /* 0x0000000004fa7220 */ /* 0x080fe20000410000 */
[-C--:B------:R-:W-:Y:S01]  /*3920*/  FMUL.FTZ R249, R3, R0.reuse ;  /* 0x0000000003f97220 */ /* 0x080fe20000410000 */
[-C--:B------:R-:W-:Y:S01]  /*3930*/  FMUL.FTZ R248, R14, R0.reuse ;  /* 0x000000000ef87220 */ /* 0x080fe20000410000 */
[----:B------:R-:W-:Y:S01]  /*3940*/  FMUL.FTZ R247, R2, R0 ;  /* 0x0000000002f77220 */ /* 0x000fe20000410000 */
[----:B------:R-:W-:Y:S01]  /*3950*/  IADD3.X R0, PT, PT, R13, UR16, RZ, P2, P1 ;  /* 0x000000100d007c10 */ /* 0x000fe200097e24ff */
[----:B------:R-:W-:Y:S01]  /*3960*/  IMAD.WIDE.U32 R2, R12, -0x2daee0ad, RZ ;  /* 0xd2511f530c027825 */ /* 0x000fe200078e00ff */
[----:B------:R-:W-:Y:S01]  /*3970*/  STL [R1+0x4], R9 ;  /* 0x0000040901007387 */ /* 0x000fe20000100800 */
[----:B------:R-:W3:Y:S03]  /*3980*/  LDCU UR16, c[0x0][0x590] ;  /* 0x0000b200ff1077ac */ /* 0x000ee60008000800 */
[----:B------:R-:W-:Y:S04]  /*3990*/  STL [R1], R7 ;  /* 0x0000000701007387 */ /* 0x000fe80000100800 */
[----:B------:R4:W-:Y:S04]  /*39a0*/  STL [R1+0x24], R0 ;  /* 0x0000240001007387 */ /* 0x0009e80000100800 */
[----:B------:R1:W-:Y:S01]  /*39b0*/  STL.64 [R1+0x10], R2 ;  /* 0x0000100201007387 */ /* 0x0003e20000100a00 */
[----:B------:R-:W-:-:S02]  /*39c0*/  R2UR UR60, R16 ;  /* 0x00000000103c72ca */ /* 0x000fc400000e0000 */
[----:B------:R-:W-:Y:S02]  /*39d0*/  R2UR UR61, R17 ;  /* 0x00000000113d72ca */ /* 0x000fe400000e0000 */
[C---:B------:R-:W-:Y:S02]  /*39e0*/  LOP3.LUT P1, RZ, R231.reuse, 0x4, RZ, 0xc0, !PT ;  /* 0x00000004e7ff7812 */ /* 0x040fe4000782c0ff */
[----:B------:R-:W-:Y:S01]  /*39f0*/  LOP3.LUT P2, RZ, R231, 0x8, RZ, 0xc0, !PT ;  /* 0x00000008e7ff7812 */ /* 0x000fe2000784c0ff */
[----:B---3--:R-:W-:Y:S01]  /*3a00*/  USHF.L.U32 UR16, UR16, 0x6, URZ ;  /* 0x0000000610107899 */ /* 0x008fe200080006ff */
[----:B----4-:R-:W-:-:S05]  /*3a10*/  IMAD.MOV.U32 R0, RZ, RZ, 0x10 ;  /* 0x00000010ff007424 */ /* 0x010fca00078e00ff */
        /* <DEDUP_REMOVED lines=12> */
[----:B-12---:R-:W-:-:S12]  /*3ae0*/  UIADD3 UR17, UPT, UPT, UR61, 0x646e171e, URZ ;  /* 0x646e171e3d117890 */ /* 0x006fd8000fffe0ff */
.L_x_434:
[----:B------:R-:W0:Y:S01]  /*3af0*/  LDGDEPBAR ;  /* 0x00000000000079af */ /* 0x000e220000000000 */
[----:B------:R-:W-:Y:S01]  /*3b00*/  IMAD.IADD R0, R225, 0x1, R229 ;  /* 0x00000001e1007824 */ /* 0x000fe200078e02e5 */
[----:B------:R-:W-:Y:S01]  /*3b10*/  USHF.L.U32 UR12, UR48, 0x7, URZ ;  /* 0x00000007300c7899 */ /* 0x000fe200080006ff */
[----:B------:R-:W-:Y:S05]  /*3b20*/  SHF.R.U32.HI R3, RZ, 0x6, R231 ;  /* 0x00000006ff037819 */ /* 0x000fea00000116e7 */
[----:B------:R-:W2:Y:S01]  /*3b30*/  LDL.64 R234, [R1+0x10] ;  /* 0x0000100001ea7983 */ /* 0x000ea20000100a00 */
[----:B------:R-:W-:Y:S02]  /*3b40*/  UIADD3 UR42, UPT, UPT, UR42, -0x40, URZ ;  /* 0xffffffc02a2a7890 */ /* 0x000fe4000fffe0ff */
[----:B------:R-:W-:Y:S02]  /*3b50*/  UIADD3 UR12, UPT, UPT, UR12, 0x80, URZ ;  /* 0x000000800c0c7890 */ /* 0x000fe4000fffe0ff */
[----:B------:R-:W-:Y:S01]  /*3b60*/  UISETP.GE.AND UP0, UPT, UR42, UR53, UPT ;  /* 0x000000352a00728c */ /* 0x000fe2000bf06270 */
[----:B------:R-:W3:Y:S01]  /*3b70*/  LDL R2, [R1+0x24] ;  /* 0x0000240001027983 */ /* 0x000ee20000100800 */
[----:B------:R-:W-:Y:S02]  /*3b80*/  UIADD3 UR43, UPT, UPT, UR43, -0x1, URZ ;  /* 0xffffffff2b2b7890 */ /* 0x000fe4000fffe0ff */
[----:B------:R-:W-:Y:S06]  /*3b90*/  UISETP.LT.AND UP0, UPT, UR12, UR44, UP0 ;  /* 0x0000002c0c00728c */ /* 0x000fec0008701270 */
        /* <DEDUP_REMOVED lines=35> */
[----:B------:R-:W4:Y:S07]  /*3dd0*/  LDSM.16.M88.4 R144, [R227+0xb400] ;  /* 0x00b40000e390783b */ /* 0x000f2e0000000200 */
[----:B------:R-:W-:Y:S01]  /*3de0*/  HMMA.16816.F32.BF16 R32, R136, R150, R32 ;  /* 0x000000968820723c */ /* 0x000fe20000041820 */
[----:B------:R-:W-:Y:S07]  /*3df0*/  LDSM.16.M88.4 R136, [R225+0x2000] ;  /* 0x00200000e188783b */ /* 0x000fee0000000200 */
[-C--:B------:R-:W-:Y:S01]  /*3e00*/  HMMA.16816.F32.BF16 R4, R152, R156.reuse, R4 ;  /* 0x0000009c9804723c */ /* 0x080fe20000041804 */
[----:B------:R-:W2:Y:S07]  /*3e10*/  LDSM.16.M88.4 R148, [R226+0xd000] ;  /* 0x00d00000e294783b */ /* 0x000eae0000000200 */
[C---:B------:R-:W-:Y:S08]  /*3e20*/  HMMA.16816.F32.BF16 R8, R160.reuse, R156, R8 ;  /* 0x0000009ca008723c */ /* 0x040ff00000041808 */
[-C--:B------:R-:W-:Y:S08]  /*3e30*/  HMMA.16816.F32.BF16 R12, R160, R158.reuse, R12 ;  /* 0x0000009ea00c723c */ /* 0x080ff0000004180c */
[C---:B------:R-:W-:Y:S01]  /*3e40*/  HMMA.16816.F32.BF16 R16, R152.reuse, R158, R16 ;  /* 0x0000009e9810723c */ /* 0x040fe20000041810 */
[----:B------:R-:W2:Y:S07]  /*3e50*/  LDSM.16.M88.4 R156, [R225+0x2800] ;  /* 0x00280000e19c783b */ /* 0x000eae0000000200 */
[-C--:B------:R-:W-:Y:S08]  /*3e60*/  HMMA.16816.F32.BF16 R20, R152, R164.reuse, R20 ;  /* 0x000000a49814723c */ /* 0x080ff00000041814 */
[C---:B------:R-:W-:Y:S01]  /*3e70*/  HMMA.16816.F32.BF16 R24, R160.reuse, R164, R24 ;  /* 0x000000a4a018723c */ /* 0x040fe20000041818 */
[----:B------:R-:W2:Y:S07]  /*3e80*/  LDL R165, [R1+0x28] ;  /* 0x0000280001a57983 */ /* 0x000eae0000100800 */
[-C--:B------:R-:W-:Y:S03]  /*3e90*/  HMMA.16816.F32.BF16 R28, R160, R166.reuse, R28 ;  /* 0x000000a6a01c723c */ /* 0x080fe6000004181c */
[C---:B------:R-:W-:Y:S05]  /*3ea0*/  IMAD.WIDE.U32 R160, R246.reuse, -0x326172a9, RZ ;  /* 0xcd9e8d57f6a07825 */ /* 0x040fea00078e00ff */
[----:B------:R-:W-:Y:S01]  /*3eb0*/  HMMA.16816.F32.BF16 R32, R152, R166, R32 ;  /* 0x000000a69820723c */ /* 0x000fe20000041820 */
[----:B------:R-:W2:Y:S03]  /*3ec0*/  LDL R167, [R1+0x4] ;  /* 0x0000040001a77983 */ /* 0x000ea60000100800 */
[----:B------:R-:W-:Y:S01]  /*3ed0*/  VIADD R152, R246, 0x2 ;  /* 0x00000002f6987836 */ /* 0x000fe20000000000 */
[----:B------:R-:W2:Y:S03]  /*3ee0*/  LDL R166, [R1] ;  /* 0x0000000001a67983 */ /* 0x000ea60000100800 */
[-C--:B-1----:R-:W-:Y:S05]  /*3ef0*/  HMMA.16816.F32.BF16 R4, R132, R140.reuse, R4 ;  /* 0x0000008c8404723c */ /* 0x082fea0000041804 */
[----:B------:R-:W-:Y:S03]  /*3f00*/  IMAD.WIDE.U32 R152, R152, -0x326172a9, RZ ;  /* 0xcd9e8d5798987825 */ /* 0x000fe600078e00ff */
[C---:B------:R-:W-:Y:S08]  /*3f10*/  HMMA.16816.F32.BF16 R8, R168.reuse, R140, R8 ;  /* 0x0000008ca808723c */ /* 0x040ff00000041808 */
[-C--:B------:R-:W-:Y:S03]  /*3f20*/  HMMA.16816.F32.BF16 R12, R168, R142.reuse, R12 ;  /* 0x0000008ea80c723c */ /* 0x080fe6000004180c */
[----:B---3--:R-:W-:Y:S05]  /*3f30*/  LOP3.LUT R154, R2, UR60, R161, 0x96, !PT ;  /* 0x0000003c029a7c12 */ /* 0x008fea000f8e96a1 */
[C---:B------:R-:W-:Y:S01]  /*3f40*/  HMMA.16816.F32.BF16 R16, R132.reuse, R142, R16 ;  /* 0x0000008e8410723c */ /* 0x040fe20000041810 */
[----:B------:R-:W-:Y:S03]  /*3f50*/  LDSM.16.M88.4 R140, [R227+0xd000] ;  /* 0x00d00000e38c783b */ /* 0x000fe60000000200 */
[----:B------:R-:W-:Y:S04]  /*3f60*/  IMAD.WIDE.U32 R154, R154, -0x2daee0ad, RZ ;  /* 0xd2511f539a9a7825 */ /* 0x000fe800078e00ff */
[-C--:B----4-:R-:W-:Y:S03]  /*3f70*/  HMMA.16816.F32.BF16 R20, R132, R144.reuse, R20 ;  /* 0x000000908414723c */ /* 0x090fe60000041814 */
[----:B--2---:R-:W-:Y:S05]  /*3f80*/  LOP3.LUT R162, R234, UR56, R155, 0x96, !PT ;  /* 0x00000038eaa27c12 */ /* 0x004fea000f8e969b */
[C---:B------:R-:W-:Y:S04]  /*3f90*/  HMMA.16816.F32.BF16 R24, R168.reuse, R144, R24 ;  /* 0x00000090a818723c */ /* 0x040fe80000041818 */
[----:B------:R-:W-:Y:S04]  /*3fa0*/  IMAD.WIDE.U32 R162, R162, -0x326172a9, RZ ;  /* 0xcd9e8d57a2a27825 */ /* 0x000fe800078e00ff */
[-C--:B------:R-:W-:Y:S01]  /*3fb0*/  HMMA.16816.F32.BF16 R28, R168, R146.reuse, R28 ;  /* 0x00000092a81c723c */ /* 0x080fe2000004181c */
[----:B------:R-:W2:Y:S04]  /*3fc0*/  LDL R169, [R1+0x20] ;  /* 0x0000200001a97983 */ /* 0x000ea80000100800 */
[----:B------:R-:W3:Y:S03]  /*3fd0*/  LDL R168, [R1+0x1c] ;  /* 0x00001c0001a87983 */ /* 0x000ee60000100800 */
[----:B------:R-:W-:Y:S01]  /*3fe0*/  HMMA.16816.F32.BF16 R32, R132, R146, R32 ;  /* 0x000000928420723c */ /* 0x000fe20000041820 */
[----:B------:R-:W1:Y:S07]  /*3ff0*/  LDSM.16.M88.4 R132, [R0+0x2000] ;  /* 0x002000000084783b */ /* 0x000e6e0000000200 */
[-C--:B------:R-:W-:Y:S01]  /*4000*/  HMMA.16816.F32.BF16 R4, R136, R148.reuse, R4 ;  /* 0x000000948804723c */ /* 0x080fe20000041804 */
[----:B------:R4:W1:Y:S07]  /*4010*/  LDSM.16.M88.4 R144, [R0+0x2800] ;  /* 0x002800000090783b */ /* 0x00086e0000000200 */
[C---:B------:R-:W-:Y:S08]  /*4020*/  HMMA.16816.F32.BF16 R8, R156.reuse, R148, R8 ;  /* 0x000000949c08723c */ /* 0x040ff00000041808 */
[-C--:B------:R-:W-:Y:S08]  /*4030*/  HMMA.16816.F32.BF16 R12, R156, R150.reuse, R12 ;  /* 0x000000969c0c723c */ /* 0x080ff0000004180c */
[C---:B------:R-:W-:Y:S01]  /*4040*/  HMMA.16816.F32.BF16 R16, R136.reuse, R150, R16 ;  /* 0x000000968810723c */ /* 0x040fe20000041810 */
[----:B----4-:R-:W-:Y:S03]  /*4050*/  IMAD.U32 R0, RZ, RZ, UR48 ;  /* 0x00000030ff007e24 */ /* 0x010fe6000f8e00ff */
[----:B------:R-:W-:Y:S01]  /*4060*/  LOP3.LUT R151, R2, UR60, R153, 0x96, !PT ;  /* 0x0000003c02977c12 */ /* 0x000fe2000f8e9699 */
[----:B------:R-:W-:Y:S03]  /*4070*/  IMAD R0, R0, 0x4, R3 ;  /* 0x0000000400007824 */ /* 0x000fe600078e0203 */
[-C--:B------:R-:W-:Y:S03]  /*4080*/  HMMA.16816.F32.BF16 R20, R136, R172.reuse, R20 ;  /* 0x000000ac8814723c */ /* 0x080fe60000041814 */
[----:B------:R-:W-:Y:S05]  /*4090*/  LOP3.LUT R0, R0, UR61, R235, 0x96, !PT ;  /* 0x0000003d00007c12 */ /* 0x000fea000f8e96eb */
[C---:B------:R-:W-:Y:S04]  /*40a0*/  HMMA.16816.F32.BF16 R24, R156.reuse, R172, R24 ;  /* 0x000000ac9c18723c */ /* 0x040fe80000041818 */
[----:B------:R-:W-:Y:S04]  /*40b0*/  IMAD.WIDE.U32 R2, R0, -0x326172a9, RZ ;  /* 0xcd9e8d5700027825 */ /* 0x000fe800078e00ff */
[-C--:B------:R-:W-:Y:S01]  /*40c0*/  HMMA.16816.F32.BF16 R28, R156, R174.reuse, R28 ;  /* 0x000000ae9c1c723c */ /* 0x080fe2000004181c */
[----:B------:R-:W-:Y:S02]  /*40d0*/  IMAD.MOV.U32 R156, RZ, RZ, 0x18 ;  /* 0x00000018ff9c7424 */ /* 0x000fe400078e00ff */
[----:B------:R-:W-:Y:S01]  /*40e0*/  LOP3.LUT R158, R152, UR57, R3, 0x96, !PT ;  /* 0x00000039989e7c12 */ /* 0x000fe2000f8e9603 */
[----:B------:R-:W-:Y:S01]  /*40f0*/  IMAD.MOV.U32 R157, RZ, RZ, 0x20 ;  /* 0x00000020ff9d7424 */ /* 0x000fe200078e00ff */
[----:B------:R-:W-:Y:S03]  /*4100*/  LOP3.LUT R164, R2, UR54, R163, 0x96, !PT ;  /* 0x0000003602a47c12 */ /* 0x000fe6000f8e96a3 */
[----:B------:R-:W-:Y:S04]  /*4110*/  HMMA.16816.F32.BF16 R32, R136, R174, R32 ;  /* 0x000000ae8820723c */ /* 0x000fe80000041820 */
[----:B------:R-:W-:Y:S01]  /*4120*/  IMAD.WIDE.U32 R138, R151, -0x2daee0ad, RZ ;  /* 0xd2511f53978a7825 */ /* 0x000fe200078e00ff */
[----:B------:R-:W-:Y:S03]  /*4130*/  LOP3.LUT R136, R160, UR57, R3, 0x96, !PT ;  /* 0x00000039a0887c12 */ /* 0x000fe6000f8e9603 */
[-C--:B-1----:R-:W-:Y:S01]  /*4140*/  HMMA.16816.F32.BF16 R4, R132, R140.reuse, R4 ;  /* 0x0000008c8404723c */ /* 0x082fe20000041804 */
[----:B------:R-:W-:Y:S04]  /*4150*/  IMAD.U32 R3, RZ, RZ, UR48 ;  /* 0x00000030ff037e24 */ /* 0x000fe8000f8e00ff */
[----:B------:R-:W-:Y:S01]  /*4160*/  LOP3.LUT R160, R234, UR56, R139, 0x96, !PT ;  /* 0x00000038eaa07c12 */ /* 0x000fe2000f8e968b */
[----:B------:R-:W-:Y:S02]  /*4170*/  IMAD.WIDE.U32 R136, R136, -0x2daee0ad, RZ ;  /* 0xd2511f5388887825 */ /* 0x000fe400078e00ff */
[C---:B------:R-:W-:Y:S04]  /*4180*/  HMMA.16816.F32.BF16 R8, R144.reuse, R140, R8 ;  /* 0x0000008c9008723c */ /* 0x040fe80000041808 */
[C---:B------:R-:W-:Y:S01]  /*4190*/  @!P0 VIADDMNMX R141, R237.reuse, -R156, UR44, PT ;  /* 0x0000002ced8d8e46 */ /* 0x040fe2000b80099c */
[----:B------:R-:W-:Y:S01]  /*41a0*/  IMAD.WIDE.U32 R158, R158, -0x2daee0ad, RZ ;  /* 0xd2511f539e9e7825 */ /* 0x000fe200078e00ff */
[----:B------:R-:W-:Y:S02]  /*41b0*/  LOP3.LUT R163, R154, UR49, R137, 0x96, !PT ;  /* 0x000000319aa37c12 */ /* 0x000fe4000f8e9689 */
[C---:B------:R-:W-:Y:S01]  /*41c0*/  @!P0 VIADDMNMX R140, R237.reuse, -R157, UR44, PT ;  /* 0x0000002ced8c8e46 */ /* 0x040fe2000b80099d */
[-C--:B------:R-:W-:Y:S01]  /*41d0*/  HMMA.16816.F32.BF16 R12, R144, R142.reuse, R12 ;  /* 0x0000008e900c723c */ /* 0x080fe2000004180c */
[----:B------:R-:W-:Y:S02]  /*41e0*/  IMAD.MOV.U32 R156, RZ, RZ, 0x8 ;  /* 0x00000008ff9c7424 */ /* 0x000fe400078e00ff */
[----:B------:R-:W-:Y:S01]  /*41f0*/  LOP3.LUT R159, R138, UR49, R159, 0x96, !PT ;  /* 0x000000318a9f7c12 */ /* 0x000fe2000f8e969f */
[----:B------:R-:W-:Y:S01]  /*4200*/  FADD.FTZ R157, R248, R4 ;  /* 0x00000004f89d7221 */ /* 0x000fe20000010000 */
[----:B------:R-:W-:Y:S03]  /*4210*/  IMAD.WIDE.U32 R160, R160, -0x326172a9, RZ ;  /* 0xcd9e8d57a0a07825 */ /* 0x000fe600078e00ff */
[C---:B------:R-:W-:Y:S04]  /*4220*/  HMMA.16816.F32.BF16 R16, R132.reuse, R142, R16 ;  /* 0x0000008e8410723c */ /* 0x040fe80000041810 */
[----:B------:R-:W-:Y:S01]  /*4230*/  LOP3.LUT R161, R2, UR54, R161, 0x96, !PT ;  /* 0x0000003602a17c12 */ /* 0x000fe2000f8e96a1 */
[C---:B------:R-:W-:Y:S01]  /*4240*/  FADD.FTZ R151, R248.reuse, R10 ;  /* 0x0000000af8977221 */ /* 0x040fe20000010000 */
[----:B------:R-:W-:Y:S01]  /*4250*/  @!P0 VIADDMNMX R2, R237, R156, UR44, PT ;  /* 0x0000002ced028e46 */ /* 0x000fe2000b80019c */
[C---:B------:R-:W-:Y:S01]  /*4260*/  FADD.FTZ R156, R248.reuse, R6 ;  /* 0x00000006f89c7221 */ /* 0x040fe20000010000 */
[----:B------:R-:W-:Y:S01]  /*4270*/  FADD.FTZ R153, R248, R8 ;  /* 0x00000008f8997221 */ /* 0x000fe20000010000 */
[----:B------:R-:W-:Y:S04]  /*4280*/  IMAD.WIDE.U32 R142, R161, -0x2daee0ad, RZ ;  /* 0xd2511f53a18e7825 */ /* 0x000fe800078e00ff */
[C---:B------:R-:W-:Y:S01]  /*4290*/  FADD.FTZ R13, R252.reuse, R13 ;  /* 0x0000000dfc0d7221 */ /* 0x040fe20000010000 */
[----:B------:R-:W-:Y:S01]  /*42a0*/  FADD.FTZ R15, R252, R15 ;  /* 0x0000000ffc0f7221 */ /* 0x000fe20000010000 */
[----:B------:R-:W-:Y:S04]  /*42b0*/  LOP3.LUT R10, R158, UR33, R143, 0x96, !PT ;  /* 0x000000219e0a7c12 */ /* 0x000fe8000f8e968f */
[C---:B------:R-:W-:Y:S01]  /*42c0*/  FADD.FTZ R19, R252.reuse, R19 ;  /* 0x00000013fc137221 */ /* 0x040fe20000010000 */
[----:B------:R-:W-:Y:S01]  /*42d0*/  FADD.FTZ R17, R252, R17 ;  /* 0x00000011fc117221 */ /* 0x000fe20000010000 */
[----:B------:R-:W-:Y:S01]  /*42e0*/  LEA R150, R165, UR4, 0x1 ;  /* 0x00000004a5967c11 */ /* 0x000fe2000f8e08ff */
[----:B------:R-:W-:Y:S04]  /*42f0*/  IMAD.SHL.U32 R165, R231, 0x2, RZ ;  /* 0x00000002e7a57824 */ /* 0x000fe800078e00ff */
[C---:B------:R-:W-:Y:S01]  /*4300*/  VIADD R149, R150.reuse, 0x13000 ;  /* 0x0001300096957836 */ /* 0x040fe20000000000 */
[----:B------:R-:W-:Y:S01]  /*4310*/  @!P0 LOP3.LUT R0, R165, 0x6, RZ, 0xc0, !PT ;  /* 0x00000006a5008812 */ /* 0x000fe200078ec0ff */
[----:B------:R-:W-:Y:S02]  /*4320*/  VIADD R148, R150, 0x13020 ;  /* 0x0001302096947836 */ /* 0x000fe40000000000 */
[----:B------:R-:W-:Y:S01]  /*4330*/  @P2 VIADD R148, R149, 0xffffffe0 ;  /* 0xffffffe095942836 */ /* 0x000fe20000000000 */
[----:B------:R-:W-:Y:S01]  /*4340*/  @!P0 LOP3.LUT R0, R0, 0x1e0, R232, 0xf8, !PT ;  /* 0x000001e000008812 */ /* 0x000fe200078ef8e8 */
[----:B------:R-:W-:Y:S04]  /*4350*/  IMAD.WIDE.U32 R164, R164, -0x2daee0ad, RZ ;  /* 0xd2511f53a4a47825 */ /* 0x000fe800078e00ff */
[----:B------:R-:W-:Y:S01]  /*4360*/  @!P0 IMAD R0, R3, 0x80, R0 ;  /* 0x0000008003008824 */ /* 0x000fe200078e0200 */
[----:B------:R-:W-:Y:S01]  /*4370*/  @!P0 VIMNMX R3, PT, PT, R237, UR44, PT ;  /* 0x0000002ced038c48 */ /* 0x000fe2000bfe0100 */
[C---:B------:R-:W-:Y:S01]  /*4380*/  FADD.FTZ R154, R167.reuse, R7 ;  /* 0x00000007a79a7221 */ /* 0x040fe20000010000 */
[----:B------:R-:W-:Y:S01]  /*4390*/  LOP3.LUT R165, R136, UR33, R165, 0x96, !PT ;  /* 0x0000002188a57c12 */ /* 0x000fe2000f8e96a5 */
[C---:B------:R-:W-:Y:S01]  /*43a0*/  FADD.FTZ R155, R167.reuse, R5 ;  /* 0x00000005a79b7221 */ /* 0x040fe20000010000 */
[CC--:B------:R-:W-:Y:S01]  /*43b0*/  @!P0 ISETP.GE.AND P5, PT, R0.reuse, R140.reuse, PT ;  /* 0x0000008c0000820c */ /* 0x0c0fe20003fa6270 */
[----:B------:R-:W-:Y:S02]  /*43c0*/  @!P0 VIADD R149, R0, 0x1 ;  /* 0x0000000100958836 */ /* 0x000fe40000000000 */
[----:B------:R-:W-:Y:S01]  /*43d0*/  FADD.FTZ R152, R167, R9 ;  /* 0x00000009a7987221 */ /* 0x000fe20000010000 */
[C---:B------:R-:W-:Y:S01]  /*43e0*/  FADD.FTZ R12, R166.reuse, R12 ;  /* 0x0000000ca60c7221 */ /* 0x040fe20000010000 */
[----:B------:R-:W-:Y:S01]  /*43f0*/  @!P0 FSEL R157, R157, -INF , !P5 ;  /* 0xff8000009d9d8808 */ /* 0x000fe20006800000 */
[C---:B------:R-:W-:Y:S01]  /*4400*/  FADD.FTZ R18, R166.reuse, R18 ;  /* 0x00000012a6127221 */ /* 0x040fe20000010000 */
[C---:B------:R-:W-:Y:S01]  /*4410*/  @!P0 ISETP.GE.AND P4, PT, R149.reuse, R140, PT ;  /* 0x0000008c9500820c */ /* 0x040fe20003f86270 */
[C---:B------:R-:W-:Y:S01]  /*4420*/  FADD.FTZ R14, R166.reuse, R14 ;  /* 0x0000000ea60e7221 */ /* 0x040fe20000010000 */
[C---:B------:R-:W-:Y:S01]  /*4430*/  @!P0 ISETP.GE.AND P6, PT, R149.reuse, R3, PT ;  /* 0x000000039500820c */ /* 0x040fe20003fc6270 */
[----:B------:R-:W-:Y:S01]  /*4440*/  FADD.FTZ R16, R166, R16 ;  /* 0x00000010a6107221 */ /* 0x000fe20000010000 */
[CC--:B------:R-:W-:Y:S01]  /*4450*/  @!P0 ISETP.GE.AND P3, PT, R149.reuse, R141.reuse, PT ;  /* 0x0000008d9500820c */ /* 0x0c0fe20003f66270 */
[----:B------:R-:W4:Y:S01]  /*4460*/  LDL R166, [R1+0xc] ;  /* 0x00000c0001a67983 */ /* 0x000f220000100800 */
[-C--:B------:R-:W-:Y:S01]  /*4470*/  @!P0 ISETP.GE.AND P5, PT, R149, R2.reuse, PT ;  /* 0x000000029500820c */ /* 0x080fe20003fa6270 */
[----:B------:R-:W-:Y:S01]  /*4480*/  FADD.FTZ R149, R167, R11 ;  /* 0x0000000ba7957221 */ /* 0x000fe20000010000 */
[----:B------:R-:W-:Y:S01]  /*4490*/  @!P0 FSEL R155, R155, -INF , !P4 ;  /* 0xff8000009b9b8808 */ /* 0x000fe20006000000 */
[----:B------:R-:W4:Y:S01]  /*44a0*/  LDL R167, [R1+0x18] ;  /* 0x0000180001a77983 */ /* 0x000f220000100800 */
[C---:B------:R-:W-:Y:S01]  /*44b0*/  @!P0 ISETP.GE.AND P4, PT, R0.reuse, R141, PT ;  /* 0x0000008d0000820c */ /* 0x040fe20003f86270 */
[----:B------:R-:W-:Y:S01]  /*44c0*/  @!P0 VIADD R5, R0, 0x8 ;  /* 0x0000000800058836 */ /* 0x000fe20000000000 */
[----:B------:R-:W-:Y:S01]  /*44d0*/  @!P0 FSEL R154, R154, -INF , !P3 ;  /* 0xff8000009a9a8808 */ /* 0x000fe20005800000 */
[----:B------:R-:W1:Y:S01]  /*44e0*/  LDSM.16.M88.4 R136, [R227+0xd400] ;  /* 0x00d40000e388783b */ /* 0x000e620000000200 */
[----:B------:R-:W-:Y:S01]  /*44f0*/  IMAD.WIDE.U32 R10, R10, -0x326172a9, RZ ;  /* 0xcd9e8d570a0a7825 */ /* 0x000fe200078e00ff */
[----:B------:R-:W-:Y:S02]  /*4500*/  @!P0 FSEL R156, R156, -INF , !P4 ;  /* 0xff8000009c9c8808 */ /* 0x000fe40006000000 */
[CC--:B------:R-:W-:Y:S01]  /*4510*/  @!P0 ISETP.GE.AND P4, PT, R0.reuse, R3.reuse, PT ;  /* 0x000000030000820c */ /* 0x0c0fe20003f86270 */
[----:B------:R-:W-:Y:S01]  /*4520*/  @!P0 VIADD R4, R0, 0x9 ;  /* 0x0000000900048836 */ /* 0x000fe20000000000 */
[----:B------:R-:W-:Y:S01]  /*4530*/  @!P0 FSEL R152, R152, -INF , !P6 ;  /* 0xff80000098988808 */ /* 0x000fe20007000000 */
[----:B------:R-:W-:Y:S01]  /*4540*/  IMAD.WIDE.U32 R8, R163, -0x326172a9, RZ ;  /* 0xcd9e8d57a3087825 */ /* 0x000fe200078e00ff */
[----:B------:R-:W-:Y:S02]  /*4550*/  @!P0 FSEL R153, R153, -INF , !P4 ;  /* 0xff80000099998808 */ /* 0x000fe40006000000 */
[-C--:B------:R-:W-:Y:S01]  /*4560*/  @!P0 ISETP.GE.AND P4, PT, R5, R3.reuse, PT ;  /* 0x000000030500820c */ /* 0x080fe20003f86270 */
[----:B------:R-:W-:Y:S01]  /*4570*/  IMAD.WIDE.U32 R6, R159, -0x326172a9, RZ ;  /* 0xcd9e8d579f067825 */ /* 0x000fe200078e00ff */
[----:B------:R-:W-:Y:S02]  /*4580*/  @!P0 ISETP.GE.AND P3, PT, R0, R2, PT ;  /* 0x000000020000820c */ /* 0x000fe40003f66270 */
[----:B------:R-:W-:Y:S02]  /*4590*/  @!P0 ISETP.GE.AND P6, PT, R4, R3, PT ;  /* 0x000000030400820c */ /* 0x000fe40003fc6270 */
[----:B------:R-:W-:Y:S02]  /*45a0*/  @!P0 FSEL R151, R151, -INF , !P3 ;  /* 0xff80000097978808 */ /* 0x000fe40005800000 */
[----:B------:R-:W-:Y:S02]  /*45b0*/  @!P0 FSEL R12, R12, -INF , !P4 ;  /* 0xff8000000c0c8808 */ /* 0x000fe40006000000 */
[----:B------:R-:W-:Y:S02]  /*45c0*/  @!P0 ISETP.GE.AND P4, PT, R5, R140, PT ;  /* 0x0000008c0500820c */ /* 0x000fe40003f86270 */
[----:B------:R-:W-:Y:S02]  /*45d0*/  @!P0 FSEL R149, R149, -INF , !P5 ;  /* 0xff80000095958808 */ /* 0x000fe40006800000 */
[----:B------:R-:W-:Y:S02]  /*45e0*/  @!P0 FSEL R13, R13, -INF , !P6 ;  /* 0xff8000000d0d8808 */ /* 0x000fe40007000000 */
[C---:B------:R-:W-:Y:S02]  /*45f0*/  @!P0 ISETP.GE.AND P6, PT, R5.reuse, R141, PT ;  /* 0x0000008d0500820c */ /* 0x040fe40003fc6270 */
[----:B------:R-:W-:Y:S02]  /*4600*/  LOP3.LUT R162, R162, UR46, R9, 0x96, !PT ;  /* 0x0000002ea2a27c12 */ /* 0x000fe4000f8e9609 */
[-C--:B------:R-:W-:Y:S01]  /*4610*/  @!P0 ISETP.GE.AND P3, PT, R5, R2.reuse, PT ;  /* 0x000000020500820c */ /* 0x080fe20003f66270 */
[----:B------:R-:W-:Y:S01]  /*4620*/  @!P0 VIADD R5, R0, 0x10 ;  /* 0x0000001000058836 */ /* 0x000fe20000000000 */
[----:B------:R-:W-:Y:S02]  /*4630*/  @!P0 FSEL R18, R18, -INF , !P6 ;  /* 0xff80000012128808 */ /* 0x000fe40007000000 */
[----:B------:R-:W-:Y:S02]  /*4640*/  @!P0 ISETP.GE.AND P5, PT, R4, R2, PT ;  /* 0x000000020400820c */ /* 0x000fe40003fa6270 */
[----:B------:R-:W-:Y:S02]  /*4650*/  @!P0 ISETP.GE.AND P6, PT, R5, R3, PT ;  /* 0x000000030500820c */ /* 0x000fe40003fc6270 */
[----:B------:R-:W-:Y:S01]  /*4660*/  @!P0 FSEL R14, R14, -INF , !P3 ;  /* 0xff8000000e0e8808 */ /* 0x000fe20005800000 */
[-C--:B-1----:R-:W-:Y:S03]  /*4670*/  HMMA.16816.F32.BF16 R20, R132, R136.reuse, R20 ;  /* 0x000000888414723c */ /* 0x082fe60000041814 */
[CC--:B------:R-:W-:Y:S02]  /*4680*/  @!P0 ISETP.GE.AND P3, PT, R4.reuse, R140.reuse, PT ;  /* 0x0000008c0400820c */ /* 0x0c0fe40003f66270 */
[----:B------:R-:W-:Y:S02]  /*4690*/  @!P0 FSEL R15, R15, -INF , !P5 ;  /* 0xff8000000f0f8808 */ /* 0x000fe40006800000 */
[-C--:B------:R-:W-:Y:S01]  /*46a0*/  @!P0 ISETP.GE.AND P5, PT, R4, R141.reuse, PT ;  /* 0x0000008d0400820c */ /* 0x080fe20003fa6270 */
[C---:B------:R-:W-:Y:S04]  /*46b0*/  HMMA.16816.F32.BF16 R24, R144.reuse, R136, R24 ;  /* 0x000000889018723c */ /* 0x040fe80000041818 */
[----:B------:R-:W-:Y:S01]  /*46c0*/  @!P0 FSEL R16, R16, -INF , !P4 ;  /* 0xff80000010108808 */ /* 0x000fe20006000000 */
[----:B------:R-:W-:Y:S01]  /*46d0*/  @!P0 VIADD R4, R0, 0x11 ;  /* 0x0000001100048836 */ /* 0x000fe20000000000 */
[-C--:B------:R-:W-:Y:S01]  /*46e0*/  @!P0 ISETP.GE.AND P4, PT, R5, R140.reuse, PT ;  /* 0x0000008c0500820c */ /* 0x080fe20003f86270 */
[----:B------:R-:W-:Y:S01]  /*46f0*/  IMAD.WIDE.U32 R136, R165, -0x326172a9, RZ ;  /* 0xcd9e8d57a5887825 */ /* 0x000fe200078e00ff */
[-C--:B------:R-:W-:Y:S03]  /*4700*/  HMMA.16816.F32.BF16 R28, R144, R138.reuse, R28 ;  /* 0x0000008a901c723c */ /* 0x080fe6000004181c */
[----:B------:R-:W-:Y:S01]  /*4710*/  FADD.FTZ R20, R251, R20 ;  /* 0x00000014fb147221 */ /* 0x000fe20000010000 */
[C---:B------:R-:W-:Y:S01]  /*4720*/  FADD.FTZ R21, R250.reuse, R21 ;  /* 0x00000015fa157221 */ /* 0x040fe20000010000 */
[----:B------:R-:W-:Y:S01]  /*4730*/  @!P0 FSEL R17, R17, -INF , !P3 ;  /* 0xff80000011118808 */ /* 0x000fe20005800000 */
[C---:B------:R-:W-:Y:S01]  /*4740*/  FADD.FTZ R22, R251.reuse, R22 ;  /* 0x00000016fb167221 */ /* 0x040fe20000010000 */
[----:B------:R-:W-:Y:S01]  /*4750*/  FADD.FTZ R23, R250, R23 ;  /* 0x00000017fa177221 */ /* 0x000fe20000010000 */
[----:B------:R-:W-:Y:S01]  /*4760*/  HMMA.16816.F32.BF16 R32, R132, R138, R32 ;  /* 0x0000008a8420723c */ /* 0x000fe20000041820 */
[----:B------:R-:W-:Y:S03]  /*4770*/  IMAD.MOV.U32 R138, RZ, RZ, 0x10 ;  /* 0x00000010ff8a7424 */ /* 0x000fe600078e00ff */
[----:B------:R-:W-:Y:S01]  /*4780*/  @!P0 FSEL R20, R20, -INF , !P4 ;  /* 0xff80000014148808 */ /* 0x000fe20006000000 */
[----:B------:R-:W-:Y:S01]  /*4790*/  FADD.FTZ R24, R251, R24 ;  /* 0x00000018fb187221 */ /* 0x000fe20000010000 */
[----:B------:R-:W-:Y:S01]  /*47a0*/  @!P0 ISETP.GE.AND P4, PT, R4, R140, PT ;  /* 0x0000008c0400820c */ /* 0x000fe20003f86270 */
[----:B------:R-:W-:Y:S01]  /*47b0*/  FADD.FTZ R25, R250, R25 ;  /* 0x00000019fa197221 */ /* 0x000fe20000010000 */
[-C--:B------:R-:W-:Y:S01]  /*47c0*/  @!P0 ISETP.GE.AND P3, PT, R5, R141.reuse, PT ;  /* 0x0000008d0500820c */ /* 0x080fe20003f66270 */
[----:B------:R-:W-:Y:S01]  /*47d0*/  FADD.FTZ R26, R251, R26 ;  /* 0x0000001afb1a7221 */ /* 0x000fe20000010000 */
[----:B------:R-:W-:Y:S01]  /*47e0*/  @!P0 FSEL R21, R21, -INF , !P4 ;  /* 0xff80000015158808 */ /* 0x000fe20006000000 */
[C---:B------:R-:W-:Y:S01]  /*47f0*/  FADD.FTZ R28, R249.reuse, R28 ;  /* 0x0000001cf91c7221 */ /* 0x040fe20000010000 */
[----:B------:R-:W-:Y:S01]  /*4800*/  @!P0 ISETP.GE.AND P4, PT, R4, R141, PT ;  /* 0x0000008d0400820c */ /* 0x000fe20003f86270 */
[----:B------:R-:W-:Y:S01]  /*4810*/  FADD.FTZ R30, R249, R30 ;  /* 0x0000001ef91e7221 */ /* 0x000fe20000010000 */
[----:B------:R-:W-:Y:S01]  /*4820*/  @!P0 FSEL R22, R22, -INF , !P3 ;  /* 0xff80000016168808 */ /* 0x000fe20005800000 */
[----:B------:R-:W-:Y:S01]  /*4830*/  FADD.FTZ R27, R250, R27 ;  /* 0x0000001bfa1b7221 */ /* 0x000fe20000010000 */
[----:B------:R-:W-:Y:S01]  /*4840*/  @!P0 FSEL R23, R23, -INF , !P4 ;  /* 0xff80000017178808 */ /* 0x000fe20006000000 */
[C---:B------:R-:W-:Y:S01]  /*4850*/  FADD.FTZ R29, R247.reuse, R29 ;  /* 0x0000001df71d7221 */ /* 0x040fe20000010000 */
[CC--:B------:R-:W-:Y:S01]  /*4860*/  @!P0 ISETP.GE.AND P3, PT, R4.reuse, R3.reuse, PT ;  /* 0x000000030400820c */ /* 0x0c0fe20003f66270 */
[----:B------:R-:W-:Y:S01]  /*4870*/  FADD.FTZ R31, R247, R31 ;  /* 0x0000001ff71f7221 */ /* 0x000fe20000010000 */
[-C--:B------:R-:W-:Y:S01]  /*4880*/  @!P0 ISETP.GE.AND P4, PT, R4, R2.reuse, PT ;  /* 0x000000020400820c */ /* 0x080fe20003f86270 */
[C---:B------:R-:W-:Y:S01]  /*4890*/  @!P0 VIADD R4, R0.reuse, 0x18 ;  /* 0x0000001800048836 */ /* 0x040fe20000000000 */
[----:B------:R-:W-:Y:S01]  /*48a0*/  @!P0 FSEL R19, R19, -INF , !P5 ;  /* 0xff80000013138808 */ /* 0x000fe20006800000 */
[----:B------:R-:W-:Y:S01]  /*48b0*/  @!P0 VIADD R0, R0, 0x19 ;  /* 0x0000001900008836 */ /* 0x000fe20000000000 */
[-C--:B------:R-:W-:Y:S01]  /*48c0*/  @!P0 ISETP.GE.AND P5, PT, R5, R2.reuse, PT ;  /* 0x000000020500820c */ /* 0x080fe20003fa6270 */
[----:B------:R-:W-:Y:S01]  /*48d0*/  FADD.FTZ R34, R249, R34 ;  /* 0x00000022f9227221 */ /* 0x000fe20000010000 */
[----:B------:R-:W-:Y:S01]  /*48e0*/  LOP3.LUT R146, R8, UR30, R137, 0x96, !PT ;  /* 0x0000001e08927c12 */ /* 0x000fe2000f8e9689 */
[----:B------:R-:W-:Y:S01]  /*48f0*/  FADD.FTZ R33, R247, R33 ;  /* 0x00000021f7217221 */ /* 0x000fe20000010000 */
[----:B------:R-:W-:Y:S01]  /*4900*/  @!P0 FSEL R24, R24, -INF , !P6 ;  /* 0xff80000018188808 */ /* 0x000fe20007000000 */
[----:B------:R-:W-:Y:S01]  /*4910*/  FADD.FTZ R32, R249, R32 ;  /* 0x00000020f9207221 */ /* 0x000fe20000010000 */
[----:B------:R-:W-:Y:S01]  /*4920*/  @!P0 FSEL R25, R25, -INF , !P3 ;  /* 0xff80000019198808 */ /* 0x000fe20005800000 */
[----:B------:R-:W-:Y:S01]  /*4930*/  IMAD.WIDE.U32 R146, R146, -0x2daee0ad, RZ ;  /* 0xd2511f5392927825 */ /* 0x000fe200078e00ff */
[-C--:B------:R-:W-:Y:S02]  /*4940*/  @!P0 ISETP.GE.AND P3, PT, R0, R3.reuse, PT ;  /* 0x000000030000820c */ /* 0x080fe40003f66270 */
[----:B------:R-:W-:Y:S01]  /*4950*/  @!P0 ISETP.GE.AND P6, PT, R4, R3, PT ;  /* 0x000000030400820c */ /* 0x000fe20003fc6270 */
[----:B------:R-:W-:Y:S01]  /*4960*/  FADD.FTZ R35, R247, R35 ;  /* 0x00000023f7237221 */ /* 0x000fe20000010000 */
[----:B------:R-:W-:Y:S02]  /*4970*/  @!P0 FSEL R26, R26, -INF , !P5 ;  /* 0xff8000001a1a8808 */ /* 0x000fe40006800000 */
[----:B------:R-:W-:Y:S02]  /*4980*/  @!P0 ISETP.GE.AND P5, PT, R4, R2, PT ;  /* 0x000000020400820c */ /* 0x000fe40003fa6270 */
[----:B------:R-:W-:Y:S02]  /*4990*/  LOP3.LUT R3, R160, UR46, R7, 0x96, !PT ;  /* 0x0000002ea0037c12 */ /* 0x000fe4000f8e9607 */
[----:B------:R-:W-:Y:S01]  /*49a0*/  LOP3.LUT R158, R6, UR30, R11, 0x96, !PT ;  /* 0x0000001e069e7c12 */ /* 0x000fe2000f8e960b */
[----:B------:R-:W-:Y:S01]  /*49b0*/  IMAD.WIDE.U32 R6, R162, -0x2daee0ad, RZ ;  /* 0xd2511f53a2067825 */ /* 0x000fe200078e00ff */
[----:B------:R-:W-:Y:S02]  /*49c0*/  @!P0 FSEL R28, R28, -INF , !P6 ;  /* 0xff8000001c1c8808 */ /* 0x000fe40007000000 */
[----:B------:R-:W-:Y:S01]  /*49d0*/  @!P0 FSEL R30, R30, -INF , !P5 ;  /* 0xff8000001e1e8808 */ /* 0x000fe20006800000 */
[----:B------:R-:W-:Y:S01]  /*49e0*/  IMAD.WIDE.U32 R158, R158, -0x2daee0ad, RZ ;  /* 0xd2511f539e9e7825 */ /* 0x000fe200078e00ff */
[----:B------:R-:W-:Y:S02]  /*49f0*/  @!P0 FSEL R27, R27, -INF , !P4 ;  /* 0xff8000001b1b8808 */ /* 0x000fe40006000000 */
[----:B------:R-:W-:Y:S02]  /*4a00*/  @!P0 ISETP.GE.AND P6, PT, R4, R140, PT ;  /* 0x0000008c0400820c */ /* 0x000fe40003fc6270 */
[----:B------:R-:W-:Y:S01]  /*4a10*/  @!P0 ISETP.GE.AND P4, PT, R0, R2, PT ;  /* 0x000000020000820c */ /* 0x000fe20003f86270 */
[----:B------:R-:W-:Y:S01]  /*4a20*/  IMAD.WIDE.U32 R2, R3, -0x2daee0ad, RZ ;  /* 0xd2511f5303027825 */ /* 0x000fe200078e00ff */
[-C--:B------:R-:W-:Y:S02]  /*4a30*/  @!P0 ISETP.GE.AND P5, PT, R4, R141.reuse, PT ;  /* 0x0000008d0400820c */ /* 0x080fe40003fa6270 */
[----:B------:R-:W-:Y:S02]  /*4a40*/  LOP3.LUT R4, R6, UR21, R147, 0x96, !PT ;  /* 0x0000001506047c12 */ /* 0x000fe4000f8e9693 */
[----:B------:R-:W-:Y:S02]  /*4a50*/  LOP3.LUT R164, R164, UR23, R7, 0x96, !PT ;  /* 0x00000017a4a47c12 */ /* 0x000fe4000f8e9607 */
[----:B------:R-:W-:Y:S01]  /*4a60*/  LOP3.LUT R7, R142, UR23, R3, 0x96, !PT ;  /* 0x000000178e077c12 */ /* 0x000fe2000f8e9603 */
[----:B------:R-:W-:Y:S01]  /*4a70*/  IMAD.WIDE.U32 R4, R4, -0x326172a9, RZ ;  /* 0xcd9e8d5704047825 */ /* 0x000fe200078e00ff */
[----:B------:R-:W-:Y:S02]  /*4a80*/  LOP3.LUT R8, R2, UR21, R159, 0x96, !PT ;  /* 0x0000001502087c12 */ /* 0x000fe4000f8e969f */
[----:B------:R-:W-:Y:S01]  /*4a90*/  @!P0 FSEL R29, R29, -INF , !P3 ;  /* 0xff8000001d1d8808 */ /* 0x000fe20005800000 */
[----:B------:R-:W-:Y:S01]  /*4aa0*/  IMAD.WIDE.U32 R2, R164, -0x326172a9, RZ ;  /* 0xcd9e8d57a4027825 */ /* 0x000fe200078e00ff */
[----:B------:R-:W-:Y:S02]  /*4ab0*/  @!P0 FSEL R31, R31, -INF , !P4 ;  /* 0xff8000001f1f8808 */ /* 0x000fe40006000000 */
[C---:B------:R-:W-:Y:S01]  /*4ac0*/  PRMT R132, R4.reuse, 0x7770, RZ ;  /* 0x0000777004847816 */ /* 0x040fe200000000ff */
[----:B------:R-:W-:Y:S01]  /*4ad0*/  IMAD.WIDE.U32 R6, R7, -0x326172a9, RZ ;  /* 0xcd9e8d5707067825 */ /* 0x000fe200078e00ff */
[C---:B------:R-:W-:Y:S02]  /*4ae0*/  PRMT R133, R4.reuse, 0x7771, RZ ;  /* 0x0000777104857816 */ /* 0x040fe400000000ff */
[C---:B------:R-:W-:Y:S02]  /*4af0*/  PRMT R134, R4.reuse, 0x7772, RZ ;  /* 0x0000777204867816 */ /* 0x040fe400000000ff */
[----:B------:R-:W-:Y:S01]  /*4b00*/  PRMT R135, R4, 0x7773, RZ ;  /* 0x0000777304877816 */ /* 0x000fe200000000ff */
[C---:B--2---:R-:W-:Y:S01]  /*4b10*/  FMUL.FTZ R4, R169.reuse, 1.4426950216293334961 ;  /* 0x3fb8aa3ba9047820 */ /* 0x044fe20000410000 */
[C---:B------:R-:W-:Y:S01]  /*4b20*/  @!P0 ISETP.GE.AND P3, PT, R0.reuse, R140, PT ;  /* 0x0000008c0000820c */ /* 0x040fe20003f66270 */
[----:B------:R-:W-:Y:S01]  /*4b30*/  IMAD.U32 R140, RZ, RZ, UR10 ;  /* 0x0000000aff8c7e24 */ /* 0x000fe2000f8e00ff */
[----:B------:R-:W-:Y:S01]  /*4b40*/  @!P0 ISETP.GE.AND P4, PT, R0, R141, PT ;  /* 0x0000008d0000820c */ /* 0x000fe20003f86270 */
[----:B------:R-:W-:Y:S01]  /*4b50*/  IMAD.U32 R141, RZ, RZ, UR11 ;  /* 0x0000000bff8d7e24 */ /* 0x000fe2000f8e00ff */
[----:B------:R-:W-:Y:S02]  /*4b60*/  LOP3.LUT R136, R136, UR22, R3, 0x96, !PT ;  /* 0x0000001688887c12 */ /* 0x000fe4000f8e9603 */
[----:B------:R-:W-:Y:S02]  /*4b70*/  @!P0 FSEL R34, R34, -INF , !P5 ;  /* 0xff80000022228808 */ /* 0x000fe40006800000 */
[----:B------:R-:W-:Y:S01]  /*4b80*/  LOP3.LUT R0, R2, UR20, R5, 0x96, !PT ;  /* 0x0000001402007c12 */ /* 0x000fe2000f8e9605 */
[----:B------:R-:W-:Y:S01]  /*4b90*/  IMAD.WIDE.U32 R2, R8, -0x326172a9, RZ ;  /* 0xcd9e8d5708027825 */ /* 0x000fe200078e00ff */
[----:B------:R-:W-:Y:S02]  /*4ba0*/  FSETP.NEU.FTZ.AND P5, PT, R169, -INF , PT ;  /* 0xff800000a900780b */ /* 0x000fe40003fbd000 */
[----:B------:R-:W-:Y:S02]  /*4bb0*/  LOP3.LUT R137, R10, UR22, R7, 0x96, !PT ;  /* 0x000000160a897c12 */ /* 0x000fe4000f8e9607 */
[----:B------:R-:W-:Y:S02]  /*4bc0*/  FSEL R4, R4, RZ, P5 ;  /* 0x000000ff04047208 */ /* 0x000fe40002800000 */
[----:B------:R-:W-:Y:S02]  /*4bd0*/  LOP3.LUT R5, R6, UR20, R3, 0x96, !PT ;  /* 0x0000001406057c12 */ /* 0x000fe4000f8e9603 */
[C---:B------:R-:W-:Y:S01]  /*4be0*/  PRMT R9, R2.reuse, 0x7771, RZ ;  /* 0x0000777102097816 */ /* 0x040fe200000000ff */
[--C-:B------:R-:W-:Y:S01]  /*4bf0*/  FFMA.FTZ R144, R157, UR14, -R4.reuse ;  /* 0x0000000e9d907c23 */ /* 0x100fe20008010804 */
[C---:B------:R-:W-:Y:S01]  /*4c00*/  PRMT R6, R2.reuse, 0x7770, RZ ;  /* 0x0000777002067816 */ /* 0x040fe200000000ff */
[--C-:B------:R-:W-:Y:S01]  /*4c10*/  FFMA.FTZ R155, R155, UR14, -R4.reuse ;  /* 0x0000000e9b9b7c23 */ /* 0x100fe20008010804 */
[----:B------:R-:W-:Y:S01]  /*4c20*/  PRMT R10, R2, 0x7772, RZ ;  /* 0x00007772020a7816 */ /* 0x000fe200000000ff */
[----:B------:R-:W-:Y:S01]  /*4c30*/  FFMA.FTZ R16, R16, UR14, -R4 ;  /* 0x0000000e10107c23 */ /* 0x000fe20008010804 */
[----:B------:R-:W-:Y:S01]  /*4c40*/  PRMT R11, R2, 0x7773, RZ ;  /* 0x00007773020b7816 */ /* 0x000fe200000000ff */
[----:B------:R-:W1:Y:S01]  /*4c50*/  MUFU.EX2 R144, R144 ;  /* 0x0000009000907308 */ /* 0x000e620000000800 */
[----:B------:R-:W-:Y:S01]  /*4c60*/  SHF.R.U32.HI R2, RZ, 0x18, R0 ;  /* 0x00000018ff027819 */ /* 0x000fe20000011600 */
[--C-:B------:R-:W-:Y:S01]  /*4c70*/  FFMA.FTZ R17, R17, UR14, -R4.reuse ;  /* 0x0000000e11117c23 */ /* 0x100fe20008010804 */
[----:B------:R-:W-:Y:S07]  /*4c80*/  LOP3.LUT R3, R0, 0xff, RZ, 0xc0, !PT ;  /* 0x000000ff00037812 */ /* 0x000fee00078ec0ff */
[----:B------:R-:W-:Y:S01]  /*4c90*/  MUFU.EX2 R159, R16 ;  /* 0x00000010009f7308 */ /* 0x000fe20000000800 */
[----:B------:R-:W-:Y:S01]  /*4ca0*/  @!P0 FSEL R33, R33, -INF , !P3 ;  /* 0xff80000021218808 */ /* 0x000fe20005800000 */
[--C-:B------:R-:W-:Y:S01]  /*4cb0*/  FFMA.FTZ R20, R20, UR14, -R4.reuse ;  /* 0x0000000e14147c23 */ /* 0x100fe20008010804 */
[----:B------:R-:W-:Y:S01]  /*4cc0*/  ISETP.LE.U32.AND P3, PT, R2, UR13, PT ;  /* 0x0000000d02007c0c */ /* 0x000fe2000bf63070 */
[----:B------:R-:W-:Y:S01]  /*4cd0*/  FFMA.FTZ R21, R21, UR14, -R4 ;  /* 0x0000000e15157c23 */ /* 0x000fe20008010804 */
[----:B------:R-:W-:Y:S02]  /*4ce0*/  @!P0 FSEL R32, R32, -INF , !P6 ;  /* 0xff80000020208808 */ /* 0x000fe40007000000 */
[----:B------:R-:W-:Y:S02]  /*4cf0*/  PRMT R2, R0, 0x7632, R2 ;  /* 0x0000763200027816 */ /* 0x000fe40000000002 */
[----:B------:R-:W-:Y:S01]  /*4d00*/  ISETP.LE.U32.AND P6, PT, R3, UR13, PT ;  /* 0x0000000d03007c0c */ /* 0x000fe2000bfc3070 */
[----:B---3--:R-:W-:Y:S01]  /*4d10*/  FMUL.FTZ R3, R168, 1.4426950216293334961 ;  /* 0x3fb8aa3ba8037820 */ /* 0x008fe20000410000 */
[----:B------:R-:W-:Y:S01]  /*4d20*/  LOP3.LUT R0, R0, 0xffff, RZ, 0xc0, !PT ;  /* 0x0000ffff00007812 */ /* 0x000fe200078ec0ff */
[--C-:B------:R-:W-:Y:S01]  /*4d30*/  FFMA.FTZ R32, R32, UR14, -R4.reuse ;  /* 0x0000000e20207c23 */ /* 0x100fe20008010804 */
[----:B------:R-:W-:Y:S01]  /*4d40*/  @!P0 FSEL R35, R35, -INF , !P4 ;  /* 0xff80000023238808 */ /* 0x000fe20006000000 */
[----:B------:R-:W-:Y:S01]  /*4d50*/  FFMA.FTZ R4, R33, UR14, -R4 ;  /* 0x0000000e21047c23 */ /* 0x000fe20008010804 */
[----:B------:R-:W-:Y:S02]  /*4d60*/  ISETP.LE.U32.AND P0, PT, R6, UR13, PT ;  /* 0x0000000d06007c0c */ /* 0x000fe4000bf03070 */
[----:B------:R-:W-:Y:S02]  /*4d70*/  FSETP.NEU.FTZ.AND P4, PT, R168, -INF , PT ;  /* 0xff800000a800780b */ /* 0x000fe40003f9d000 */
[----:B------:R-:W-:Y:S02]  /*4d80*/  LOP3.LUT R6, R2, 0xff, RZ, 0xc0, !PT ;  /* 0x000000ff02067812 */ /* 0x000fe400078ec0ff */
[----:B------:R-:W-:Y:S01]  /*4d90*/  SHF.R.U32.HI R0, RZ, 0x8, R0 ;  /* 0x00000008ff007819 */ /* 0x000fe20000011600 */
[----:B-1----:R-:W-:Y:S01]  /*4da0*/  @!P6 FADD.FTZ R144, -R144, -RZ ;  /* 0x800000ff9090e221 */ /* 0x002fe20000010100 */
[----:B------:R-:W-:Y:S02]  /*4db0*/  FSEL R3, R3, RZ, P4 ;  /* 0x000000ff03037208 */ /* 0x000fe40002000000 */
[----:B------:R-:W-:Y:S03]  /*4dc0*/  SEL R138, R138, 0xfffffff0, !P1 ;  /* 0xfffffff08a8a7807 */ /* 0x000fe60004800000 */
[--C-:B------:R-:W-:Y:S01]  /*4dd0*/  FFMA.FTZ R156, R156, UR14, -R3.reuse ;  /* 0x0000000e9c9c7c23 */ /* 0x100fe20008010803 */
[--C-:B------:R-:W-:Y:S01]  /*4de0*/  FFMA.FTZ R154, R154, UR14, -R3.reuse ;  /* 0x0000000e9a9a7c23 */ /* 0x100fe20008010803 */
[--C-:B------:R-:W-:Y:S01]  /*4df0*/  FFMA.FTZ R18, R18, UR14, -R3.reuse ;  /* 0x0000000e12127c23 */ /* 0x100fe20008010803 */
[--C-:B------:R-:W-:Y:S01]  /*4e00*/  FFMA.FTZ R19, R19, UR14, -R3.reuse ;  /* 0x0000000e13137c23 */ /* 0x100fe20008010803 */
[----:B------:R-:W-:Y:S01]  /*4e10*/  MUFU.EX2 R172, R156 ;  /* 0x0000009c00ac7308 */ /* 0x000fe20000000800 */
[--C-:B------:R-:W-:Y:S01]  /*4e20*/  FFMA.FTZ R34, R34, UR14, -R3.reuse ;  /* 0x0000000e22227c23 */ /* 0x100fe20008010803 */
[--C-:B------:R-:W-:Y:S01]  /*4e30*/  FFMA.FTZ R22, R22, UR14, -R3.reuse ;  /* 0x0000000e16167c23 */ /* 0x100fe20008010803 */
[--C-:B------:R-:W-:Y:S07]  /*4e40*/  FFMA.FTZ R23, R23, UR14, -R3.reuse ;  /* 0x0000000e17177c23 */ /* 0x100fee0008010803 */
[----:B------:R-:W1:Y:S01]  /*4e50*/  MUFU.EX2 R170, R154 ;  /* 0x0000009a00aa7308 */ /* 0x000e620000000800 */
[----:B------:R-:W-:Y:S09]  /*4e60*/  FFMA.FTZ R3, R35, UR14, -R3 ;  /* 0x0000000e23037c23 */ /* 0x000ff20008010803 */
[----:B------:R-:W-:Y:S10]  /*4e70*/  MUFU.EX2 R165, R18 ;  /* 0x0000001200a57308 */ /* 0x000ff40000000800 */
[----:B------:R-:W-:Y:S10]  /*4e80*/  MUFU.EX2 R163, R19 ;  /* 0x0000001300a37308 */ /* 0x000ff40000000800 */
[----:B------:R-:W-:Y:S01]  /*4e90*/  MUFU.EX2 R156, R3 ;  /* 0x00000003009c7308 */ /* 0x000fe20000000800 */
[----:B-1----:R-:W-:Y:S09]  /*4ea0*/  @!P3 FADD.FTZ R170, -R170, -RZ ;  /* 0x800000ffaaaab221 */ /* 0x002ff20000010100 */
[----:B------:R-:W-:Y:S10]  /*4eb0*/  MUFU.EX2 R161, R22 ;  /* 0x0000001600a17308 */ /* 0x000ff40000000800 */
[----:B------:R-:W-:Y:S10]  /*4ec0*/  MUFU.EX2 R154, R21 ;  /* 0x00000015009a7308 */ /* 0x000ff40000000800 */
[----:B------:R-:W-:Y:S10]  /*4ed0*/  MUFU.EX2 R160, R23 ;  /* 0x0000001700a07308 */ /* 0x000ff40000000800 */
[----:B------:R-:W-:Y:S01]  /*4ee0*/  MUFU.EX2 R157, R34 ;  /* 0x00000022009d7308 */ /* 0x000fe20000000800 */
[C---:B----4-:R-:W-:Y:S01]  /*4ef0*/  FMUL.FTZ R7, R166.reuse, 1.4426950216293334961 ;  /* 0x3fb8aa3ba6077820 */ /* 0x050fe20000410000 */
[----:B------:R-:W-:Y:S01]  /*4f00*/  FSETP.NEU.FTZ.AND P4, PT, R166, -INF , PT ;  /* 0xff800000a600780b */ /* 0x000fe20003f9d000 */
[C---:B------:R-:W-:Y:S01]  /*4f10*/  FMUL.FTZ R8, R167.reuse, 1.4426950216293334961 ;  /* 0x3fb8aa3ba7087820 */ /* 0x040fe20000410000 */
[----:B------:R-:W-:Y:S06]  /*4f20*/  FSETP.NEU.FTZ.AND P5, PT, R167, -INF , PT ;  /* 0xff800000a700780b */ /* 0x000fec0003fbd000 */
[----:B------:R-:W1:Y:S01]  /*4f30*/  MUFU.EX2 R167, R155 ;  /* 0x0000009b00a77308 */ /* 0x000e620000000800 */
[----:B------:R-:W-:Y:S02]  /*4f40*/  FSEL R2, R8, RZ, P5 ;  /* 0x000000ff08027208 */ /* 0x000fe40002800000 */
[----:B------:R-:W-:Y:S07]  /*4f50*/  ISETP.LE.U32.AND P5, PT, R6, UR13, PT ;  /* 0x0000000d06007c0c */ /* 0x000fee000bfa3070 */
[----:B------:R-:W-:Y:S01]  /*4f60*/  MUFU.EX2 R155, R17 ;  /* 0x00000011009b7308 */ /* 0x000fe20000000800 */
[----:B------:R-:W-:Y:S01]  /*4f70*/  LOP3.LUT R6, R0, 0xffff, RZ, 0xc0, !PT ;  /* 0x0000ffff00067812 */ /* 0x000fe200078ec0ff */
[--C-:B------:R-:W-:Y:S01]  /*4f80*/  FFMA.FTZ R152, R152, UR14, -R2.reuse ;  /* 0x0000000e98987c23 */ /* 0x100fe20008010802 */
[----:B------:R-:W-:Y:S01]  /*4f90*/  FSEL R0, R7, RZ, P4 ;  /* 0x000000ff07007208 */ /* 0x000fe20002000000 */
[----:B------:R-:W-:Y:S01]  /*4fa0*/  FFMA.FTZ R153, R153, UR14, -R2 ;  /* 0x0000000e99997c23 */ /* 0x000fe20008010802 */
[----:B------:R-:W-:Y:S05]  /*4fb0*/  ISETP.LE.U32.AND P4, PT, R6, UR13, PT ;  /* 0x0000000d06007c0c */ /* 0x000fea000bf83070 */
[----:B------:R-:W-:Y:S01]  /*4fc0*/  MUFU.EX2 R174, R152 ;  /* 0x0000009800ae7308 */ /* 0x000fe20000000800 */
[----:B------:R-:W-:Y:S01]  /*4fd0*/  LOP3.LUT R6, R5, 0xff, RZ, 0xc0, !PT ;  /* 0x000000ff05067812 */ /* 0x000fe200078ec0ff */
[--C-:B------:R-:W-:Y:S01]  /*4fe0*/  FFMA.FTZ R149, R149, UR14, -R0.reuse ;  /* 0x0000000e95957c23 */ /* 0x100fe20008010800 */
[----:B------:R-:W-:Y:S01]  /*4ff0*/  LOP3.LUT R7, R5, 0xffff, RZ, 0xc0, !PT ;  /* 0x0000ffff05077812 */ /* 0x000fe200078ec0ff */
[----:B------:R-:W-:Y:S01]  /*5000*/  FFMA.FTZ R151, R151, UR14, -R0 ;  /* 0x0000000e97977c23 */ /* 0x000fe20008010800 */
[----:B------:R-:W-:Y:S01]  /*5010*/  ISETP.LE.U32.AND P6, PT, R6, UR13, PT ;  /* 0x0000000d06007c0c */ /* 0x000fe2000bfc3070 */
[----:B------:R-:W-:Y:S01]  /*5020*/  @!P5 FADD.FTZ R172, -R172, -RZ ;  /* 0x800000ffacacd221 */ /* 0x000fe20000010100 */
[----:B------:R-:W-:Y:S03]  /*5030*/  PRMT R6, R5, 0x7632, R6 ;  /* 0x0000763205067816 */ /* 0x000fe60000000006 */
[----:B------:R-:W2:Y:S01]  /*5040*/  MUFU.EX2 R234, R153 ;  /* 0x0000009900ea7308 */ /* 0x000ea20000000800 */
[----:B------:R-:W-:Y:S01]  /*5050*/  SHF.R.U32.HI R7, RZ, 0x8, R7 ;  /* 0x00000008ff077819 */ /* 0x000fe20000011607 */
[--C-:B------:R-:W-:Y:S01]  /*5060*/  FFMA.FTZ R12, R12, UR14, -R2.reuse ;  /* 0x0000000e0c0c7c23 */ /* 0x100fe20008010802 */
[----:B------:R-:W-:Y:S01]  /*5070*/  LOP3.LUT R6, R6, 0xff, RZ, 0xc0, !PT ;  /* 0x000000ff06067812 */ /* 0x000fe200078ec0ff */
[----:B-1----:R-:W-:Y:S01]  /*5080*/  @!P4 FADD.FTZ R167, -R167, -RZ ;  /* 0x800000ffa7a7c221 */ /* 0x002fe20000010100 */
[----:B------:R-:W-:Y:S05]  /*5090*/  SHF.R.U32.HI R5, RZ, 0x18, R5 ;  /* 0x00000018ff057819 */ /* 0x000fea0000011605 */
[----:B------:R-:W1:Y:S01]  /*50a0*/  MUFU.EX2 R175, R149 ;  /* 0x0000009500af7308 */ /* 0x000e620000000800 */
[----:B------:R-:W-:Y:S01]  /*50b0*/  ISETP.LE.U32.AND P4, PT, R6, UR13, PT ;  /* 0x0000000d06007c0c */ /* 0x000fe2000bf83070 */
[----:B------:R-:W-:Y:S01]  /*50c0*/  FFMA.FTZ R13, R13, UR14, -R2 ;  /* 0x0000000e0d0d7c23 */ /* 0x000fe20008010802 */
[----:B------:R-:W-:Y:S07]  /*50d0*/  LOP3.LUT R6, R7, 0xffff, RZ, 0xc0, !PT ;  /* 0x0000ffff07067812 */ /* 0x000fee00078ec0ff */
[----:B------:R-:W3:Y:S01]  /*50e0*/  MUFU.EX2 R235, R151 ;  /* 0x0000009700eb7308 */ /* 0x000ee20000000800 */
[----:B------:R-:W-:Y:S01]  /*50f0*/  ISETP.LE.U32.AND P3, PT, R5, UR13, PT ;  /* 0x0000000d05007c0c */ /* 0x000fe2000bf63070 */
[--C-:B------:R-:W-:Y:S01]  /*5100*/  FFMA.FTZ R14, R14, UR14, -R0.reuse ;  /* 0x0000000e0e0e7c23 */ /* 0x100fe20008010800 */
[----:B------:R-:W-:Y:S07]  /*5110*/  ISETP.LE.U32.AND P5, PT, R6, UR13, PT ;  /* 0x0000000d06007c0c */ /* 0x000fee000bfa3070 */
[----:B------:R-:W4:Y:S01]  /*5120*/  MUFU.EX2 R171, R12 ;  /* 0x0000000c00ab7308 */ /* 0x000f220000000800 */
[----:B--2---:R-:W-:Y:S01]  /*5130*/  @!P6 FADD.FTZ R234, -R234, -RZ ;  /* 0x800000ffeaeae221 */ /* 0x004fe20000010100 */
[----:B------:R-:W-:Y:S01]  /*5140*/  ISETP.GT.U32.AND P6, PT, R9, UR13, PT ;  /* 0x0000000d09007c0c */ /* 0x000fe2000bfc4070 */
[----:B------:R-:W-:Y:S07]  /*5150*/  IMAD.WIDE.U32 R6, R137, -0x2daee0ad, RZ ;  /* 0xd2511f5389067825 */ /* 0x000fee00078e00ff */
[----:B------:R-:W2:Y:S01]  /*5160*/  MUFU.EX2 R169, R13 ;  /* 0x0000000d00a97308 */ /* 0x000ea20000000800 */
[----:B------:R-:W-:Y:S01]  /*5170*/  FFMA.FTZ R15, R15, UR14, -R0 ;  /* 0x0000000e0f0f7c23 */ /* 0x000fe20008010800 */
[----:B------:R-:W-:Y:S08]  /*5180*/  IMAD.WIDE.U32 R8, R136, -0x2daee0ad, RZ ;  /* 0xd2511f5388087825 */ /* 0x000ff000078e00ff */
[----:B------:R-:W2:Y:S01]  /*5190*/  MUFU.EX2 R173, R14 ;  /* 0x0000000e00ad7308 */ /* 0x000ea20000000800 */
[----:B-1----:R-:W-:Y:S01]  /*51a0*/  @!P3 FADD.FTZ R175, -R175, -RZ ;  /* 0x800000ffafafb221 */ /* 0x002fe20000010100 */
[----:B------:R-:W-:Y:S01]  /*51b0*/  ISETP.GT.U32.AND P3, PT, R133, UR13, PT ;  /* 0x0000000d85007c0c */ /* 0x000fe2000bf64070 */
[----:B------:R-:W-:Y:S01]  /*51c0*/  @!P5 FADD.FTZ R174, -R174, -RZ ;  /* 0x800000ffaeaed221 */ /* 0x000fe20000010100 */
[----:B------:R-:W-:Y:S01]  /*51d0*/  ISETP.LE.U32.AND P5, PT, R132, UR13, PT ;  /* 0x0000000d84007c0c */ /* 0x000fe2000bfa3070 */
[----:B---3--:R-:W-:Y:S01]  /*51e0*/  @!P4 FADD.FTZ R235, -R235, -RZ ;  /* 0x800000ffebebc221 */ /* 0x008fe20000010100 */
[----:B------:R-:W-:Y:S01]  /*51f0*/  ISETP.GT.U32.AND P4, PT, R10, UR13, PT ;  /* 0x0000000d0a007c0c */ /* 0x000fe2000bf84070 */
[----:B----4-:R-:W-:Y:S01]  /*5200*/  @!P0 FADD.FTZ R171, -R171, -RZ ;  /* 0x800000ffabab8221 */ /* 0x010fe20000010100 */
[----:B------:R-:W-:Y:S01]  /*5210*/  LOP3.LUT R5, R158, UR17, R7, 0x96, !PT ;  /* 0x000000119e057c12 */ /* 0x000fe2000f8e9607 */
[----:B--2---:R-:W-:Y:S01]  /*5220*/  @P6 FADD.FTZ R169, -R169, -RZ ;  /* 0x800000ffa9a96221 */ /* 0x004fe20000010100 */
[----:B------:R-:W-:Y:S01]  /*5230*/  PRMT R7, R8, 0x7771, RZ ;  /* 0x0000777108077816 */ /* 0x000fe200000000ff */
[----:B------:R-:W1:Y:S01]  /*5240*/  MUFU.EX2 R168, R15 ;  /* 0x0000000f00a87308 */ /* 0x000e620000000800 */
[----:B------:R-:W-:Y:S01]  /*5250*/  LOP3.LUT R9, R146, UR17, R9, 0x96, !PT ;  /* 0x0000001192097c12 */ /* 0x000fe2000f8e9609 */
[--C-:B------:R-:W-:Y:S01]  /*5260*/  FFMA.FTZ R25, R25, UR14, -R2.reuse ;  /* 0x0000000e19197c23 */ /* 0x100fe20008010802 */
[----:B------:R-:W-:Y:S01]  /*5270*/  ISETP.GT.U32.AND P0, PT, R134, UR13, PT ;  /* 0x0000000d86007c0c */ /* 0x000fe2000bf04070 */
[----:B------:R-:W-:Y:S01]  /*5280*/  @P3 FADD.FTZ R155, -R155, -RZ ;  /* 0x800000ff9b9b3221 */ /* 0x000fe20000010100 */
[----:B------:R-:W-:Y:S01]  /*5290*/  ISETP.GT.U32.AND P6, PT, R11, UR13, PT ;  /* 0x0000000d0b007c0c */ /* 0x000fe2000bfc4070 */
[----:B------:R-:W-:Y:S01]  /*52a0*/  @!P5 FADD.FTZ R159, -R159, -RZ ;  /* 0x800000ff9f9fd221 */ /* 0x000fe20000010100 */
[----:B------:R-:W-:Y:S03]  /*52b0*/  ISETP.GT.U32.AND P5, PT, R7, UR13, PT ;  /* 0x0000000d07007c0c */ /* 0x000fe6000bfa4070 */
[----:B------:R-:W2:Y:S01]  /*52c0*/  MUFU.EX2 R158, R20 ;  /* 0x00000014009e7308 */ /* 0x000ea20000000800 */
[----:B------:R-:W-:Y:S01]  /*52d0*/  LOP3.LUT R7, R9, 0xff, RZ, 0xc0, !PT ;  /* 0x000000ff09077812 */ /* 0x000fe200078ec0ff */
[----:B------:R-:W-:Y:S01]  /*52e0*/  @P4 FADD.FTZ R173, -R173, -RZ ;  /* 0x800000ffadad4221 */ /* 0x000fe20000010100 */
[----:B------:R-:W-:Y:S07]  /*52f0*/  ISETP.GT.U32.AND P4, PT, R135, UR13, PT ;  /* 0x0000000d87007c0c */ /* 0x000fee000bf84070 */
[----:B------:R-:W3:Y:S01]  /*5300*/  MUFU.EX2 R152, R4 ;  /* 0x0000000400987308 */ /* 0x000ee20000000800 */
[----:B------:R-:W-:Y:S01]  /*5310*/  ISETP.LE.U32.AND P3, PT, R7, UR13, PT ;  /* 0x0000000d07007c0c */ /* 0x000fe2000bf63070 */
[----:B------:R-:W-:Y:S01]  /*5320*/  FFMA.FTZ R24, R24, UR14, -R2 ;  /* 0x0000000e18187c23 */ /* 0x000fe20008010802 */
[C---:B------:R-:W-:Y:S01]  /*5330*/  PRMT R10, R8.reuse, 0x7770, RZ ;  /* 0x00007770080a7816 */ /* 0x040fe200000000ff */
[----:B------:R-:W-:Y:S01]  /*5340*/  @P0 FADD.FTZ R165, -R165, -RZ ;  /* 0x800000ffa5a50221 */ /* 0x000fe20000010100 */
[C---:B------:R-:W-:Y:S05]  /*5350*/  PRMT R12, R8.reuse, 0x7772, RZ ;  /* 0x00007772080c7816 */ /* 0x040fea00000000ff */
[----:B------:R-:W4:Y:S01]  /*5360*/  MUFU.EX2 R153, R32 ;  /* 0x0000002000997308 */ /* 0x000f220000000800 */
[----:B------:R-:W-:Y:S01]  /*5370*/  PRMT R11, R8, 0x7773, RZ ;  /* 0x00007773080b7816 */ /* 0x000fe200000000ff */
[----:B-1----:R-:W-:Y:S01]  /*5380*/  @P6 FADD.FTZ R168, -R168, -RZ ;  /* 0x800000ffa8a86221 */ /* 0x002fe20000010100 */
[----:B------:R-:W-:Y:S07]  /*5390*/  LOP3.LUT R8, R9, 0xffff, RZ, 0xc0, !PT ;  /* 0x0000ffff09087812 */ /* 0x000fee00078ec0ff */
[----:B------:R-:W-:Y:S01]  /*53a0*/  MUFU.EX2 R162, R25 ;  /* 0x0000001900a27308 */ /* 0x000fe20000000800 */
[--C-:B------:R-:W-:Y:S01]  /*53b0*/  SHF.R.U32.HI R7, RZ, 0x18, R9.reuse ;  /* 0x00000018ff077819 */ /* 0x100fe20000011609 */
[----:B------:R-:W-:Y:S01]  /*53c0*/  @P4 FADD.FTZ R163, -R163, -RZ ;  /* 0x800000ffa3a34221 */ /* 0x000fe20000010100 */
[----:B------:R-:W-:Y:S01]  /*53d0*/  PRMT R9, R9, 0x7632, R9 ;  /* 0x0000763209097816 */ /* 0x000fe20000000009 */
[----:B--2---:R-:W-:Y:S01]  /*53e0*/  @!P3 FADD.FTZ R158, -R158, -RZ ;  /* 0x800000ff9e9eb221 */ /* 0x004fe20000010100 */
[----:B------:R-:W-:Y:S01]  /*53f0*/  SHF.R.U32.HI R8, RZ, 0x8, R8 ;  /* 0x00000008ff087819 */ /* 0x000fe20000011608 */
[----:B---3--:R-:W-:Y:S01]  /*5400*/  @P5 FADD.FTZ R152, -R152, -RZ ;  /* 0x800000ff98985221 */ /* 0x008fe20000010100 */
[----:B------:R-:W-:Y:S03]  /*5410*/  ISETP.LE.U32.AND P0, PT, R7, UR13, PT ;  /* 0x0000000d07007c0c */ /* 0x000fe6000bf03070 */
[----:B------:R-:W-:Y:S01]  /*5420*/  MUFU.EX2 R164, R24 ;  /* 0x0000001800a47308 */ /* 0x000fe20000000800 */
[----:B------:R-:W-:Y:S01]  /*5430*/  LOP3.LUT R9, R9, 0xff, RZ, 0xc0, !PT ;  /* 0x000000ff09097812 */ /* 0x000fe200078ec0ff */
[----:B------:R-:W-:Y:S01]  /*5440*/  FFMA.FTZ R26, R26, UR14, -R0 ;  /* 0x0000000e1a1a7c23 */ /* 0x000fe20008010800 */
[----:B------:R-:W-:Y:S01]  /*5450*/  LOP3.LUT R7, R8, 0xffff, RZ, 0xc0, !PT ;  /* 0x0000ffff08077812 */ /* 0x000fe200078ec0ff */
[----:B------:R-:W-:Y:S01]  /*5460*/  FFMA.FTZ R28, R28, UR14, -R2 ;  /* 0x0000000e1c1c7c23 */ /* 0x000fe20008010802 */
[----:B------:R-:W-:Y:S05]  /*5470*/  ISETP.LE.U32.AND P6, PT, R10, UR13, PT ;  /* 0x0000000d0a007c0c */ /* 0x000fea000bfc3070 */
[----:B------:R-:W-:Y:S01]  /*5480*/  MUFU.EX2 R166, R26 ;  /* 0x0000001a00a67308 */ /* 0x000fe20000000800 */
[----:B------:R-:W-:Y:S01]  /*5490*/  ISETP.LE.U32.AND P3, PT, R9, UR13, PT ;  /* 0x0000000d09007c0c */ /* 0x000fe2000bf63070 */
[--C-:B------:R-:W-:Y:S01]  /*54a0*/  FFMA.FTZ R30, R30, UR14, -R0.reuse ;  /* 0x0000000e1e1e7c23 */ /* 0x100fe20008010800 */
[----:B------:R-:W-:Y:S01]  /*54b0*/  ISETP.LE.U32.AND P4, PT, R7, UR13, PT ;  /* 0x0000000d07007c0c */ /* 0x000fe2000bf83070 */
[----:B------:R-:W-:Y:S01]  /*54c0*/  FFMA.FTZ R27, R27, UR14, -R0 ;  /* 0x0000000e1b1b7c23 */ /* 0x000fe20008010800 */
[----:B------:R-:W-:Y:S01]  /*54d0*/  LOP3.LUT R7, R5, 0xffff, RZ, 0xc0, !PT ;  /* 0x0000ffff05077812 */ /* 0x000fe200078ec0ff */
[----:B------:R-:W-:Y:S01]  /*54e0*/  @!P0 FADD.FTZ R160, -R160, -RZ ;  /* 0x800000ffa0a08221 */ /* 0x000fe20000010100 */
[C---:B------:R-:W-:Y:S01]  /*54f0*/  PRMT R4, R6.reuse, 0x7771, RZ ;  /* 0x0000777106047816 */ /* 0x040fe200000000ff */
[----:B------:R-:W-:Y:S01]  /*5500*/  FFMA.FTZ R2, R29, UR14, -R2 ;  /* 0x0000000e1d027c23 */ /* 0x000fe20008010802 */
[----:B------:R-:W-:Y:S01]  /*5510*/  SHF.R.U32.HI R7, RZ, 0x8, R7 ;  /* 0x00000008ff077819 */ /* 0x000fe20000011607 */
[----:B------:R-:W-:Y:S01]  /*5520*/  FFMA.FTZ R0, R31, UR14, -R0 ;  /* 0x0000000e1f007c23 */ /* 0x000fe20008010800 */
[----:B------:R-:W-:Y:S01]  /*5530*/  PRMT R3, R6, 0x7772, RZ ;  /* 0x0000777206037816 */ /* 0x000fe200000000ff */
[----:B----4-:R-:W-:Y:S01]  /*5540*/  @!P6 FADD.FTZ R153, -R153, -RZ ;  /* 0x800000ff9999e221 */ /* 0x010fe20000010100 */
[----:B------:R-:W-:Y:S01]  /*5550*/  LOP3.LUT R7, R7, 0xffff, RZ, 0xc0, !PT ;  /* 0x0000ffff07077812 */ /* 0x000fe200078ec0ff */
[----:B------:R-:W-:Y:S01]  /*5560*/  @!P3 FADD.FTZ R161, -R161, -RZ ;  /* 0x800000ffa1a1b221 */ /* 0x000fe20000010100 */
[----:B------:R-:W-:Y:S01]  /*5570*/  ISETP.GT.U32.AND P6, PT, R4, UR13, PT ;  /* 0x0000000d04007c0c */ /* 0x000fe2000bfc4070 */
[----:B------:R-:W-:Y:S01]  /*5580*/  @!P4 FADD.FTZ R154, -R154, -RZ ;  /* 0x800000ff9a9ac221 */ /* 0x000fe20000010100 */
[----:B------:R-:W-:Y:S01]  /*5590*/  ISETP.GT.U32.AND P5, PT, R3, UR13, PT ;  /* 0x0000000d03007c0c */ /* 0x000fe2000bfa4070 */
[----:B------:R1:W2:Y:S01]  /*55a0*/  MUFU.EX2 R147, R2 ;  /* 0x0000000200937308 */ /* 0x0002a20000000800 */
[----:B------:R-:W-:Y:S02]  /*55b0*/  F2FP.RELU.BF16.F32.PACK_AB R4, R167, R144 ;  /* 0x00000090a704723e */ /* 0x000fe400000018ff */
[----:B------:R-:W-:Y:S07]  /*55c0*/  F2FP.RELU.BF16.F32.PACK_AB R3, R170, R172 ;  /* 0x000000acaa03723e */ /* 0x000fee00000018ff */
[----:B------:R3:W-:Y:S01]  /*55d0*/  MUFU.EX2 R145, R0 ;  /* 0x0000000000917308 */ /* 0x0007e20000000800 */
[----:B------:R-:W-:Y:S01]  /*55e0*/  LOP3.LUT R8, R5, 0xff, RZ, 0xc0, !PT ;  /* 0x000000ff05087812 */ /* 0x000fe200078ec0ff */
[----:B------:R4:W-:Y:S01]  /*55f0*/  STS [R150+0x13000], R4 ;  /* 0x0130000496007388 */ /* 0x0009e20000000800 */
[----:B------:R-:W-:Y:S07]  /*5600*/  ISETP.LE.U32.AND P3, PT, R7, UR13, PT ;  /* 0x0000000d07007c0c */ /* 0x000fee000bf63070 */
[----:B------:R-:W-:Y:S01]  /*5610*/  MUFU.EX2 R151, R27 ;  /* 0x0000001b00977308 */ /* 0x000fe20000000800 */
[----:B------:R-:W-:Y:S01]  /*5620*/  ISETP.LE.U32.AND P4, PT, R8, UR13, PT ;  /* 0x0000000d08007c0c */ /* 0x000fe2000bf83070 */
[----:B------:R4:W-:Y:S01]  /*5630*/  STS [R150+0x13400], R3 ;  /* 0x0134000396007388 */ /* 0x0009e20000000800 */
[----:B------:R-:W-:Y:S07]  /*5640*/  PRMT R8, R5, 0x7632, R8 ;  /* 0x0000763205087816 */ /* 0x000fee0000000008 */
[----:B------:R-:W-:Y:S01]  /*5650*/  MUFU.EX2 R149, R28 ;  /* 0x0000001c00957308 */ /* 0x000fe20000000800 */
[----:B------:R-:W-:Y:S01]  /*5660*/  SHF.R.U32.HI R5, RZ, 0x18, R5 ;  /* 0x00000018ff057819 */ /* 0x000fe20000011605 */
[----:B-1----:R-:W-:Y:S01]  /*5670*/  IMAD.IADD R2, R138, 0x1, R148 ;  /* 0x000000018a027824 */ /* 0x002fe200078e0294 */
[----:B------:R-:W-:Y:S07]  /*5680*/  LOP3.LUT R7, R8, 0xff, RZ, 0xc0, !PT ;  /* 0x000000ff08077812 */ /* 0x000fee00078ec0ff */
[----:B------:R-:W1:Y:S01]  /*5690*/  MUFU.EX2 R146, R30 ;  /* 0x0000001e00927308 */ /* 0x000e620000000800 */
[----:B--2---:R-:W-:Y:S01]  /*56a0*/  @P6 FADD.FTZ R147, -R147, -RZ ;  /* 0x800000ff93936221 */ /* 0x004fe20000010100 */
[----:B---3--:R-:W-:Y:S01]  /*56b0*/  F2FP.RELU.BF16.F32.PACK_AB R0, R152, R153 ;  /* 0x000000999800723e */ /* 0x008fe200000018ff */
[----:B------:R-:W-:Y:S01]  /*56c0*/  @!P3 FADD.FTZ R162, -R162, -RZ ;  /* 0x800000ffa2a2b221 */ /* 0x000fe20000010100 */
[----:B------:R-:W-:Y:S01]  /*56d0*/  ISETP.GT.U32.AND P3, PT, R11, UR13, PT ;  /* 0x0000000d0b007c0c */ /* 0x000fe2000bf64070 */
[----:B------:R-:W-:Y:S01]  /*56e0*/  @!P4 FADD.FTZ R164, -R164, -RZ ;  /* 0x800000ffa4a4c221 */ /* 0x000fe20000010100 */
[----:B------:R-:W-:Y:S02]  /*56f0*/  ISETP.LE.U32.AND P0, PT, R7, UR13, PT ;  /* 0x0000000d07007c0c */ /* 0x000fe4000bf03070 */
[----:B------:R-:W-:Y:S02]  /*5700*/  ISETP.GT.U32.AND P4, PT, R12, UR13, PT ;  /* 0x0000000d0c007c0c */ /* 0x000fe4000bf84070 */
[C---:B------:R-:W-:Y:S02]  /*5710*/  PRMT R7, R6.reuse, 0x7770, RZ ;  /* 0x0000777006077816 */ /* 0x040fe400000000ff */
[----:B------:R-:W-:Y:S01]  /*5720*/  PRMT R6, R6, 0x7773, RZ ;  /* 0x0000777306067816 */ /* 0x000fe200000000ff */
[----:B-1----:R-:W-:Y:S01]  /*5730*/  @P5 FADD.FTZ R146, -R146, -RZ ;  /* 0x800000ff92925221 */ /* 0x002fe20000010100 */
[----:B----4-:R-:W-:Y:S03]  /*5740*/  F2FP.RELU.BF16.F32.PACK_AB R4, R163, R165 ;  /* 0x000000a5a304723e */ /* 0x010fe600000018ff */
[----:B------:R-:W-:Y:S01]  /*5750*/  @P3 FADD.FTZ R156, -R156, -RZ ;  /* 0x800000ff9c9c3221 */ /* 0x000fe20000010100 */
[----:B------:R-:W-:Y:S01]  /*5760*/  ISETP.LE.U32.AND P3, PT, R5, UR13, PT ;  /* 0x0000000d05007c0c */ /* 0x000fe2000bf63070 */
[----:B------:R-:W-:Y:S01]  /*5770*/  IMAD.IADD R3, R138, 0x1, R150 ;  /* 0x000000018a037824 */ /* 0x000fe200078e0296 */
[----:B------:R-:W-:Y:S01]  /*5780*/  F2FP.RELU.BF16.F32.PACK_AB R5, R155, R159 ;  /* 0x0000009f9b05723e */ /* 0x000fe200000018ff */
[----:B------:R-:W-:Y:S01]  /*5790*/  @!P0 FADD.FTZ R166, -R166, -RZ ;  /* 0x800000ffa6a68221 */ /* 0x000fe20000010100 */
[----:B------:R-:W-:Y:S01]  /*57a0*/  @P4 FADD.FTZ R157, -R157, -RZ ;  /* 0x800000ff9d9d4221 */ /* 0x000fe20000010100 */
[----:B------:R-:W-:Y:S01]  /*57b0*/  ISETP.LE.U32.AND P0, PT, R7, UR13, PT ;  /* 0x0000000d07007c0c */ /* 0x000fe2000bf03070 */
[----:B------:R1:W-:Y:S01]  /*57c0*/  STS [R3+0x13400], R4 ;  /* 0x0134000403007388 */ /* 0x0003e20000000800 */
[----:B------:R-:W-:Y:S02]  /*57d0*/  ISETP.GT.U32.AND P4, PT, R6, UR13, PT ;  /* 0x0000000d06007c0c */ /* 0x000fe4000bf84070 */
[----:B------:R-:W-:Y:S01]  /*57e0*/  F2FP.RELU.BF16.F32.PACK_AB R7, R174, R234 ;  /* 0x000000eaae07723e */ /* 0x000fe200000018ff */
[----:B------:R2:W-:Y:S01]  /*57f0*/  STS [R3+0x13000], R5 ;  /* 0x0130000503007388 */ /* 0x0005e20000000800 */
[----:B------:R-:W-:Y:S02]  /*5800*/  F2FP.RELU.BF16.F32.PACK_AB R6, R175, R235 ;  /* 0x000000ebaf06723e */ /* 0x000fe400000018ff */
[----:B------:R-:W-:Y:S01]  /*5810*/  @!P3 FADD.FTZ R151, -R151, -RZ ;  /* 0x800000ff9797b221 */ /* 0x000fe20000010100 */
[----:B------:R3:W-:Y:S01]  /*5820*/  STS [R150+0x14000], R7 ;  /* 0x0140000796007388 */ /* 0x0007e20000000800 */
[----:B------:R-:W-:Y:S03]  /*5830*/  FSETP.GE.FTZ.AND P3, PT, R159, RZ, PT ;  /* 0x000000ff9f00720b */ /* 0x000fe60003f76000 */
[----:B------:R4:W-:Y:S01]  /*5840*/  STS [R150+0x14400], R6 ;  /* 0x0144000696007388 */ /* 0x0009e20000000800 */
[----:B------:R-:W-:Y:S01]  /*5850*/  @!P0 FADD.FTZ R149, -R149, -RZ ;  /* 0x800000ff95958221 */ /* 0x000fe20000010100 */
[----:B------:R-:W-:Y:S01]  /*5860*/  @P4 FADD.FTZ R145, -R145, -RZ ;  /* 0x800000ff91914221 */ /* 0x000fe20000010100 */
[----:B------:R-:W-:Y:S02]  /*5870*/  LEA R142, P0, R245, R140, 0x2 ;  /* 0x0000008cf58e7211 */ /* 0x000fe400078010ff */
[----:B------:R-:W-:Y:S02]  /*5880*/  FSETP.GE.FTZ.AND P4, PT, R167, RZ, PT ;  /* 0x000000ffa700720b */ /* 0x000fe40003f96000 */
[----:B------:R-:W-:Y:S02]  /*5890*/  LEA.HI.X R143, R245, R141, RZ, 0x2, P0 ;  /* 0x0000008df58f7211 */ /* 0x000fe400000f14ff */
[----:B------:R-:W-:Y:S03]  /*58a0*/  FSETP.GE.FTZ.AND P0, PT, R144, RZ, PT ;  /* 0x000000ff9000720b */ /* 0x000fe60003f16000 */
[----:B------:R-:W4:Y:S01]  /*58b0*/  LDG.E R141, desc[UR40][R142.64] ;  /* 0x000000288e8d7981 */ /* 0x000f22000c1e1900 */
[----:B-1----:R-:W-:Y:S03]  /*58c0*/  F2FP.RELU.BF16.F32.PACK_AB R4, R160, R161 ;  /* 0x000000a1a004723e */ /* 0x002fe600000018ff */
[----:B------:R-:W4:Y:S01]  /*58d0*/  LDG.E R140, desc[UR40][R142.64+0x20] ;  /* 0x000020288e8c7981 */ /* 0x000f22000c1e1900 */
[----:B--2---:R-:W-:Y:S02]  /*58e0*/  F2FP.RELU.BF16.F32.PACK_AB R5, R154, R158 ;  /* 0x0000009e9a05723e */ /* 0x004fe400000018ff */
[----:B---3--:R-:W-:Y:S02]  /*58f0*/  F2FP.RELU.BF16.F32.PACK_AB R7, R169, R171 ;  /* 0x000000aba907723e */ /* 0x008fe400000018ff */
[----:B----4-:R-:W-:Y:S03]  /*5900*/  F2FP.RELU.BF16.F32.PACK_AB R6, R168, R173 ;  /* 0x000000ada806723e */ /* 0x010fe600000018ff */
        /* <DEDUP_REMOVED lines=9> */
[----:B----4-:R-:W-:Y:S05]  /*59a0*/  F2FP.RELU.BF16.F32.PACK_AB R0, R156, R157 ;  /* 0x0000009d9c00723e */ /* 0x010fea00000018ff */
        /* <DEDUP_REMOVED lines=16> */
[----:B------:R-:W4:Y:S01]  /*5ab0*/  LDSM.16.M88.4 R136, [R2+0x800] ;  /* 0x000800000288783b */ /* 0x000f220000000200 */
        /* <DEDUP_REMOVED lines=52> */
[C---:B------:R-:W-:Y:S01]  /*5e00*/  FADD.FTZ R0, -R141.reuse, R4 ;  /* 0x000000048d007221 */ /* 0x040fe20000010100 */
        /* <DEDUP_REMOVED lines=11> */
[----:B------:R-:W-:Y:S05]  /*5ec0*/  FMUL.FTZ R5, R167, R5 ;  /* 0x00000005a7057220 */ /* 0x000fea0000410000 */
[----:B------:R-:W-:Y:S01]  /*5ed0*/  F2FP.BF16.F32.PACK_AB R5, R5, R144 ;  /* 0x000000900505723e */ /* 0x000fe200000010ff */
[C---:B------:R-:W-:Y:S04]  /*5ee0*/  HMMA.16816.F32.BF16 R24, R136.reuse, R220, R24 ;  /* 0x000000dc8818723c */ /* 0x040fe80000041818 */
[C---:B------:R-:W-:Y:S01]  /*5ef0*/  FADD.FTZ R16, -R141.reuse, R16 ;  /* 0x000000108d107221 */ /* 0x040fe20000010100 */
[C---:B------:R-:W-:Y:S03]  /*5f00*/  FADD.FTZ R0, -R141.reuse, R17 ;  /* 0x000000118d007221 */ /* 0x040fe60000010100 */
        /* <DEDUP_REMOVED lines=11> */
[----:B------:R-:W-:Y:S01]  /*5fc0*/  LOP3.LUT R0, R148, 0x400, RZ, 0xc0, !PT ;  /* 0x0000040094007812 */ /* 0x000fe200078ec0ff */
[----:B------:R-:W-:Y:S01]  /*5fd0*/  IMAD.SHL.U32 R155, R231, 0x8, RZ ;  /* 0x00000008e79b7824 */ /* 0x000fe200078e00ff */
[----:B------:R-:W-:Y:S01]  /*5fe0*/  FSEL R21, R21, R141, P3 ;  /* 0x0000008d15157208 */ /* 0x000fe20001800000 */
[----:B------:R-:W-:Y:S01]  /*5ff0*/  FMUL.FTZ R20, R158, R20 ;  /* 0x000000149e147220 */ /* 0x000fe20000410000 */
[----:B------:R-:W-:Y:S02]  /*6000*/  FSETP.GE.FTZ.AND P3, PT, R153, RZ, PT ;  /* 0x000000ff9900720b */ /* 0x000fe40003f76000 */
[----:B------:R-:W-:Y:S01]  /*6010*/  LOP3.LUT R3, R3, 0x38, R155, 0x78, !PT ;  /* 0x0000003803037812 */ /* 0x000fe200078e789b */
[----:B------:R-:W-:Y:S01]  /*6020*/  FMUL.FTZ R21, R154, R21 ;  /* 0x000000159a157220 */ /* 0x000fe20000410000 */
[----:B------:R-:W-:Y:S03]  /*6030*/  F2FP.BF16.F32.PACK_AB R16, R16, R159 ;  /* 0x0000009f1010723e */ /* 0x000fe600000010ff */
[----:B------:R-:W-:Y:S01]  /*6040*/  FADD.FTZ R32, -R141, R32 ;  /* 0x000000208d207221 */ /* 0x000fe20000010100 */
[----:B------:R-:W-:Y:S01]  /*6050*/  F2FP.BF16.F32.PACK_AB R21, R21, R20 ;  /* 0x000000141515723e */ /* 0x000fe200000010ff */
[----:B------:R-:W-:Y:S03]  /*6060*/  IMAD R3, R3, 0x2, R0 ;  /* 0x0000000203037824 */ /* 0x000fe600078e0200 */
        /* <DEDUP_REMOVED lines=9> */
[----:B------:R-:W-:Y:S01]  /*6100*/  IMAD.SHL.U32 R6, R231, 0x8, RZ ;  /* 0x00000008e7067824 */ /* 0x000fe200078e00ff */
[----:B------:R-:W-:Y:S04]  /*6110*/  ULOP3.LUT UR12, UR43, 0x1, URZ, 0xc0, !UPT ;  /* 0x000000012b0c7892 */ /* 0x000fe8000f8ec0ff */
        /* <DEDUP_REMOVED lines=10> */
[----:B------:R-:W-:Y:S01]  /*61c0*/  ISETP.GE.AND P0, PT, R0, UR8, PT ;  /* 0x0000000800007c0c */ /* 0x000fe2000bf06270 */
[----:B------:R-:W-:Y:S02]  /*61d0*/  VIADD R225, R225, UR12 ;  /* 0x0000000ce1e17c36 */ /* 0x000fe40008000000 */
[----:B------:R-:W-:Y:S05]  /*61e0*/  IMAD.X R0, RZ, RZ, ~UR15, P5 ;  /* 0x8000000fff007e24 */ /* 0x000fea000a8e06ff */
[----:B------:R-:W-:Y:S04]  /*61f0*/  SHF.R.S64 R6, R6, 0x1f, R0 ;  /* 0x0000001f06067819 */ /* 0x000fe80000001000 */
[----:B------:R-:W-:Y:S04]  /*6200*/  IADD3 R6, P5, PT, R242, R6, RZ ;  /* 0x00000006f2067210 */ /* 0x000fe80007fbe0ff */
        /* <DEDUP_REMOVED lines=22> */
.L_x_432:
[----:B------:R2:W-:Y:S01]  /*6370*/  STS [R150+0xf000], R5 ;  /* 0x00f0000596007388 */ /* 0x0005e20000000800 */
[C---:B------:R-:W-:Y:S02]  /*6380*/  IMAD.SHL.U32 R6, R231.reuse, 0x10, RZ ;  /* 0x00000010e7067824 */ /* 0x040fe400078e00ff */
[----:B------:R-:W-:Y:S01]  /*6390*/  FADD.FTZ R0, -R140, R19 ;  /* 0x000000138c007221 */ /* 0x000fe20000010100 */
[----:B------:R-:W-:Y:S01]  /*63a0*/  IMAD.SHL.U32 R33, R231, 0x2, RZ ;  /* 0x00000002e7217824 */ /* 0x000fe200078e00ff */
[----:B------:R-:W-:Y:S01]  /*63b0*/  FSETP.GE.FTZ.AND P5, PT, R165, RZ, PT ;  /* 0x000000ffa500720b */ /* 0x000fe20003fb6000 */
[----:B------:R-:W-:Y:S01]  /*63c0*/  FMUL.FTZ R172, R172, R17 ;  /* 0x00000011acac7220 */ /* 0x000fe20000410000 */
[----:B------:R-:W-:Y:S01]  /*63d0*/  LOP3.LUT R32, R6, 0x1c0, RZ, 0xc0, !PT ;  /* 0x000001c006207812 */ /* 0x000fe200078ec0ff */
[----:B------:R-:W-:Y:S01]  /*63e0*/  FMUL.FTZ R7, R170, R7 ;  /* 0x00000007aa077220 */ /* 0x000fe20000410000 */
[----:B------:R-:W-:Y:S01]  /*63f0*/  LOP3.LUT R6, R233, 0x7400, RZ, 0xc0, !PT ;  /* 0x00007400e9067812 */ /* 0x000fe200078ec0ff */
[----:B------:R-:W-:Y:S01]  /*6400*/  FADD.FTZ R17, -R140, R23 ;  /* 0x000000178c117221 */ /* 0x000fe20000010100 */
[--C-:B------:R-:W-:Y:S01]  /*6410*/  LOP3.LUT R32, R32, 0x38, R33.reuse, 0xf8, !PT ;  /* 0x0000003820207812 */ /* 0x100fe200078ef821 */
[----:B------:R-:W-:Y:S01]  /*6420*/  FADD.FTZ R22, -R140, R22 ;  /* 0x000000168c167221 */ /* 0x000fe20000010100 */
[----:B------:R-:W-:Y:S01]  /*6430*/  LOP3.LUT R6, R6, 0x6, R33, 0xf8, !PT ;  /* 0x0000000606067812 */ /* 0x000fe200078ef821 */
[----:B-----5:R-:W-:Y:S01]  /*6440*/  FADD.FTZ R9, -R2, R9 ;  /* 0x0000000902097221 */ /* 0x020fe20000010100 */
[----:B------:R-:W-:Y:S01]  /*6450*/  LOP3.LUT R32, R32, 0x20, R232, 0x78, !PT ;  /* 0x0000002020207812 */ /* 0x000fe200078e78e8 */
[C---:B------:R-:W-:Y:S01]  /*6460*/  FADD.FTZ R8, -R2.reuse, R8 ;  /* 0x0000000802087221 */ /* 0x040fe20000010100 */
[C---:B------:R-:W-:Y:S01]  /*6470*/  FSETP.GE.FTZ.AND P4, PT, R163.reuse, RZ, PT ;  /* 0x000000ffa300720b */ /* 0x040fe20003f96000 */
[----:B------:R-:W-:Y:S01]  /*6480*/  FADD.FTZ R12, -R2, R12 ;  /* 0x0000000c020c7221 */ /* 0x000fe20000010100 */
[----:B------:R-:W-:Y:S01]  /*6490*/  LOP3.LUT R6, R6, R32, RZ, 0xfc, !PT ;  /* 0x0000002006067212 */ /* 0x000fe200078efcff */
[----:B------:R-:W-:Y:S01]  /*64a0*/  IMAD.MOV.U32 R32, RZ, RZ, 0x10 ;  /* 0x00000010ff207424 */ /* 0x000fe200078e00ff */
[----:B------:R-:W-:Y:S01]  /*64b0*/  FSEL R0, R0, R140, P4 ;  /* 0x0000008c00007208 */ /* 0x000fe20002000000 */
[----:B------:R-:W-:Y:S01]  /*64c0*/  FADD.FTZ R25, -R2, R25 ;  /* 0x0000001902197221 */ /* 0x000fe20000010100 */
[----:B------:R-:W-:Y:S01]  /*64d0*/  LEA R6, R6, UR39, 0x1 ;  /* 0x0000002706067c11 */ /* 0x000fe2000f8e08ff */
[----:B------:R-:W-:Y:S01]  /*64e0*/  FADD.FTZ R24, -R2, R24 ;  /* 0x0000001802187221 */ /* 0x000fe20000010100 */
[----:B------:R-:W-:Y:S01]  /*64f0*/  SEL R32, R32, 0xfffffff0, !P1 ;  /* 0xfffffff020207807 */ /* 0x000fe20004800000 */
[C---:B--2---:R-:W-:Y:S01]  /*6500*/  FADD.FTZ R5, -R140.reuse, R18 ;  /* 0x000000128c057221 */ /* 0x044fe20000010100 */
[----:B------:R-:W-:Y:S01]  /*6510*/  FMUL.FTZ R0, R163, R0 ;  /* 0x00000000a3007220 */ /* 0x000fe20000410000 */
[----:B------:R-:W-:Y:S01]  /*6520*/  F2FP.BF16.F32.PACK_AB R7, R7, R172 ;  /* 0x000000ac0707723e */ /* 0x000fe200000010ff */
[----:B------:R-:W-:Y:S01]  /*6530*/  FADD.FTZ R18, -R140, R34 ;  /* 0x000000228c127221 */ /* 0x000fe20000010100 */
[----:B------:R-:W-:Y:S01]  /*6540*/  FSETP.GE.FTZ.AND P0, PT, R160, RZ, PT ;  /* 0x000000ffa000720b */ /* 0x000fe20003f16000 */
[----:B------:R-:W-:Y:S01]  /*6550*/  FADD.FTZ R28, -R2, R28 ;  /* 0x0000001c021c7221 */ /* 0x000fe20000010100 */
[-C--:B------:R-:W-:Y:S01]  /*6560*/  FSEL R5, R5, R140.reuse, P5 ;  /* 0x0000008c05057208 */ /* 0x080fe20002800000 */
[----:B------:R2:W-:Y:S01]  /*6570*/  STS [R150+0xf400], R7 ;  /* 0x00f4000796007388 */ /* 0x0005e20000000800 */
[----:B------:R-:W-:Y:S01]  /*6580*/  FSETP.GE.FTZ.AND P4, PT, R156, RZ, PT ;  /* 0x000000ff9c00720b */ /* 0x000fe20003f96000 */
[----:B------:R-:W-:Y:S01]  /*6590*/  FADD.FTZ R11, -R4, R11 ;  /* 0x0000000b040b7221 */ /* 0x000fe20000010100 */
[-C--:B------:R-:W-:Y:S01]  /*65a0*/  FSEL R17, R17, R140.reuse, P0 ;  /* 0x0000008c11117208 */ /* 0x080fe20000000000 */
[----:B------:R-:W-:Y:S01]  /*65b0*/  FMUL.FTZ R165, R165, R5 ;  /* 0x00000005a5a57220 */ /* 0x000fe20000410000 */
[C---:B------:R-:W-:Y:S01]  /*65c0*/  VIADD R5, R6.reuse, 0x20 ;  /* 0x0000002006057836 */ /* 0x040fe20000000000 */
[----:B------:R-:W-:Y:S01]  /*65d0*/  FSETP.GE.FTZ.AND P0, PT, R157, RZ, PT ;  /* 0x000000ff9d00720b */ /* 0x000fe20003f16000 */
[----:B------:R-:W-:Y:S01]  /*65e0*/  @P2 VIADD R5, R6, 0xffffffe0 ;  /* 0xffffffe006052836 */ /* 0x000fe20000000000 */
[----:B------:R-:W-:Y:S01]  /*65f0*/  FSETP.GE.FTZ.AND P3, PT, R161, RZ, PT ;  /* 0x000000ffa100720b */ /* 0x000fe20003f76000 */
[----:B------:R-:W-:Y:S01]  /*6600*/  IMAD.IADD R6, R32, 0x1, R6 ;  /* 0x0000000120067824 */ /* 0x000fe200078e0206 */
[----:B------:R-:W-:Y:S01]  /*6610*/  F2FP.BF16.F32.PACK_AB R0, R0, R165 ;  /* 0x000000a50000723e */ /* 0x000fe200000010ff */
[----:B------:R-:W-:Y:S01]  /*6620*/  FMUL.FTZ R17, R160, R17 ;  /* 0x00000011a0117220 */ /* 0x000fe20000410000 */
[-C--:B------:R-:W-:Y:S02]  /*6630*/  FSEL R18, R18, R140.reuse, P0 ;  /* 0x0000008c12127208 */ /* 0x080fe40000000000 */
[----:B------:R-:W-:Y:S01]  /*6640*/  FSETP.GE.FTZ.AND P0, PT, R169, RZ, PT ;  /* 0x000000ffa900720b */ /* 0x000fe20003f16000 */
[----:B------:R3:W-:Y:S01]  /*6650*/  STS [R6+-0x3c00], R0 ;  /* 0xffc4000006007388 */ /* 0x0007e20000000800 */
[----:B------:R-:W-:Y:S01]  /*6660*/  FSEL R22, R22, R140, P3 ;  /* 0x0000008c16167208 */ /* 0x000fe20001800000 */
[----:B------:R-:W-:Y:S01]  /*6670*/  @P4 FADD.FTZ R140, -R140, R35 ;  /* 0x000000238c8c4221 */ /* 0x000fe20000010100 */
[----:B------:R-:W-:Y:S01]  /*6680*/  FSETP.GE.FTZ.AND P4, PT, R174, RZ, PT ;  /* 0x000000ffae00720b */ /* 0x000fe20003f96000 */
[----:B------:R-:W-:Y:S01]  /*6690*/  STS [R6+-0x4000], R16 ;  /* 0xffc0001006007388 */ /* 0x000fe20000000800 */
[----:B------:R-:W-:Y:S01]  /*66a0*/  FSETP.GE.FTZ.AND P5, PT, R234, RZ, PT ;  /* 0x000000ffea00720b */ /* 0x000fe20003fb6000 */
[----:B------:R-:W-:Y:S01]  /*66b0*/  FMUL.FTZ R22, R161, R22 ;  /* 0x00000016a1167220 */ /* 0x000fe20000410000 */
[----:B------:R-:W-:Y:S01]  /*66c0*/  FSETP.GE.FTZ.AND P3, PT, R171, RZ, PT ;  /* 0x000000ffab00720b */ /* 0x000fe20003f76000 */
[----:B------:R-:W-:Y:S01]  /*66d0*/  FMUL.FTZ R18, R157, R18 ;  /* 0x000000129d127220 */ /* 0x000fe20000410000 */
[-C--:B------:R-:W-:Y:S01]  /*66e0*/  FSEL R9, R9, R2.reuse, P4 ;  /* 0x0000000209097208 */ /* 0x080fe20002000000 */
[----:B--2---:R-:W-:Y:S01]  /*66f0*/  FADD.FTZ R7, -R4, R10 ;  /* 0x0000000a04077221 */ /* 0x004fe20000010100 */
        /* <DEDUP_REMOVED lines=8> */
[----:B------:R-:W-:Y:S01]  /*6780*/  FSETP.GE.FTZ.AND P5, PT, R164, RZ, PT ;  /* 0x000000ffa400720b */ /* 0x000fe20003fb6000 */
[----:B------:R-:W-:Y:S01]  /*6790*/  IMAD.SHL.U32 R157, R231, 0x4, RZ ;  /* 0x00000004e79d7824 */ /* 0x000fe200078e00ff */
[-C--:B------:R-:W-:Y:S02]  /*67a0*/  FSEL R9, R25, R2.reuse, P4 ;  /* 0x0000000219097208 */ /* 0x080fe40002000000 */
[-C--:B------:R-:W-:Y:S01]  /*67b0*/  FSEL R28, R28, R2.reuse, P3 ;  /* 0x000000021c1c7208 */ /* 0x080fe20001800000 */
[----:B---3--:R-:W-:Y:S01]  /*67c0*/  FADD.FTZ R0, -R2, R13 ;  /* 0x0000000d02007221 */ /* 0x008fe20000010100 */
[----:B------:R-:W-:Y:S01]  /*67d0*/  FSEL R24, R24, R2, P5 ;  /* 0x0000000218187208 */ /* 0x000fe20002800000 */
[----:B------:R-:W-:Y:S02]  /*67e0*/  FMUL.FTZ R9, R162, R9 ;  /* 0x00000009a2097220 */ /* 0x000fe40000410000 */
[----:B------:R-:W-:Y:S01]  /*67f0*/  FMUL.FTZ R149, R149, R28 ;  /* 0x0000001c95957220 */ /* 0x000fe20000410000 */
[----:B------:R-:W-:Y:S02]  /*6800*/  FSETP.GE.FTZ.AND P5, PT, R168, RZ, PT ;  /* 0x000000ffa800720b */ /* 0x000fe40003fb6000 */
[----:B------:R-:W-:Y:S01]  /*6810*/  FSEL R0, R0, R2, P0 ;  /* 0x0000000200007208 */ /* 0x000fe20000000000 */
[----:B------:R-:W-:Y:S01]  /*6820*/  FMUL.FTZ R24, R164, R24 ;  /* 0x00000018a4187220 */ /* 0x000fe20000410000 */
[----:B------:R-:W-:Y:S02]  /*6830*/  FSETP.GE.FTZ.AND P0, PT, R147, RZ, PT ;  /* 0x000000ff9300720b */ /* 0x000fe40003f16000 */
[----:B------:R-:W-:Y:S01]  /*6840*/  FSETP.GE.FTZ.AND P3, PT, R235, RZ, PT ;  /* 0x000000ffeb00720b */ /* 0x000fe20003f76000 */
[----:B------:R-:W-:Y:S01]  /*6850*/  FMUL.FTZ R12, R169, R0 ;  /* 0x00000000a90c7220 */ /* 0x000fe20000410000 */
[----:B------:R-:W-:Y:S01]  /*6860*/  F2FP.BF16.F32.PACK_AB R0, R174, R8 ;  /* 0x00000008ae00723e */ /* 0x000fe200000010ff */
[----:B------:R-:W-:Y:S01]  /*6870*/  FADD.FTZ R8, -R4, R15 ;  /* 0x0000000f04087221 */ /* 0x000fe20000010100 */
[-C--:B------:R-:W-:Y:S02]  /*6880*/  FSEL R7, R7, R4.reuse, P3 ;  /* 0x0000000407077208 */ /* 0x080fe40001800000 */
[----:B------:R-:W-:Y:S01]  /*6890*/  FSETP.GE.FTZ.AND P6, PT, R173, RZ, PT ;  /* 0x000000ffad00720b */ /* 0x000fe20003fd6000 */
[----:B------:R2:W-:Y:S01]  /*68a0*/  STS [R150+0x10000], R0 ;  /* 0x0100000096007388 */ /* 0x0005e20000000800 */
[----:B------:R-:W-:Y:S01]  /*68b0*/  FSEL R8, R8, R4, P5 ;  /* 0x0000000408087208 */ /* 0x000fe20002800000 */
[----:B------:R-:W-:Y:S01]  /*68c0*/  FMUL.FTZ R235, R235, R7 ;  /* 0x00000007ebeb7220 */ /* 0x000fe20000410000 */
[----:B------:R-:W-:Y:S01]  /*68d0*/  FSETP.GE.FTZ.AND P5, PT, R146, RZ, PT ;  /* 0x000000ff9200720b */ /* 0x000fe20003fb6000 */
[----:B------:R-:W-:Y:S01]  /*68e0*/  @P0 FADD.FTZ R2, -R2, R29 ;  /* 0x0000001d02020221 */ /* 0x000fe20000010100 */
[----:B------:R-:W-:Y:S01]  /*68f0*/  FSETP.GE.FTZ.AND P0, PT, R175, RZ, PT ;  /* 0x000000ffaf00720b */ /* 0x000fe20003f16000 */
[----:B------:R-:W-:Y:S01]  /*6900*/  FADD.FTZ R7, -R4, R27 ;  /* 0x0000001b04077221 */ /* 0x000fe20000010100 */
[----:B------:R-:W-:Y:S01]  /*6910*/  FSETP.GE.FTZ.AND P4, PT, R166, RZ, PT ;  /* 0x000000ffa600720b */ /* 0x000fe20003f96000 */
[----:B------:R-:W-:Y:S01]  /*6920*/  FMUL.FTZ R2, R147, R2 ;  /* 0x0000000293027220 */ /* 0x000fe20000410000 */
[----:B------:R-:W-:Y:S01]  /*6930*/  FSETP.GE.FTZ.AND P3, PT, R151, RZ, PT ;  /* 0x000000ff9700720b */ /* 0x000fe20003f76000 */
[----:B------:R-:W-:Y:S01]  /*6940*/  FMUL.FTZ R168, R168, R8 ;  /* 0x00000008a8a87220 */ /* 0x000fe20000410000 */
[----:B------:R-:W-:Y:S02]  /*6950*/  F2FP.BF16.F32.PACK_AB R12, R12, R171 ;  /* 0x000000ab0c0c723e */ /* 0x000fe400000010ff */
[----:B------:R-:W-:Y:S02]  /*6960*/  F2FP.BF16.F32.PACK_AB R10, R2, R149 ;  /* 0x00000095020a723e */ /* 0x000fe400000010ff */
[-C--:B------:R-:W-:Y:S01]  /*6970*/  FSEL R2, R11, R4.reuse, P0 ;  /* 0x000000040b027208 */ /* 0x080fe20000000000 */
[C---:B------:R-:W-:Y:S01]  /*6980*/  FADD.FTZ R11, -R4.reuse, R14 ;  /* 0x0000000e040b7221 */ /* 0x040fe20000010100 */
[----:B------:R-:W-:Y:S01]  /*6990*/  FSETP.GE.FTZ.AND P0, PT, R145, RZ, PT ;  /* 0x000000ff9100720b */ /* 0x000fe20003f16000 */
[----:B------:R-:W3:Y:S01]  /*69a0*/  LDC R149, c[0x0][0x44c] ;  /* 0x00011300ff957b82 */ /* 0x000ee20000000800 */
[----:B------:R-:W-:Y:S01]  /*69b0*/  FSEL R7, R7, R4, P3 ;  /* 0x0000000407077208 */ /* 0x000fe20001800000 */
[----:B------:R-:W-:Y:S01]  /*69c0*/  FMUL.FTZ R175, R175, R2 ;  /* 0x00000002afaf7220 */ /* 0x000fe20000410000 */
[C---:B------:R-:W-:Y:S01]  /*69d0*/  FADD.FTZ R2, -R4.reuse, R30 ;  /* 0x0000001e04027221 */ /* 0x040fe20000010100 */
[----:B------:R-:W-:Y:S02]  /*69e0*/  FSEL R11, R11, R4, P6 ;  /* 0x000000040b0b7208 */ /* 0x000fe40003000000 */
[----:B------:R-:W-:Y:S01]  /*69f0*/  F2FP.BF16.F32.PACK_AB R17, R17, R22 ;  /* 0x000000161111723e */ /* 0x000fe200000010ff */
[----:B--2---:R-:W-:Y:S01]  /*6a00*/  FADD.FTZ R0, -R4, R26 ;  /* 0x0000001a04007221 */ /* 0x004fe20000010100 */
[----:B------:R-:W-:Y:S01]  /*6a10*/  FSEL R2, R2, R4, P5 ;  /* 0x0000000402027208 */ /* 0x000fe20002800000 */
[----:B------:R-:W-:Y:S01]  /*6a20*/  FMUL.FTZ R11, R173, R11 ;  /* 0x0000000bad0b7220 */ /* 0x000fe20000410000 */
[----:B------:R-:W-:Y:S01]  /*6a30*/  FMUL.FTZ R7, R151, R7 ;  /* 0x0000000797077220 */ /* 0x000fe20000410000 */
[----:B------:R-:W-:Y:S02]  /*6a40*/  F2FP.BF16.F32.PACK_AB R20, R20, R153 ;  /* 0x000000991414723e */ /* 0x000fe400000010ff */
[----:B------:R-:W-:Y:S01]  /*6a50*/  FMUL.FTZ R146, R146, R2 ;  /* 0x0000000292927220 */ /* 0x000fe20000410000 */
[----:B------:R-:W-:Y:S02]  /*6a60*/  F2FP.BF16.F32.PACK_AB R2, R175, R235 ;  /* 0x000000ebaf02723e */ /* 0x000fe400000010ff */
[----:B------:R-:W-:Y:S01]  /*6a70*/  FSEL R0, R0, R4, P4 ;  /* 0x0000000400007208 */ /* 0x000fe20002000000 */
[----:B------:R-:W-:Y:S01]  /*6a80*/  @P0 FADD.FTZ R4, -R4, R31 ;  /* 0x0000001f04040221 */ /* 0x000fe20000010100 */
[----:B------:R-:W-:Y:S01]  /*6a90*/  F2FP.BF16.F32.PACK_AB R13, R140, R18 ;  /* 0x000000128c0d723e */ /* 0x000fe200000010ff */
[----:B------:R2:W-:Y:S01]  /*6aa0*/  STS [R150+0x10400], R2 ;  /* 0x0104000296007388 */ /* 0x0005e20000000800 */
[----:B------:R-:W-:Y:S01]  /*6ab0*/  F2FP.BF16.F32.PACK_AB R9, R9, R24 ;  /* 0x000000180909723e */ /* 0x000fe200000010ff */
[----:B------:R-:W-:Y:S01]  /*6ac0*/  FMUL.FTZ R8, R145, R4 ;  /* 0x0000000491087220 */ /* 0x000fe20000410000 */
[----:B------:R-:W-:Y:S01]  /*6ad0*/  F2FP.BF16.F32.PACK_AB R4, R168, R11 ;  /* 0x0000000ba804723e */ /* 0x000fe200000010ff */
[----:B------:R-:W-:Y:S01]  /*6ae0*/  STS [R6+-0x3000], R12 ;  /* 0xffd0000c06007388 */ /* 0x000fe20000000800 */
[----:B------:R-:W-:Y:S01]  /*6af0*/  FMUL.FTZ R166, R166, R0 ;  /* 0x00000000a6a67220 */ /* 0x000fe20000410000 */
[--C-:B------:R-:W-:Y:S01]  /*6b00*/  SHF.R.U32.HI R0, RZ, 0x4, R231.reuse ;  /* 0x00000004ff007819 */ /* 0x100fe200000116e7 */
[----:B---3--:R-:W-:Y:S01]  /*6b10*/  IMAD R164, R149, UR9, RZ ;  /* 0x0000000995a47c24 */ /* 0x008fe2000f8e02ff */
[----:B------:R-:W-:Y:S01]  /*6b20*/  STS [R6+-0x2c00], R4 ;  /* 0xffd4000406007388 */ /* 0x000fe20000000800 */
[----:B------:R-:W-:Y:S02]  /*6b30*/  F2FP.BF16.F32.PACK_AB R8, R8, R146 ;  /* 0x000000920808723e */ /* 0x000fe400000010ff */
[----:B------:R-:W-:Y:S01]  /*6b40*/  F2FP.BF16.F32.PACK_AB R7, R7, R166 ;  /* 0x000000a60707723e */ /* 0x000fe200000010ff */
[----:B------:R-:W-:Y:S01]  /*6b50*/  STS [R5+-0x4000], R21 ;  /* 0xffc0001505007388 */ /* 0x000fe20000000800 */
[----:B------:R-:W-:Y:S03]  /*6b60*/  LOP3.LUT R156, R0, 0x8, RZ, 0xc0, !PT ;  /* 0x00000008009c7812 */ /* 0x000fe600078ec0ff */
[----:B------:R-:W-:Y:S01]  /*6b70*/  STS [R5+-0x3c00], R17 ;  /* 0xffc4001105007388 */ /* 0x000fe20000000800 */
[----:B------:R-:W-:Y:S04]  /*6b80*/  LOP3.LUT R0, R156, 0x10, R231, 0xf8, !PT ;  /* 0x000000109c007812 */ /* 0x000fe800078ef8e7 */
[----:B------:R-:W-:Y:S01]  /*6b90*/  LOP3.LUT R0, R0, 0xc0, R233, 0xf8, !PT ;  /* 0x000000c000007812 */ /* 0x000fe200078ef8e9 */
[----:B--2---:R-:W-:Y:S03]  /*6ba0*/  IMAD.IADD R2, R32, 0x1, R5 ;  /* 0x0000000120027824 */ /* 0x004fe600078e0205 */
[----:B------:R-:W-:Y:S02]  /*6bb0*/  LOP3.LUT R0, R0, 0x18, R157, 0x78, !PT ;  /* 0x0000001800007812 */ /* 0x000fe400078e789d */
[----:B------:R-:W-:Y:S02]  /*6bc0*/  STS [R2+-0x4000], R20 ;  /* 0xffc0001402007388 */ /* 0x000fe40000000800 */
[----:B------:R-:W-:Y:S02]  /*6bd0*/  LOP3.LUT R0, R0, 0x120, R233, 0xf8, !PT ;  /* 0x0000012000007812 */ /* 0x000fe400078ef8e9 */
[----:B------:R-:W-:Y:S02]  /*6be0*/  STS [R2+-0x3c00], R13 ;  /* 0xffc4000d02007388 */ /* 0x000fe40000000800 */
[----:B------:R-:W-:Y:S02]  /*6bf0*/  LEA R0, R0, UR4, 0x1 ;  /* 0x0000000400007c11 */ /* 0x000fe4000f8e08ff */
        /* <DEDUP_REMOVED lines=115> */
.L_x_433:
        /* <DEDUP_REMOVED lines=25> */
[----:B------:R-:W2:Y:S01]  /*74c0*/  LDL R168, [R1+0x20] ;  /* 0x0000200001a87983 */ /* 0x000ea20000100800 */
[----:B------:R-:W-:Y:S01]  /*74d0*/  @P1 VIADD R152, R12, 0xffffffc0 ;  /* 0xffffffc00c981836 */ /* 0x000fe20000000000 */
[----:B------:R-:W-:Y:S01]  /*74e0*/  UISETP.NE.U32.AND UP1, UPT, UR12, 0x1, UPT ;  /* 0x000000010c00788c */ /* 0x000fe2000bf25070 */
[----:B------:R-:W-:Y:S01]  /*74f0*/  VIADD R246, R246, 0xfffffffc ;  /* 0xfffffffcf6f67836 */ /* 0x000fe20000000000 */
[----:B------:R-:W3:Y:S01]  /*7500*/  LDSM.16.M88.4 R32, [R153+0xf000] ;  /* 0x00f000009920783b */ /* 0x000ee20000000200 */
[----:B------:R-:W-:Y:S03]  /*7510*/  IMAD.IADD R154, R228, 0x1, R152 ;  /* 0x00000001e49a7824 */ /* 0x000fe600078e0298 */
[----:B------:R-:W4:Y:S01]  /*7520*/  LDL R167, [R1+0x1c] ;  /* 0x00001c0001a77983 */ /* 0x000f220000100800 */
[----:B------:R-:W-:Y:S03]  /*7530*/  PLOP3.LUT P3, PT, PT, PT, UP1, 0x80, 0x8 ;  /* 0x000000000008781c */ /* 0x000fe60003f6f018 */
[----:B------:R-:W5:Y:S04]  /*7540*/  LDSM.16.MT88.4 R140, [R0+0xd400] ;  /* 0x00d40000008c783b */ /* 0x000f680000004200 */
[----:B------:R-:W4:Y:S04]  /*7550*/  LDL R166, [R1+0x18] ;  /* 0x0000180001a67983 */ /* 0x000f280000100800 */
[----:B------:R-:W-:Y:S04]  /*7560*/  LDSM.16.MT88.4 R148, [R0+0x9800] ;  /* 0x009800000094783b */ /* 0x000fe80000004200 */
[----:B------:R-:W4:Y:S04]  /*7570*/  LDL R165, [R1+0xc] ;  /* 0x00000c0001a57983 */ /* 0x000f280000100800 */
[----:B------:R-:W5:Y:S01]  /*7580*/  LDSM.16.M88.4 R144, [R152] ;  /* 0x000000009890783b */ /* 0x000f620000000200 */
        /* <DEDUP_REMOVED lines=12> */
[----:B------:R-:W-:Y:S07]  /*7650*/  LDSM.16.MT88.4 R136, [R0+0x9c00] ;  /* 0x009c00000088783b */ /* 0x000fee0000004200 */
[C---:B-----5:R-:W-:Y:S08]  /*7660*/  HMMA.16816.F32.BF16 R20, R32.reuse, R140, R20 ;  /* 0x0000008c2014723c */ /* 0x060ff00000041814 */
[----:B------:R-:W-:Y:S01]  /*7670*/  HMMA.16816.F32.BF16 R24, R32, R142, R24 ;  /* 0x0000008e2018723c */ /* 0x000fe20000041818 */
[----:B------:R-:W5:Y:S04]  /*7680*/  LDSM.16.M88.4 R32, [R154] ;  /* 0x000000009a20783b */ /* 0x000f680000000200 */
[----:B------:R-:W5:Y:S03]  /*7690*/  LDSM.16.MT88.4 R140, [R0+0xbc00] ;  /* 0x00bc0000008c783b */ /* 0x000f660000004200 */
[C---:B------:R-:W-:Y:S08]  /*76a0*/  HMMA.16816.F32.BF16 R4, R144.reuse, R148, R4 ;  /* 0x000000949004723c */ /* 0x040ff00000041804 */
[C---:B------:R-:W-:Y:S01]  /*76b0*/  HMMA.16816.F32.BF16 R8, R144.reuse, R150, R8 ;  /* 0x000000969008723c */ /* 0x040fe20000041808 */
[----:B------:R-:W-:Y:S07]  /*76c0*/  LDSM.16.MT88.4 R148, [R0+0xc000] ;  /* 0x00c000000094783b */ /* 0x000fee0000004200 */
[C---:B-1----:R-:W-:Y:S08]  /*76d0*/  HMMA.16816.F32.BF16 R12, R144.reuse, R28, R12 ;  /* 0x0000001c900c723c */ /* 0x042ff0000004180c */
[C---:B------:R-:W-:Y:S01]  /*76e0*/  HMMA.16816.F32.BF16 R16, R144.reuse, R30, R16 ;  /* 0x0000001e9010723c */ /* 0x040fe20000041810 */
[----:B------:R-:W1:Y:S07]  /*76f0*/  LDSM.16.MT88.4 R28, [R0+0xdc00] ;  /* 0x00dc0000001c783b */ /* 0x000e6e0000004200 */
[C---:B---3--:R-:W-:Y:S08]  /*7700*/  HMMA.16816.F32.BF16 R20, R144.reuse, R132, R20 ;  /* 0x000000849014723c */ /* 0x048ff00000041814 */
[----:B------:R-:W-:Y:S01]  /*7710*/  HMMA.16816.F32.BF16 R24, R144, R134, R24 ;  /* 0x000000869018723c */ /* 0x000fe20000041818 */
[----:B------:R-:W-:Y:S04]  /*7720*/  LDSM.16.MT88.4 R144, [R0+0xa000] ;  /* 0x00a000000090783b */ /* 0x000fe80000004200 */
[----:B------:R3:W1:Y:S03]  /*7730*/  LDSM.16.M88.4 R132, [R2+0x11000] ;  /* 0x011000000284783b */ /* 0x0006660000000200 */
[C---:B-----5:R-:W-:Y:S08]  /*7740*/  HMMA.16816.F32.BF16 R4, R32.reuse, R136, R4 ;  /* 0x000000882004723c */ /* 0x060ff00000041804 */
[C---:B------:R-:W-:Y:S01]  /*7750*/  HMMA.16816.F32.BF16 R8, R32.reuse, R138, R8 ;  /* 0x0000008a2008723c */ /* 0x040fe20000041808 */
[----:B------:R-:W5:Y:S07]  /*7760*/  LDSM.16.MT88.4 R136, [R0+0xe000] ;  /* 0x00e000000088783b */ /* 0x000f6e0000004200 */
[C---:B------:R-:W-:Y:S01]  /*7770*/  HMMA.16816.F32.BF16 R12, R32.reuse, R140, R12 ;  /* 0x0000008c200c723c */ /* 0x040fe2000004180c */
[----:B---3--:R-:W-:Y:S07]  /*7780*/  IMAD.U32 R2, RZ, RZ, UR55 ;  /* 0x00000037ff027e24 */ /* 0x008fee000f8e00ff */
[C---:B------:R-:W-:Y:S01]  /*7790*/  HMMA.16816.F32.BF16 R16, R32.reuse, R142, R16 ;  /* 0x0000008e2010723c */ /* 0x040fe20000041810 */
[----:B------:R-:W-:Y:S02]  /*77a0*/  LDSM.16.MT88.4 R140, [R0+0xc400] ;  /* 0x00c40000008c783b */ /* 0x000fe40000004200 */
[----:B------:R-:W-:Y:S02]  /*77b0*/  LEA.HI.X.SX32 R159, R2, R239, 0x2, P0 ;  /* 0x000000ef029f7211 */ /* 0x000fe400000f16ff */
[----:B------:R-:W-:Y:S03]  /*77c0*/  @P4 SHF.R.U32.HI R2, RZ, 0x2, R231 ;  /* 0x00000002ff024819 */ /* 0x000fe600000116e7 */
[C---:B-1----:R-:W-:Y:S08]  /*77d0*/  HMMA.16816.F32.BF16 R20, R32.reuse, R28, R20 ;  /* 0x0000001c2014723c */ /* 0x042ff00000041814 */
[----:B------:R-:W-:Y:S01]  /*77e0*/  HMMA.16816.F32.BF16 R24, R32, R30, R24 ;  /* 0x0000001e2018723c */ /* 0x000fe20000041818 */
[----:B------:R-:W-:Y:S04]  /*77f0*/  LDSM.16.MT88.4 R32, [R0+0xa400] ;  /* 0x00a400000020783b */ /* 0x000fe80000004200 */
[----:B------:R-:W1:Y:S03]  /*7800*/  LDSM.16.M88.4 R28, [R153+0x11000] ;  /* 0x01100000991c783b */ /* 0x000e660000000200 */
[C---:B------:R-:W-:Y:S08]  /*7810*/  HMMA.16816.F32.BF16 R4, R132.reuse, R144, R4 ;  /* 0x000000908404723c */ /* 0x040ff00000041804 */
[C---:B------:R-:W-:Y:S01]  /*7820*/  HMMA.16816.F32.BF16 R8, R132.reuse, R146, R8 ;  /* 0x000000928408723c */ /* 0x040fe20000041808 */
[----:B------:R-:W3:Y:S07]  /*7830*/  LDSM.16.MT88.4 R144, [R0+0xe400] ;  /* 0x00e400000090783b */ /* 0x000eee0000004200 */
[C---:B------:R-:W-:Y:S08]  /*7840*/  HMMA.16816.F32.BF16 R12, R132.reuse, R148, R12 ;  /* 0x00000094840c723c */ /* 0x040ff0000004180c */
[C---:B------:R-:W-:Y:S08]  /*7850*/  HMMA.16816.F32.BF16 R16, R132.reuse, R150, R16 ;  /* 0x000000968410723c */ /* 0x040ff00000041810 */
[C---:B-----5:R-:W-:Y:S08]  /*7860*/  HMMA.16816.F32.BF16 R20, R132.reuse, R136, R20 ;  /* 0x000000888414723c */ /* 0x060ff00000041814 */
[----:B------:R-:W-:Y:S01]  /*7870*/  HMMA.16816.F32.BF16 R24, R132, R138, R24 ;  /* 0x0000008a8418723c */ /* 0x000fe20000041818 */
[----:B------:R-:W-:Y:S04]  /*7880*/  LDSM.16.MT88.4 R136, [R0+0xa800] ;  /* 0x00a800000088783b */ /* 0x000fe80000004200 */
[----:B------:R5:W2:Y:S03]  /*7890*/  LDSM.16.M88.4 R132, [R152+0x2000] ;  /* 0x002000009884783b */ /* 0x000aa60000000200 */
[C---:B-1----:R-:W-:Y:S08]  /*78a0*/  HMMA.16816.F32.BF16 R4, R28.reuse, R32, R4 ;  /* 0x000000201c04723c */ /* 0x042ff00000041804 */
[C---:B------:R-:W-:Y:S01]  /*78b0*/  HMMA.16816.F32.BF16 R8, R28.reuse, R34, R8 ;  /* 0x000000221c08723c */ /* 0x040fe20000041808 */
[----:B------:R-:W1:Y:S07]  /*78c0*/  LDSM.16.MT88.4 R32, [R0+0xc800] ;  /* 0x00c800000020783b */ /* 0x000e6e0000004200 */
[C---:B------:R-:W-:Y:S03]  /*78d0*/  HMMA.16816.F32.BF16 R12, R28.reuse, R140, R12 ;  /* 0x0000008c1c0c723c */ /* 0x040fe6000004180c */
[C---:B-----5:R-:W-:Y:S05]  /*78e0*/  LEA R152, P0, R164.reuse, R158, 0x5 ;  /* 0x0000009ea4987211 */ /* 0x060fea00078028ff */
[C---:B------:R-:W-:Y:S01]  /*78f0*/  HMMA.16816.F32.BF16 R16, R28.reuse, R142, R16 ;  /* 0x0000008e1c10723c */ /* 0x040fe20000041810 */
[----:B------:R-:W-:Y:S02]  /*7900*/  LDSM.16.MT88.4 R140, [R0+0xac00] ;  /* 0x00ac0000008c783b */ /* 0x000fe40000004200 */
[C---:B------:R-:W-:Y:S02]  /*7910*/  LEA.HI.X.SX32 R153, R164.reuse, R159, 0x5, P0 ;  /* 0x0000009fa4997211 */ /* 0x040fe400000f2eff */
[C---:B------:R-:W-:Y:S03]  /*7920*/  LEA R150, P0, R164.reuse, R152, 0x5 ;  /* 0x00000098a4967211 */ /* 0x040fe600078028ff */
[C---:B---3--:R-:W-:Y:S03]  /*7930*/  HMMA.16816.F32.BF16 R20, R28.reuse, R144, R20 ;  /* 0x000000901c14723c */ /* 0x048fe60000041814 */
[C---:B------:R-:W-:Y:S02]  /*7940*/  LEA.HI.X.SX32 R151, R164.reuse, R153, 0x5, P0 ;  /* 0x00000099a4977211 */ /* 0x040fe400000f2eff */
[C---:B------:R-:W-:Y:S03]  /*7950*/  LEA R148, P0, R164.reuse, R150, 0x5 ;  /* 0x00000096a4947211 */ /* 0x040fe600078028ff */
[----:B------:R-:W-:Y:S01]  /*7960*/  HMMA.16816.F32.BF16 R24, R28, R146, R24 ;  /* 0x000000921c18723c */ /* 0x000fe20000041818 */
[----:B------:R-:W3:Y:S02]  /*7970*/  LDSM.16.MT88.4 R28, [R0+0xe800] ;  /* 0x00e80000001c783b */ /* 0x000ee40000004200 */
[C---:B------:R-:W-:Y:S02]  /*7980*/  LEA.HI.X.SX32 R149, R164.reuse, R151, 0x5, P0 ;  /* 0x00000097a4957211 */ /* 0x040fe400000f2eff */
[C---:B------:R-:W-:Y:S03]  /*7990*/  LEA R146, P0, R164.reuse, R148, 0x5 ;  /* 0x00000094a4927211 */ /* 0x040fe600078028ff */
[C---:B--2---:R-:W-:Y:S05]  /*79a0*/  HMMA.16816.F32.BF16 R4, R132.reuse, R136, R4 ;  /* 0x000000888404723c */ /* 0x044fea0000041804 */
[C---:B------:R-:W-:Y:S02]  /*79b0*/  LEA.HI.X.SX32 R147, R164.reuse, R149, 0x5, P0 ;  /* 0x00000095a4937211 */ /* 0x040fe400000f2eff */
[C---:B------:R-:W-:Y:S01]  /*79c0*/  LEA R144, P0, R164.reuse, R146, 0x5 ;  /* 0x00000092a4907211 */ /* 0x040fe200078028ff */
[C---:B------:R-:W-:Y:S01]  /*79d0*/  HMMA.16816.F32.BF16 R8, R132.reuse, R138, R8 ;  /* 0x0000008a8408723c */ /* 0x040fe20000041808 */
[----:B------:R-:W2:Y:S02]  /*79e0*/  LDSM.16.M88.4 R136, [R154+0x2000] ;  /* 0x002000009a88783b */ /* 0x000ea40000000200 */
[C---:B------:R-:W-:Y:S02]  /*79f0*/  LEA.HI.X.SX32 R145, R164.reuse, R147, 0x5, P0 ;  /* 0x00000093a4917211 */ /* 0x040fe400000f2eff */
[C---:B------:R-:W-:Y:S03]  /*7a00*/  LEA R160, P0, R164.reuse, R144, 0x5 ;  /* 0x00000090a4a07211 */ /* 0x040fe600078028ff */
[C---:B-1----:R-:W-:Y:S03]  /*7a10*/  HMMA.16816.F32.BF16 R12, R132.reuse, R32, R12 ;  /* 0x00000020840c723c */ /* 0x042fe6000004180c */
[C---:B------:R-:W-:Y:S05]  /*7a20*/  LEA.HI.X.SX32 R161, R164.reuse, R145, 0x5, P0 ;  /* 0x00000091a4a17211 */ /* 0x040fea00000f2eff */
[C---:B------:R-:W-:Y:S01]  /*7a30*/  HMMA.16816.F32.BF16 R16, R132.reuse, R34, R16 ;  /* 0x000000228410723c */ /* 0x040fe20000041810 */
[----:B------:R-:W1:Y:S02]  /*7a40*/  LDSM.16.MT88.4 R32, [R0+0xcc00] ;  /* 0x00cc00000020783b */ /* 0x000e640000004200 */
[C---:B------:R-:W-:Y:S05]  /*7a50*/  IMAD.WIDE R162, R164.reuse, -0xc0, R160 ;  /* 0xffffff40a4a27825 */ /* 0x040fea00078e02a0 */
[C---:B---3--:R-:W-:Y:S08]  /*7a60*/  HMMA.16816.F32.BF16 R20, R132.reuse, R28, R20 ;  /* 0x0000001c8414723c */ /* 0x048ff00000041814 */
[----:B------:R-:W-:Y:S01]  /*7a70*/  HMMA.16816.F32.BF16 R24, R132, R30, R24 ;  /* 0x0000001e8418723c */ /* 0x000fe20000041818 */
[----:B------:R3:W5:Y:S07]  /*7a80*/  LDSM.16.MT88.4 R28, [R0+0xec00] ;  /* 0x00ec0000001c783b */ /* 0x00076e0000004200 */
[C---:B--2---:R-:W-:Y:S08]  /*7a90*/  HMMA.16816.F32.BF16 R4, R136.reuse, R140, R4 ;  /* 0x0000008c8804723c */ /* 0x044ff00000041804 */
[C---:B------:R-:W-:Y:S03]  /*7aa0*/  HMMA.16816.F32.BF16 R8, R136.reuse, R142, R8 ;  /* 0x0000008e8808723c */ /* 0x040fe60000041808 */
[C---:B------:R-:W-:Y:S04]  /*7ab0*/  LEA R142, P0, R164.reuse, R162, 0x5 ;  /* 0x000000a2a48e7211 */ /* 0x040fe800078028ff */
[C---:B------:R-:W-:Y:S01]  /*7ac0*/  LEA.HI.X.SX32 R143, R164.reuse, R163, 0x5, P0 ;  /* 0x000000a3a48f7211 */ /* 0x040fe200000f2eff */
[C---:B-1----:R-:W-:Y:S03]  /*7ad0*/  HMMA.16816.F32.BF16 R12, R136.reuse, R32, R12 ;  /* 0x00000020880c723c */ /* 0x042fe6000004180c */
[----:B------:R-:W-:Y:S02]  /*7ae0*/  LEA R140, P0, R164, R142, 0x5 ;  /* 0x0000008ea48c7211 */ /* 0x000fe400078028ff */
[----:B---3--:R-:W-:Y:S02]  /*7af0*/  @P4 LOP3.LUT R0, R232, 0x10, RZ, 0xc0, !PT ;  /* 0x00000010e8004812 */ /* 0x008fe400078ec0ff */
[----:B------:R-:W-:Y:S01]  /*7b00*/  LEA.HI.X.SX32 R141, R164, R143, 0x5, P0 ;  /* 0x0000008fa48d7211 */ /* 0x000fe200000f2eff */
[C---:B------:R-:W-:Y:S03]  /*7b10*/  HMMA.16816.F32.BF16 R16, R136.reuse, R34, R16 ;  /* 0x000000228810723c */ /* 0x040fe60000041810 */
[----:B------:R-:W-:Y:S01]  /*7b20*/  @P4 LOP3.LUT R245, R0, 0x7, R2, 0xf8, !PT ;  /* 0x0000000700f54812 */ /* 0x000fe200078ef802 */
[----:B------:R-:W-:Y:S01]  /*7b30*/  VIADD R0, R224, 0xffffd000 ;  /* 0xffffd000e0007836 */ /* 0x000fe20000000000 */
[----:B------:R-:W-:Y:S01]  /*7b40*/  LEA R134, P0, R164, R140, 0x5 ;  /* 0x0000008ca4867211 */ /* 0x000fe200078028ff */
[----:B------:R-:W-:Y:S02]  /*7b50*/  @P3 VIADD R0, R224, 0x3000 ;  /* 0x00003000e0003836 */ /* 0x000fe40000000000 */
[C---:B-----5:R-:W-:Y:S03]  /*7b60*/  HMMA.16816.F32.BF16 R20, R136.reuse, R28, R20 ;  /* 0x0000001c8814723c */ /* 0x060fe60000041814 */
        /* <DEDUP_REMOVED lines=10> */
[C---:B------:R-:W-:Y:S03]  /*7c10*/  LEA R34, P0, R164.reuse, R132, 0x5 ;  /* 0x00000084a4227211 */ /* 0x040fe600078028ff */
[----:B------:R-:W4:Y:S01]  /*7c20*/  @P4 LDG.E R166, desc[UR40][R28.64+-0x80] ;  /* 0xffff80281ca64981 */ /* 0x000f22000c1e1900 */
[C---:B------:R-:W-:Y:S02]  /*7c30*/  LEA.HI.X.SX32 R35, R164.reuse, R133, 0x5, P0 ;  /* 0x00000085a4237211 */ /* 0x040fe400000f2eff */
[C---:B------:R-:W-:Y:S01]  /*7c40*/  LEA R136, P0, R164.reuse, R34, 0x5 ;  /* 0x00000022a4887211 */ /* 0x040fe200078028ff */
[----:B------:R1:W5:Y:S03]  /*7c50*/  @P4 LDG.E R165, desc[UR40][R28.64+-0x60] ;  /* 0xffffa0281ca54981 */ /* 0x000366000c1e1900 */
[C---:B------:R-:W-:Y:S01]  /*7c60*/  LEA.HI.X.SX32 R137, R164.reuse, R35, 0x5, P0 ;  /* 0x00000023a4897211 */ /* 0x040fe200000f2eff */
[----:B------:R-:W-:Y:S04]  /*7c70*/  REDG.E.ADD.F32.FTZ.RN.STRONG.GPU desc[UR40][R238.64], R4 ;  /* 0x00000004ee0079a6 */ /* 0x000fe8000c12f328 */
[----:B------:R-:W-:Y:S01]  /*7c80*/  REDG.E.ADD.F32.FTZ.RN.STRONG.GPU desc[UR40][R158.64], R5 ;  /* 0x000000059e0079a6 */ /* 0x000fe2000c12f328 */
[C---:B------:R-:W-:Y:S03]  /*7c90*/  IMAD.WIDE R138, R164.reuse, -0xc0, R136 ;  /* 0xffffff40a48a7825 */ /* 0x040fe600078e0288 */
[----:B------:R1:W-:Y:S01]  /*7ca0*/  REDG.E.ADD.F32.FTZ.RN.STRONG.GPU desc[UR40][R152.64], R6 ;  /* 0x00000006980079a6 */ /* 0x0003e2000c12f328 */
[C---:B------:R-:W-:Y:S03]  /*7cb0*/  LEA R32, P0, R164.reuse, R138, 0x5 ;  /* 0x0000008aa4207211 */ /* 0x040fe600078028ff */
[----:B------:R1:W-:Y:S01]  /*7cc0*/  REDG.E.ADD.F32.FTZ.RN.STRONG.GPU desc[UR40][R150.64], R7 ;  /* 0x00000007960079a6 */ /* 0x0003e2000c12f328 */
[C---:B------:R-:W-:Y:S03]  /*7cd0*/  LEA.HI.X.SX32 R33, R164.reuse, R139, 0x5, P0 ;  /* 0x0000008ba4217211 */ /* 0x040fe600000f2eff */
[----:B------:R1:W-:Y:S01]  /*7ce0*/  REDG.E.ADD.F32.FTZ.RN.STRONG.GPU desc[UR40][R148.64], R8 ;  /* 0x00000008940079a6 */ /* 0x0003e2000c12f328 */
[C---:B------:R-:W-:Y:S03]  /*7cf0*/  LEA R30, P0, R164.reuse, R32, 0x5 ;  /* 0x00000020a41e7211 */ /* 0x040fe600078028ff */
[----:B------:R1:W-:Y:S01]  /*7d00*/  REDG.E.ADD.F32.FTZ.RN.STRONG.GPU desc[UR40][R146.64], R9 ;  /* 0x00000009920079a6 */ /* 0x0003e2000c12f328 */
[C---:B------:R-:W-:Y:S02]  /*7d10*/  LEA.HI.X.SX32 R31, R164.reuse, R33, 0x5, P0 ;  /* 0x00000021a41f7211 */ /* 0x040fe400000f2eff */
[C---:B-1----:R-:W-:Y:S01]  /*7d20*/  LEA R28, P0, R164.reuse, R30, 0x5 ;  /* 0x0000001ea41c7211 */ /* 0x042fe200078028ff */
[----:B------:R-:W-:Y:S03]  /*7d30*/  REDG.E.ADD.F32.FTZ.RN.STRONG.GPU desc[UR40][R144.64], R10 ;  /* 0x0000000a900079a6 */ /* 0x000fe6000c12f328 */
[C---:B------:R-:W-:Y:S01]  /*7d40*/  LEA.HI.X.SX32 R29, R164.reuse, R31, 0x5, P0 ;  /* 0x0000001fa41d7211 */ /* 0x040fe200000f2eff */
[----:B------:R-:W-:Y:S04]  /*7d50*/  REDG.E.ADD.F32.FTZ.RN.STRONG.GPU desc[UR40][R160.64], R11 ;  /* 0x0000000ba00079a6 */ /* 0x000fe8000c12f328 */
[----:B------:R-:W-:Y:S01]  /*7d60*/  REDG.E.ADD.F32.FTZ.RN.STRONG.GPU desc[UR40][R238.64+0x80], R12 ;  /* 0x0000800cee0079a6 */ /* 0x000fe2000c12f328 */
[C---:B------:R-:W-:Y:S03]  /*7d70*/  LEA R6, P0, R164.reuse, R28, 0x5 ;  /* 0x0000001ca4067211 */ /* 0x040fe600078028ff */
[----:B------:R-:W-:Y:S01]  /*7d80*/  REDG.E.ADD.F32.FTZ.RN.STRONG.GPU desc[UR40][R162.64+0x80], R13 ;  /* 0x0000800da20079a6 */ /* 0x000fe2000c12f328 */
[C---:B------:R-:W-:Y:S03]  /*7d90*/  LEA.HI.X.SX32 R7, R164.reuse, R29, 0x5, P0 ;  /* 0x0000001da4077211 */ /* 0x040fe600000f2eff */
[----:B------:R-:W-:Y:S01]  /*7da0*/  REDG.E.ADD.F32.FTZ.RN.STRONG.GPU desc[UR40][R142.64+0x80], R14 ;  /* 0x0000800e8e0079a6 */ /* 0x000fe2000c12f328 */
[C---:B------:R-:W-:Y:S03]  /*7db0*/  LEA R4, P0, R164.reuse, R6, 0x5 ;  /* 0x00000006a4047211 */ /* 0x040fe600078028ff */
[----:B------:R-:W-:Y:S01]  /*7dc0*/  REDG.E.ADD.F32.FTZ.RN.STRONG.GPU desc[UR40][R140.64+0x80], R15 ;  /* 0x0000800f8c0079a6 */ /* 0x000fe2000c12f328 */
[C---:B------:R-:W-:Y:S02]  /*7dd0*/  LEA.HI.X.SX32 R5, R164.reuse, R7, 0x5, P0 ;  /* 0x00000007a4057211 */ /* 0x040fe400000f2eff */
[C---:B------:R-:W-:Y:S01]  /*7de0*/  LEA R8, P0, R164.reuse, R4, 0x5 ;  /* 0x00000004a4087211 */ /* 0x040fe200078028ff */
[----:B------:R-:W-:Y:S03]  /*7df0*/  REDG.E.ADD.F32.FTZ.RN.STRONG.GPU desc[UR40][R134.64+0x80], R16 ;  /* 0x00008010860079a6 */ /* 0x000fe6000c12f328 */
[----:B------:R-:W-:Y:S01]  /*7e00*/  LEA.HI.X.SX32 R9, R164, R5, 0x5, P0 ;  /* 0x00000005a4097211 */ /* 0x000fe200000f2eff */
        /* <DEDUP_REMOVED lines=54> */
[----:B-----5:R-:W-:Y:S07]  /*8170*/  @P4 STL [R1+0xc], R165 ;  /* 0x00000ca501004387 */ /* 0x020fee0000100800 */
        /* <DEDUP_REMOVED lines=32> */
[C---:B------:R-:W-:Y:S02]  /*8380*/  SHF.L.U32 R2, R231.reuse, 0x4, RZ ;  /* 0x00000004e7027819 */ /* 0x040fe400000006ff */
[----:B------:R-:W-:Y:S01]  /*8390*/  SHF.L.U32 R165, R231, 0x1, RZ ;  /* 0x00000001e7a57819 */ /* 0x000fe200000006ff */
[----:B------:R-:W2:Y:S01]  /*83a0*/  LDCU UR8, c[0x0][0x500] ;  /* 0x0000a000ff0877ac */ /* 0x000ea20008000800 */
[----:B------:R-:W-:Y:S01]  /*83b0*/  LOP3.LUT R135, R2, 0x600, RZ, 0xc0, !PT ;  /* 0x0000060002877812 */ /* 0x000fe200078ec0ff */
[----:B------:R-:W-:-:S03]  /*83c0*/  UISETP.NE.AND UP0, UPT, UR47, -0x1, UPT ;  /* 0xffffffff2f00788c */ /* 0x000fc6000bf05270 */
[----:B------:R-:W-:Y:S01]  /*83d0*/  LOP3.LUT R135, R135, 0x6, R165, 0xf8, !PT ;  /* 0x0000000687877812 */ /* 0x000fe200078ef8a5 */
[----:B------:R-:W-:Y:S01]  /*83e0*/  UMOV UR30, UR24 ;  /* 0x00000018001e7c82 */ /* 0x000fe20008000000 */
[----:B------:R-:W-:Y:S01]  /*83f0*/  UISETP.NE.AND UP1, UPT, UR47, -0x1, UPT ;  /* 0xffffffff2f00788c */ /* 0x000fe2000bf25270 */
[----:B-1----:R-:W-:Y:S01]  /*8400*/  FMUL.FTZ R0, R44, UR9 ;  /* 0x000000092c007c20 */ /* 0x002fe20008410000 */
[----:B------:R-:W-:Y:S01]  /*8410*/  FMUL.FTZ R20, R45, UR9 ;  /* 0x000000092d147c20 */ /* 0x000fe20008410000 */
[----:B------:R-:W-:Y:S01]  /*8420*/  FMUL.FTZ R2, R42, UR9 ;  /* 0x000000092a027c20 */ /* 0x000fe20008410000 */
[----:B------:R-:W-:Y:S01]  /*8430*/  FMUL.FTZ R23, R43, UR9 ;  /* 0x000000092b177c20 */ /* 0x000fe20008410000 */
[----:B------:R-:W-:Y:S01]  /*8440*/  FMUL.FTZ R25, R39, UR9 ;  /* 0x0000000927197c20 */ /* 0x000fe20008410000 */
[----:B------:R-:W-:Y:S01]  /*8450*/  FMUL.FTZ R132, R40, UR9 ;  /* 0x0000000928847c20 */ /* 0x000fe20008410000 */
[----:B------:R-:W-:Y:S01]  /*8460*/  F2FP.BF16.F32.PACK_AB R20, R20, R0 ;  /* 0x000000001414723e */ /* 0x000fe200000010ff */
[----:B--2---:R-:W-:Y:S01]  /*8470*/  FMUL.FTZ R84, R84, UR8 ;  /* 0x0000000854547c20 */ /* 0x004fe20008410000 */
[----:B------:R-:W-:Y:S01]  /*8480*/  LOP3.LUT R0, R155, 0xc0, RZ, 0xc0, !PT ;  /* 0x000000c09b007812 */ /* 0x000fe200078ec0ff */
[----:B------:R-:W-:Y:S01]  /*8490*/  FMUL.FTZ R44, R85, UR8 ;  /* 0x00000008552c7c20 */ /* 0x000fe20008410000 */
[----:B------:R-:W-:Y:S01]  /*84a0*/  F2FP.BF16.F32.PACK_AB R23, R23, R2 ;  /* 0x000000021717723e */ /* 0x000fe200000010ff */
        /* <DEDUP_REMOVED lines=205> */
.L_x_435:
        /* <DEDUP_REMOVED lines=12> */
.L_x_436:
[----:B------:R-:W2:Y:S01]  /*9240*/  LDCU.64 UR8, c[0x0][0x5c8] ;  /* 0x0000b900ff0877ac */ /* 0x000ea20008000a00 */
[----:B------:R-:W-:-:S04]  /*9250*/  UIADD3 UR12, UPT, UPT, UR45, UR47, URZ ;  /* 0x0000002f2d0c7290 */ /* 0x000fc8000fffe0ff */
[----:B--2---:R-:W-:Y:S02]  /*9260*/  UIMAD.WIDE.U32 UR20, UR12, UR8, URZ ;  /* 0x000000080c1472a5 */ /* 0x004fe4000f8e00ff */
[----:B------:R-:W-:-:S04]  /*9270*/  UIMAD UR12, UR12, UR9, URZ ;  /* 0x000000090c0c72a4 */ /* 0x000fc8000f8e02ff */
[----:B------:R-:W-:-:S06]  /*9280*/  UIADD3 UR12, UPT, UPT, UR21, UR12, URZ ;  /* 0x0000000c150c7290 */ /* 0x000fcc000fffe0ff */
[----:B-1----:R-:W-:-:S07]  /*9290*/  MOV R23, UR12 ;  /* 0x0000000c00177c02 */ /* 0x002fce0008000f00 */
.L_x_437:
        /* <DEDUP_REMOVED lines=59> */
.L_x_439:
[----:B------:R-:W-:Y:S05]  /*9650*/  BSYNC.RECONVERGENT B0 ;  /* 0x0000000000007941 */ /* 0x000fea0003800200 */
.L_x_438:
        /* <DEDUP_REMOVED lines=19> */
.L_x_441:
[----:B------:R-:W-:Y:S05]  /*9790*/  BSYNC.RECONVERGENT B0 ;  /* 0x0000000000007941 */ /* 0x000fea0003800200 */
.L_x_440:
        /* <DEDUP_REMOVED lines=25> */
.L_x_443:
[----:B------:R-:W-:Y:S05]  /*9930*/  BSYNC.RECONVERGENT B0 ;  /* 0x0000000000007941 */ /* 0x000fea0003800200 */
.L_x_442:
        /* <DEDUP_REMOVED lines=17> */
.L_x_409:
[----:B------:R-:W-:Y:S05]  /*9a50*/  BSYNC.RECONVERGENT B1 ;  /* 0x0000000000017941 */ /* 0x000fea0003800200 */
.L_x_387:
        /* <DEDUP_REMOVED lines=11> */
.L_x_445:
        /* <DEDUP_REMOVED lines=15> */
.L_x_886:


//--------------------- .text._ZN5flash44flash_bwd_dq_dk_dv_loop_seqk_parallel_kernelI23Flash_bwd_kernel_traitsILi96ELi64ELi128ELi8ELi2ELi4ELi4ELb1ELb0EN7cutlass10bfloat16_tE19Flash_kernel_traitsILi96ELi64ELi128ELi8ES3_EELb0ELb1ELb0ELb1ELb0ELb0ELb1EEEvNS_16Flash_bwd_paramsE --------------------------
	.section	.text._ZN5flash44flash_bwd_dq_dk_dv_loop_seqk_parallel_kernelI23Flash_bwd_kernel_traitsILi96ELi64ELi128ELi8ELi2ELi4ELi4ELb1ELb0EN7cutlass10bfloat16_tE19Flash_kernel_traitsILi96ELi64ELi128ELi8ES3_EELb0ELb1ELb0ELb1ELb0ELb0ELb1EEEvNS_16Flash_bwd_paramsE,"ax",@progbits
	.align	128
        .global         _ZN5flash44flash_bwd_dq_dk_dv_loop_seqk_parallel_kernelI23Flash_bwd_kernel_traitsILi96ELi64ELi128ELi8ELi2ELi4ELi4ELb1ELb0EN7cutlass10bfloat16_tE19Flash_kernel_traitsILi96ELi64ELi128ELi8ES3_EELb0ELb1ELb0ELb1ELb0ELb0ELb1EEEvNS_16Flash_bwd_paramsE
        .type           _ZN5flash44flash_bwd_dq_dk_dv_loop_seqk_parallel_kernelI23Flash_bwd_kernel_traitsILi96ELi64ELi128ELi8ELi2ELi4ELi4ELb1ELb0EN7cutlass10bfloat16_tE19Flash_kernel_traitsILi96ELi64ELi128ELi8ES3_EELb0ELb1ELb0ELb1ELb0ELb0ELb1EEEvNS_16Flash_bwd_paramsE,@function
        .size           _ZN5flash44flash_bwd_dq_dk_dv_loop_seqk_parallel_kernelI23Flash_bwd_kernel_traitsILi96ELi64ELi128ELi8ELi2ELi4ELi4ELb1ELb0EN7cutlass10bfloat16_tE19Flash_kernel_traitsILi96ELi64ELi128ELi8ES3_EELb0ELb1ELb0ELb1ELb0ELb0ELb1EEEvNS_16Flash_bwd_paramsE,(.L_x_887 - _ZN5flash44flash_bwd_dq_dk_dv_loop_seqk_parallel_kernelI23Flash_bwd_kernel_traitsILi96ELi64ELi128ELi8ELi2ELi4ELi4ELb1ELb0EN7cutlass10bfloat16_tE19Flash_kernel_traitsILi96ELi64ELi128ELi8ES3_EELb0ELb1ELb0ELb1ELb0ELb0ELb1EEEvNS_16Flash_bwd_paramsE)
        .other          _ZN5flash44flash_bwd_dq_dk_dv_loop_seqk_parallel_kernelI23Flash_bwd_kernel_traitsILi96ELi64ELi128ELi8ELi2ELi4ELi4ELb1ELb0EN7cutlass10bfloat16_tE19Flash_kernel_traitsILi96ELi64ELi128ELi8ES3_EELb0ELb1ELb0ELb1ELb0ELb0ELb1EEEvNS_16Flash_bwd_paramsE,@"STO_CUDA_ENTRY STV_DEFAULT"
_ZN5flash44flash_bwd_dq_dk_dv_loop_seqk_parallel_kernelI23Flash_bwd_kernel_traitsILi96ELi64ELi128ELi8ELi2ELi4ELi4ELb1ELb0EN7cutlass10bfloat16_tE19Flash_kernel_traitsILi96ELi64ELi128ELi8ES3_EELb0ELb1ELb0ELb1ELb0ELb0ELb1EEEvNS_16Flash_bwd_paramsE:
.text._ZN5flash44flash_bwd_dq_dk_dv_loop_seqk_parallel_kernelI23Flash_bwd_kernel_traitsILi96ELi64ELi128ELi8ELi2ELi4ELi4ELb1ELb0EN7cutlass10bfloat16_tE19Flash_kernel_traitsILi96ELi64ELi128ELi8ES3_EELb0ELb1ELb0ELb1ELb0ELb0ELb1EEEvNS_16Flash_bwd_paramsE:
        /* <DEDUP_REMOVED lines=51> */
.L_x_504:
        /* <DEDUP_REMOVED lines=18> */
[----:B---34-:R-:W-:Y:S01]  /*0450*/  IMAD.U32 R2, RZ, RZ, UR14 ;  /* 0x0000000eff027e24 */ /* 0x018fe2000f8e00ff */
        /* <DEDUP_REMOVED lines=33> */
.L_x_446:
        /* <DEDUP_REMOVED lines=34> */
.L_x_448:
[----:B------:R-:W1:Y:S01]  /*0890*/  LDCU.64 UR16, c[0x0][0x3b8] ;  /* 0x00007700ff1077ac */ /* 0x000e620008000a00 */
[----:B------:R-:W-:-:S04]  /*08a0*/  UIADD3 UR8, UPT, UPT, UR44, UR46, URZ ;  /* 0x0000002e2c087290 */ /* 0x000fc8000fffe0ff */
[----:B-1----:R-:W-:Y:S02]  /*08b0*/  UIMAD.WIDE.U32 UR54, UR8, UR16, URZ ;  /* 0x00000010083672a5 */ /* 0x002fe4000f8e00ff */
[----:B------:R-:W-:-:S04]  /*08c0*/  UIMAD UR8, UR8, UR17, URZ ;  /* 0x00000011080872a4 */ /* 0x000fc8000f8e02ff */
[----:B------:R-:W-:-:S06]  /*08d0*/  UIADD3 UR8, UPT, UPT, UR55, UR8, URZ ;  /* 0x0000000837087290 */ /* 0x000fcc000fffe0ff */
[----:B------:R-:W-:Y:S02]  /*08e0*/  MOV R18, UR8 ;  /* 0x0000000800127c02 */ /* 0x000fe40008000f00 */
.L_x_449:
        /* <DEDUP_REMOVED lines=44> */
.L_x_450:
[----:B------:R-:W1:Y:S01]  /*0bb0*/  LDCU.64 UR14, c[0x0][0x3c0] ;  /* 0x00007800ff0e77ac */ /* 0x000e620008000a00 */
[----:B------:R-:W-:-:S04]  /*0bc0*/  UIADD3 UR8, UPT, UPT, UR44, UR46, URZ ;  /* 0x0000002e2c087290 */ /* 0x000fc8000fffe0ff */
[----:B-1----:R-:W-:Y:S02]  /*0bd0*/  UIMAD.WIDE.U32 UR10, UR8, UR14, URZ ;  /* 0x0000000e080a72a5 */ /* 0x002fe4000f8e00ff */
[----:B------:R-:W-:-:S04]  /*0be0*/  UIMAD UR8, UR8, UR15, URZ ;  /* 0x0000000f080872a4 */ /* 0x000fc8000f8e02ff */
[----:B------:R-:W-:Y:S01]  /*0bf0*/  UIADD3 UR8, UPT, UPT, UR11, UR8, URZ ;  /* 0x000000080b087290 */ /* 0x000fe2000fffe0ff */
[----:B------:R-:W-:-:S05]  /*0c00*/  UMOV UR56, UR10 ;  /* 0x0000000a00387c82 */ /* 0x000fca0008000000 */
[----:B------:R-:W-:-:S07]  /*0c10*/  MOV R16, UR8 ;  /* 0x0000000800107c02 */ /* 0x000fce0008000f00 */
.L_x_451:
        /* <DEDUP_REMOVED lines=27> */
.L_x_452:
[----:B------:R-:W-:Y:S02]  /*0dd0*/  UIMAD.WIDE.U32 UR60, UR66, UR12, URZ ;  /* 0x0000000c423c72a5 */ /* 0x000fe4000f8e00ff */
[----:B------:R-:W-:-:S04]  /*0de0*/  UIMAD UR8, UR67, UR12, URZ ;  /* 0x0000000c430872a4 */ /* 0x000fc8000f8e02ff */
[----:B------:R-:W-:Y:S02]  /*0df0*/  UIADD3 UR8, UPT, UPT, UR61, UR8, URZ ;  /* 0x000000083d087290 */ /* 0x000fe4000fffe0ff */
.L_x_453:
        /* <DEDUP_REMOVED lines=21> */
.L_x_454:
[----:B------:R-:W1:Y:S01]  /*0f50*/  LDCU UR62, c[0x0][0x434] ;  /* 0x00008680ff3e77ac */ /* 0x000e620008000800 */
[----:B------:R-:W-:-:S04]  /*0f60*/  UIMAD UR10, UR29, UR64, UR28 ;  /* 0x000000401d0a72a4 */ /* 0x000fc8000f8e021c */
[----:B-1----:R-:W-:Y:S02]  /*0f70*/  UIMAD UR62, UR10, UR62, URZ ;  /* 0x0000003e0a3e72a4 */ /* 0x002fe4000f8e02ff */
.L_x_455:
        /* <DEDUP_REMOVED lines=11> */
.L_x_456:
[----:B------:R-:W1:Y:S01]  /*1030*/  LDCU UR61, c[0x0][0x444] ;  /* 0x00008880ff3d77ac */ /* 0x000e620008000800 */
[----:B------:R-:W-:-:S04]  /*1040*/  UIMAD UR10, UR29, UR64, UR28 ;  /* 0x000000401d0a72a4 */ /* 0x000fc8000f8e021c */
[----:B-1----:R-:W-:-:S12]  /*1050*/  UIMAD UR61, UR10, UR61, URZ ;  /* 0x0000003d0a3d72a4 */ /* 0x002fd8000f8e02ff */
.L_x_457:
        /* <DEDUP_REMOVED lines=72> */
[----:B----4-:R-:W-:Y:S02]  /*14e0*/  LEA R26, P1, R2, UR18, 0x1 ;  /* 0x00000012021a7c11 */ /* 0x010fe4000f8208ff */
[----:B------:R-:W-:Y:S01]  /*14f0*/  LEA.HI.X.SX32 R7, R10, R11, 0x1, P0 ;  /* 0x0000000b0a077211 */ /* 0x000fe200000f0eff */
[C---:B------:R-:W-:Y:S01]  /*1500*/  IMAD R6, R19.reuse, UR9, R3 ;  /* 0x0000000913067c24 */ /* 0x040fe2000f8e0203 */
[----:B--2---:R-:W-:Y:S01]  /*1510*/  LEA R24, P2, R4, UR20, 0x1 ;  /* 0x0000001404187c11 */ /* 0x004fe2000f8408ff */
[----:B------:R-:W-:Y:S01]  /*1520*/  IMAD R3, R19, UR13, R5 ;  /* 0x0000000d13037c24 */ /* 0x000fe2000f8e0205 */
[----:B---3--:R-:W-:Y:S01]  /*1530*/  LEA R242, P0, R0, UR10, 0x2 ;  /* 0x0000000a00f27c11 */ /* 0x008fe2000f8010ff */
[----:B------:R-:W-:Y:S01]  /*1540*/  UMOV UR10, UR64 ;  /* 0x00000040000a7c82 */ /* 0x000fe20008000000 */
[----:B------:R-:W-:Y:S01]  /*1550*/  LEA.HI.X R27, R2, UR19, R6, 0x1, P1 ;  /* 0x00000013021b7c11 */ /* 0x000fe200088f0c06 */
[----:B-1----:R-:W-:Y:S01]  /*1560*/  UIMAD.WIDE UR18, UR62, 0x4, UR66 ;  /* 0x000000043e1278a5 */ /* 0x002fe2000f8e0242 */
[----:B------:R-:W-:-:S02]  /*1570*/  LEA.HI.X R25, R4, UR21, R3, 0x1, P2 ;  /* 0x0000001504197c11 */ /* 0x000fc400090f0c03 */
[----:B------:R-:W-:Y:S01]  /*1580*/  LEA.HI.X R243, R0, UR11, R7, 0x2, P0 ;  /* 0x0000000b00f37c11 */ /* 0x000fe200080f1407 */
[----:B------:R-:W-:Y:S01]  /*1590*/  UMOV UR11, UR65 ;  /* 0x00000041000b7c82 */ /* 0x000fe20008000000 */
[----:B------:R-:W-:Y:S01]  /*15a0*/  IADD3 R14, P0, PT, R19, 0x40, RZ ;  /* 0x00000040130e7810 */ /* 0x000fe20007f1e0ff */
[----:B------:R1:W-:Y:S01]  /*15b0*/  STL.64 [R1+0x10], R24 ;  /* 0x0000101801007387 */ /* 0x0003e20000100a00 */
[----:B------:R-:W-:-:S03]  /*15c0*/  LOP3.LUT R11, R8, 0x20, RZ, 0xfc, !PT ;  /* 0x00000020080b7812 */ /* 0x000fc600078efcff */
[----:B------:R1:W-:Y:S01]  /*15d0*/  STL.64 [R1+0x8], R26 ;  /* 0x0000081a01007387 */ /* 0x0003e20000100a00 */
[----:B------:R-:W-:Y:S01]  /*15e0*/  IMAD.X R15, RZ, RZ, RZ, P0 ;  /* 0x000000ffff0f7224 */ /* 0x000fe200000e06ff */
[----:B------:R-:W-:Y:S06]  /*15f0*/  BRA.U UP0, `(.L_x_458) ;  /* 0x0000000900147547 */ /* 0x000fec000b800000 */
        /* <DEDUP_REMOVED lines=13> */
.L_x_459:
[----:B------:R-:W2:Y:S01]  /*16d0*/  LDCU.64 UR10, c[0x0][0x5c0] ;  /* 0x0000b800ff0a77ac */ /* 0x000ea20008000a00 */
[----:B------:R-:W-:-:S04]  /*16e0*/  UIADD3 UR8, UPT, UPT, UR44, UR46, URZ ;  /* 0x0000002e2c087290 */ /* 0x000fc8000fffe0ff */
[----:B--2---:R-:W-:Y:S02]  /*16f0*/  UIMAD.WIDE.U32 UR16, UR8, UR10, URZ ;  /* 0x0000000a081072a5 */ /* 0x004fe4000f8e00ff */
[----:B------:R-:W-:-:S04]  /*1700*/  UIMAD UR8, UR8, UR11, URZ ;  /* 0x0000000b080872a4 */ /* 0x000fc8000f8e02ff */
[----:B------:R-:W-:-:S06]  /*1710*/  UIADD3 UR8, UPT, UPT, UR17, UR8, URZ ;  /* 0x0000000811087290 */ /* 0x000fcc000fffe0ff */
[----:B------:R-:W-:Y:S02]  /*1720*/  MOV R0, UR8 ;  /* 0x0000000800007c02 */ /* 0x000fe40008000f00 */
.L_x_460:
        /* <DEDUP_REMOVED lines=13> */
.L_x_461:
[----:B------:R-:W2:Y:S01]  /*1800*/  LDCU.64 UR8, c[0x0][0x5c8] ;  /* 0x0000b900ff0877ac */ /* 0x000ea20008000a00 */
[----:B------:R-:W-:-:S04]  /*1810*/  UIADD3 UR44, UPT, UPT, UR44, UR46, URZ ;  /* 0x0000002e2c2c7290 */ /* 0x000fc8000fffe0ff */
[----:B--2---:R-:W-:Y:S02]  /*1820*/  UIMAD.WIDE.U32 UR14, UR44, UR8, URZ ;  /* 0x000000082c0e72a5 */ /* 0x004fe4000f8e00ff */
[----:B------:R-:W-:-:S04]  /*1830*/  UIMAD UR44, UR44, UR9, URZ ;  /* 0x000000092c2c72a4 */ /* 0x000fc8000f8e02ff */
[----:B------:R-:W-:-:S06]  /*1840*/  UIADD3 UR44, UPT, UPT, UR15, UR44, URZ ;  /* 0x0000002c0f2c7290 */ /* 0x000fcc000fffe0ff */
[----:B------:R-:W-:-:S07]  /*1850*/  MOV R10, UR44 ;  /* 0x0000002c000a7c02 */ /* 0x000fce0008000f00 */
.L_x_462:
        /* <DEDUP_REMOVED lines=30> */
.L_x_464:
[----:B------:R-:W-:Y:S05]  /*1a40*/  BSYNC.RECONVERGENT B0 ;  /* 0x0000000000007941 */ /* 0x000fea0003800200 */
.L_x_463:
        /* <DEDUP_REMOVED lines=17> */
.L_x_466:
[----:B------:R-:W-:Y:S05]  /*1b60*/  BSYNC.RECONVERGENT B0 ;  /* 0x0000000000007941 */ /* 0x000fea0003800200 */
.L_x_465:
        /* <DEDUP_REMOVED lines=27> */
.L_x_468:
[----:B------:R-:W-:Y:S05]  /*1d20*/  BSYNC.RECONVERGENT B0 ;  /* 0x0000000000007941 */ /* 0x000fea0003800200 */
.L_x_467:
        /* <DEDUP_REMOVED lines=18> */
.L_x_458:
        /* <DEDUP_REMOVED lines=50> */
.L_x_472:
[----:B------:R3:W-:Y:S01]  /*2170*/  STS.128 [R0+0x13000], RZ ;  /* 0x013000ff00007388 */ /* 0x0007e20000000c00 */
[----:B------:R-:W-:Y:S05]  /*2180*/  BRA `(.L_x_473) ;  /* 0x00000000000c7947 */ /* 0x000fea0003800000 */
.L_x_471:
[----:B------:R2:W-:Y:S04]  /*2190*/  STS.128 [R0+0xf000], RZ ;  /* 0x00f000ff00007388 */ /* 0x0005e80000000c00 */
[----:B------:R2:W-:Y:S04]  /*21a0*/  STS.128 [R0+0x11000], RZ ;  /* 0x011000ff00007388 */ /* 0x0005e80000000c00 */
[----:B------:R2:W-:Y:S02]  /*21b0*/  STS.128 [R0+0x13000], RZ ;  /* 0x013000ff00007388 */ /* 0x0005e40000000c00 */
.L_x_473:
[----:B------:R-:W-:Y:S05]  /*21c0*/  BSYNC.RECONVERGENT B0 ;  /* 0x0000000000007941 */ /* 0x000fea0003800200 */
.L_x_470:
        /* <DEDUP_REMOVED lines=34> */
.L_x_476:
[----:B------:R4:W-:Y:S02]  /*23f0*/  STS.128 [R0+0x14000], RZ ;  /* 0x014000ff00007388 */ /* 0x0009e40000000c00 */
.L_x_475:
[----:B------:R-:W-:Y:S05]  /*2400*/  BSYNC.RECONVERGENT B0 ;  /* 0x0000000000007941 */ /* 0x000fea0003800200 */
.L_x_474:
        /* <DEDUP_REMOVED lines=25> */
.L_x_479:
[----:B------:R1:W-:Y:S01]  /*25a0*/  STS.128 [R0+0x8000], RZ ;  /* 0x008000ff00007388 */ /* 0x0003e20000000c00 */
[----:B------:R-:W-:Y:S05]  /*25b0*/  BRA `(.L_x_480) ;  /* 0x00000000000c7947 */ /* 0x000fea0003800000 */
.L_x_478:
[----:B------:R1:W-:Y:S04]  /*25c0*/  STS.128 [R0+0x6000], RZ ;  /* 0x006000ff00007388 */ /* 0x0003e80000000c00 */
[----:B------:R1:W-:Y:S04]  /*25d0*/  STS.128 [R0+0x7000], RZ ;  /* 0x007000ff00007388 */ /* 0x0003e80000000c00 */
[----:B------:R1:W-:Y:S02]  /*25e0*/  STS.128 [R0+0x8000], RZ ;  /* 0x008000ff00007388 */ /* 0x0003e40000000c00 */
.L_x_480:
[----:B------:R-:W-:Y:S05]  /*25f0*/  BSYNC.RECONVERGENT B0 ;  /* 0x0000000000007941 */ /* 0x000fea0003800200 */
.L_x_477:
        /* <DEDUP_REMOVED lines=23> */
.L_x_483:
[----:B------:R1:W-:Y:S01]  /*2770*/  STS.128 [R235+0x2000], RZ ;  /* 0x002000ffeb007388 */ /* 0x0003e20000000c00 */
[----:B------:R-:W-:Y:S05]  /*2780*/  BRA `(.L_x_484) ;  /* 0x00000000000c7947 */ /* 0x000fea0003800000 */
.L_x_482:
[----:B------:R1:W-:Y:S04]  /*2790*/  STS.128 [R235], RZ ;  /* 0x000000ffeb007388 */ /* 0x0003e80000000c00 */
[----:B------:R1:W-:Y:S04]  /*27a0*/  STS.128 [R235+0x1000], RZ ;  /* 0x001000ffeb007388 */ /* 0x0003e80000000c00 */
[----:B------:R1:W-:Y:S02]  /*27b0*/  STS.128 [R235+0x2000], RZ ;  /* 0x002000ffeb007388 */ /* 0x0003e40000000c00 */
.L_x_484:
[----:B------:R-:W-:Y:S05]  /*27c0*/  BSYNC.RECONVERGENT B0 ;  /* 0x0000000000007941 */ /* 0x000fea0003800200 */
.L_x_481:
        /* <DEDUP_REMOVED lines=24> */
[----:B--2---:R-:W-:Y:S02]  /*2950*/  IMAD R4, R17, UR8, RZ ;  /* 0x0000000811047c24 */ /* 0x004fe4000f8e02ff */
[----:B-1----:R-:W-:-:S04]  /*2960*/  IMAD.U32 R2, RZ, RZ, UR16 ;  /* 0x00000010ff027e24 */ /* 0x002fc8000f8e00ff */
[----:B------:R-:W-:-:S03]  /*2970*/  IMAD.WIDE.U32 R2, R2, UR34, R8 ;  /* 0x0000002202027c25 */ /* 0x000fc6000f8e0008 */
[----:B------:R-:W-:-:S04]  /*2980*/  IADD3 R2, P0, PT, R2, UR54, RZ ;  /* 0x0000003602027c10 */ /* 0x000fc8000ff1e0ff */
[----:B------:R-:W-:Y:S01]  /*2990*/  IADD3.X R3, PT, PT, R18, UR13, R3, P0, !PT ;  /* 0x0000000d12037c10 */ /* 0x000fe200087fe403 */
[----:B------:R-:W-:Y:S01]  /*29a0*/  BSSY.RECONVERGENT B0, `(.L_x_485) ;  /* 0x0000029000007945 */ /* 0x000fe20003800200 */
[----:B----4-:R1:W-:Y:S04]  /*29b0*/  STL [R1+0x4c], R10 ;  /* 0x00004c0a01007387 */ /* 0x0103e80000100800 */
[----:B-----5:R2:W-:Y:S04]  /*29c0*/  STL [R1+0x40], R5 ;  /* 0x0000400501007387 */ /* 0x0205e80000100800 */
[----:B---3--:R3:W-:Y:S04]  /*29d0*/  STL [R1+0x44], R6 ;  /* 0x0000440601007387 */ /* 0x0087e80000100800 */
        /* <DEDUP_REMOVED lines=32> */
.L_x_487:
[----:B------:R4:W-:Y:S01]  /*2be0*/  STS.128 [R0+0xd000], RZ ;  /* 0x00d000ff00007388 */ /* 0x0009e20000000c00 */
[----:B------:R-:W-:Y:S05]  /*2bf0*/  BRA `(.L_x_488) ;  /* 0x00000000000c7947 */ /* 0x000fea0003800000 */
.L_x_486:
[----:B------:R1:W-:Y:S04]  /*2c00*/  STS.128 [R0+0x9000], RZ ;  /* 0x009000ff00007388 */ /* 0x0003e80000000c00 */
[----:B------:R1:W-:Y:S04]  /*2c10*/  STS.128 [R0+0xb000], RZ ;  /* 0x00b000ff00007388 */ /* 0x0003e80000000c00 */
[----:B------:R1:W-:Y:S02]  /*2c20*/  STS.128 [R0+0xd000], RZ ;  /* 0x00d000ff00007388 */ /* 0x0003e40000000c00 */
.L_x_488:
[----:B------:R-:W-:Y:S05]  /*2c30*/  BSYNC.RECONVERGENT B0 ;  /* 0x0000000000007941 */ /* 0x000fea0003800200 */
.L_x_485:
        /* <DEDUP_REMOVED lines=33> */
.L_x_491:
[----:B------:R2:W-:Y:S02]  /*2e50*/  STS.128 [R0+0xe000], RZ ;  /* 0x00e000ff00007388 */ /* 0x0005e40000000c00 */
.L_x_490:
[----:B------:R-:W-:Y:S05]  /*2e60*/  BSYNC.RECONVERGENT B0 ;  /* 0x0000000000007941 */ /* 0x000fea0003800200 */
.L_x_489:
[----:B------:R-:W5:Y:S01]  /*2e70*/  LDCU.64 UR8, c[0x0][0x538] ;  /* 0x0000a700ff0877ac */ /* 0x000f620008000a00 */
[----:B------:R-:W0:Y:S01]  /*2e80*/  LDGDEPBAR ;  /* 0x00000000000079af */ /* 0x000e220000000000 */
[----:B-12---:R-:W-:Y:S01]  /*2e90*/  IMAD.U32 R2, RZ, RZ, UR28 ;  /* 0x0000001cff027e24 */ /* 0x006fe2000f8e00ff */
[----:B------:R-:W1:Y:S01]  /*2ea0*/  S2R R228, SR_TID.X ;  /* 0x0000000000e47919 */ /* 0x000e620000002100 */
[C---:B------:R-:W-:Y:S01]  /*2eb0*/  IMAD.SHL.U32 R11, R21.reuse, 0x20, RZ ;  /* 0x00000020150b7824 */ /* 0x040fe200078e00ff */
[----:B------:R-:W2:Y:S01]  /*2ec0*/  LDCU UR15, c[0x0][0x3b0] ;  /* 0x00007600ff0f77ac */ /* 0x000ea20008000800 */
[C---:B------:R-:W-:Y:S02]  /*2ed0*/  IMAD.SHL.U32 R12, R21.reuse, 0x4, RZ ;  /* 0x00000004150c7824 */ /* 0x040fe400078e00ff */
[----:B------:R-:W-:Y:S01]  /*2ee0*/  IMAD.SHL.U32 R8, R21, 0x2, RZ ;  /* 0x0000000215087824 */ /* 0x000fe200078e00ff */
[----:B------:R-:W2:Y:S01]  /*2ef0*/  LDCU UR16, c[0x0][0x590] ;  /* 0x0000b200ff1077ac */ /* 0x000ea20008000800 */
[----:B------:R-:W-:-:S02]  /*2f00*/  UIADD3 UR52, UPT, UPT, UR52, 0x80, -UR43 ;  /* 0x0000008034347890 */ /* 0x000fc4000fffe82b */
[----:B------:R-:W-:Y:S01]  /*2f10*/  USHF.L.U32 UR53, UR53, 0x3, URZ ;  /* 0x0000000335357899 */ /* 0x000fe200080006ff */
[----:B-----5:R-:W-:Y:S01]  /*2f20*/  ISETP.NE.U32.AND P1, PT, RZ, UR8, PT ;  /* 0x00000008ff007c0c */ /* 0x020fe2000bf25070 */
[----:B------:R-:W1:Y:S03]  /*2f30*/  LDCU UR14, c[0x0][0x50c] ;  /* 0x0000a180ff0e77ac */ /* 0x000e660008000800 */
[----:B------:R-:W-:Y:S01]  /*2f40*/  ISETP.NE.AND.EX P1, PT, RZ, UR9, PT, P1 ;  /* 0x00000009ff007c0c */ /* 0x000fe2000bf25310 */
[----:B------:R-:W1:Y:S01]  /*2f50*/  LDCU UR13, c[0x0][0x45c] ;  /* 0x00008b80ff0d77ac */ /* 0x000e620008000800 */
[----:B------:R-:W-:-:S11]  /*2f60*/  DEPBAR.LE SB0, 0x1 ;  /* 0x000080400000791a */ /* 0x000fd60000000000 */
[----:B------:R-:W5:Y:S01]  /*2f70*/  @P1 LDC.64 R4, c[0x0][0x540] ;  /* 0x00015000ff041b82 */ /* 0x000f620000000a00 */
[----:B------:R-:W-:Y:S01]  /*2f80*/  @P1 IMAD.MOV.U32 R3, RZ, RZ, RZ ;  /* 0x000000ffff031224 */ /* 0x000fe200078e00ff */
[C---:B----4-:R-:W-:Y:S02]  /*2f90*/  LOP3.LUT R0, R11.reuse, 0x20, RZ, 0xc0, !PT ;  /* 0x000000200b007812 */ /* 0x050fe400078ec0ff */
[----:B---3--:R-:W-:-:S04]  /*2fa0*/  LOP3.LUT R7, R11, 0x120, RZ, 0xc0, !PT ;  /* 0x000001200b077812 */ /* 0x008fc800078ec0ff */
[----:B------:R-:W3:Y:S01]  /*2fb0*/  @P1 LDC R10, c[0x0][0x458] ;  /* 0x00011600ff0a1b82 */ /* 0x000ee20000000800 */
[----:B-----5:R-:W-:-:S04]  /*2fc0*/  @P1 IMAD.WIDE.U32 R2, R4, UR29, R2 ;  /* 0x0000001d04021c25 */ /* 0x020fc8000f8e0002 */
[----:B------:R-:W-:Y:S01]  /*2fd0*/  @P1 IMAD R5, R5, UR29, R3 ;  /* 0x0000001d05051c24 */ /* 0x000fe2000f8e0203 */
[----:B------:R-:W-:Y:S01]  /*2fe0*/  @P1 LEA R4, P0, R2, UR8, 0x2 ;  /* 0x0000000802041c11 */ /* 0x000fe2000f8010ff */
[----:B-1----:R-:W-:Y:S01]  /*2ff0*/  IMAD.SHL.U32 R229, R228, 0x20, RZ ;  /* 0x00000020e4e57824 */ /* 0x002fe200078e00ff */
[----:B------:R-:W-:Y:S01]  /*3000*/  LOP3.LUT R12, R12, 0x18, RZ, 0xc0, !PT ;  /* 0x000000180c0c7812 */ /* 0x000fe200078ec0ff */
[----:B------:R-:W-:Y:S01]  /*3010*/  IMAD.SHL.U32 R230, R228, 0x4, RZ ;  /* 0x00000004e4e67824 */ /* 0x000fe200078e00ff */
[----:B------:R-:W-:Y:S01]  /*3020*/  @P1 LEA.HI.X R5, R2, UR9, R5, 0x2, P0 ;  /* 0x0000000902051c11 */ /* 0x000fe200080f1405 */
[----:B------:R-:W-:Y:S01]  /*3030*/  BAR.SYNC.DEFER_BLOCKING 0x0 ;  /* 0x0000000000007b1d */ /* 0x000fe20000010000 */
[----:B------:R-:W-:Y:S01]  /*3040*/  IMAD.U32 R2, RZ, RZ, UR45 ;  /* 0x0000002dff027e24 */ /* 0x000fe2000f8e00ff */
[----:B------:R-:W-:Y:S01]  /*3050*/  LOP3.LUT R6, R12, 0xc0, R11, 0xf8, !PT ;  /* 0x000000c00c067812 */ /* 0x000fe200078ef80b */
[C---:B------:R-:W-:Y:S01]  /*3060*/  IMAD.SHL.U32 R14, R228.reuse, 0x10, RZ ;  /* 0x00000010e40e7824 */ /* 0x040fe200078e00ff */
[----:B------:R-:W-:Y:S01]  /*3070*/  SHF.R.U32.HI R227, RZ, 0x1, R228 ;  /* 0x00000001ffe37819 */ /* 0x000fe200000116e4 */
[----:B------:R-:W-:Y:S01]  /*3080*/  IMAD.SHL.U32 R13, R228, 0x2, RZ ;  /* 0x00000002e40d7824 */ /* 0x000fe200078e00ff */
[----:B------:R-:W-:Y:S01]  /*3090*/  LOP3.LUT R8, R8, 0x6, RZ, 0xc0, !PT ;  /* 0x0000000608087812 */ /* 0x000fe200078ec0ff */
[----:B------:R-:W-:-:S02]  /*30a0*/  IMAD.MOV.U32 R225, RZ, RZ, 0x20 ;  /* 0x00000020ffe17424 */ /* 0x000fc400078e00ff */
[----:B------:R-:W-:Y:S01]  /*30b0*/  IMAD.MOV.U32 R224, RZ, RZ, 0x20 ;  /* 0x00000020ffe07424 */ /* 0x000fe200078e00ff */
        /* <DEDUP_REMOVED lines=13> */
[----:B------:R-:W-:Y:S01]  /*3190*/  CS2R R104, SRZ ;  /* 0x0000000000687805 */ /* 0x000fe2000001ff00 */
[----:B------:R1:W4:Y:S01]  /*31a0*/  @P1 LDG.E R9, desc[UR38][R4.64] ;  /* 0x0000002604091981 */ /* 0x000322000c1e1900 */
[----:B------:R-:W-:Y:S02]  /*31b0*/  LOP3.LUT R3, R6, 0x8, R21, 0x78, !PT ;  /* 0x0000000806037812 */ /* 0x000fe400078e7815 */
[----:B------:R-:W-:Y:S02]  /*31c0*/  CS2R R102, SRZ ;  /* 0x0000000000667805 */ /* 0x000fe4000001ff00 */
[----:B------:R-:W-:Y:S02]  /*31d0*/  LOP3.LUT P0, RZ, R21, 0x4, RZ, 0xc0, !PT ;  /* 0x0000000415ff7812 */ /* 0x000fe4000780c0ff */
[----:B------:R-:W-:-:S02]  /*31e0*/  CS2R R100, SRZ ;  /* 0x0000000000647805 */ /* 0x000fc4000001ff00 */
[--C-:B------:R-:W-:Y:S02]  /*31f0*/  LOP3.LUT R8, R8, 0x1e0, R16.reuse, 0xf8, !PT ;  /* 0x000001e008087812 */ /* 0x100fe400078ef810 */
[----:B------:R-:W-:Y:S02]  /*3200*/  CS2R R94, SRZ ;  /* 0x00000000005e7805 */ /* 0x000fe4000001ff00 */
[----:B------:R-:W-:Y:S02]  /*3210*/  LOP3.LUT R6, R6, 0x8, R16, 0x78, !PT ;  /* 0x0000000806067812 */ /* 0x000fe400078e7810 */
[----:B------:R-:W-:Y:S02]  /*3220*/  CS2R R92, SRZ ;  /* 0x00000000005c7805 */ /* 0x000fe4000001ff00 */
[----:B------:R-:W-:Y:S02]  /*3230*/  SEL R225, R225, 0xffffffe0, !P0 ;  /* 0xffffffe0e1e17807 */ /* 0x000fe40004000000 */
        /* <DEDUP_REMOVED lines=15> */
[----:B-1----:R-:W-:Y:S01]  /*3330*/  IMAD.SHL.U32 R5, R21, 0x10, RZ ;  /* 0x0000001015057824 */ /* 0x002fe200078e00ff */
[----:B------:R-:W-:Y:S02]  /*3340*/  SHF.R.U32.HI R4, RZ, 0x4, R21 ;  /* 0x00000004ff047819 */ /* 0x000fe40000011615 */
[----:B------:R-:W-:Y:S02]  /*3350*/  CS2R R60, SRZ ;  /* 0x00000000003c7805 */ /* 0x000fe4000001ff00 */
[----:B------:R-:W-:Y:S02]  /*3360*/  CS2R R66, SRZ ;  /* 0x0000000000427805 */ /* 0x000fe4000001ff00 */
[----:B------:R-:W-:-:S02]  /*3370*/  CS2R R64, SRZ ;  /* 0x0000000000407805 */ /* 0x000fc4000001ff00 */
[--C-:B------:R-:W-:Y:S02]  /*3380*/  LOP3.LUT R0, R0, 0x3c00, R5.reuse, 0xf8, !PT ;  /* 0x00003c0000007812 */ /* 0x100fe400078ef805 */
[----:B------:R-:W-:Y:S02]  /*3390*/  CS2R R58, SRZ ;  /* 0x00000000003a7805 */ /* 0x000fe4000001ff00 */
[--C-:B------:R-:W-:Y:S02]  /*33a0*/  LOP3.LUT R7, R7, 0x200, R5.reuse, 0xf8, !PT ;  /* 0x0000020007077812 */ /* 0x100fe400078ef805 */
[----:B------:R-:W-:Y:S02]  /*33b0*/  CS2R R56, SRZ ;  /* 0x0000000000387805 */ /* 0x000fe4000001ff00 */
[----:B------:R-:W-:Y:S01]  /*33c0*/  LOP3.LUT R5, R0, 0x100, R5, 0xf8, !PT ;  /* 0x0000010000057812 */ /* 0x000fe200078ef805 */
[----:B------:R-:W-:Y:S01]  /*33d0*/  IMAD.U32 R0, RZ, RZ, UR41 ;  /* 0x00000029ff007e24 */ /* 0x000fe2000f8e00ff */
[----:B------:R-:W-:-:S02]  /*33e0*/  LOP3.LUT R4, R4, 0x8, RZ, 0xc0, !PT ;  /* 0x0000000804047812 */ /* 0x000fc400078ec0ff */
[----:B------:R-:W-:Y:S02]  /*33f0*/  CS2R R54, SRZ ;  /* 0x0000000000367805 */ /* 0x000fe4000001ff00 */
[----:B------:R-:W-:Y:S02]  /*3400*/  LOP3.LUT R3, R5, R3, RZ, 0xfc, !PT ;  /* 0x0000000305037212 */ /* 0x000fe400078efcff */
[----:B------:R-:W-:Y:S02]  /*3410*/  CS2R R52, SRZ ;  /* 0x0000000000347805 */ /* 0x000fe4000001ff00 */
[----:B------:R-:W-:Y:S01]  /*3420*/  IADD3 R0, PT, PT, R0, UR43, R20 ;  /* 0x0000002b00007c10 */ /* 0x000fe2000fffe014 */
[----:B---3--:R-:W4:Y:S01]  /*3430*/  @P1 MUFU.RCP R5, R10 ;  /* 0x0000000a00051308 */ /* 0x008f220000001000 */
[----:B------:R-:W-:Y:S02]  /*3440*/  LOP3.LUT R4, R4, 0x10, R21, 0xf8, !PT ;  /* 0x0000001004047812 */ /* 0x000fe400078ef815 */
[----:B------:R-:W-:-:S02]  /*3450*/  CS2R R46, SRZ ;  /* 0x00000000002e7805 */ /* 0x000fc4000001ff00 */
[----:B------:R-:W-:Y:S02]  /*3460*/  IADD3 R2, PT, PT, R0, -0x1f, -R2 ;  /* 0xffffffe100027810 */ /* 0x000fe40007ffe802 */
[----:B------:R-:W-:Y:S02]  /*3470*/  CS2R R44, SRZ ;  /* 0x00000000002c7805 */ /* 0x000fe4000001ff00 */
[----:B------:R-:W-:Y:S02]  /*3480*/  LOP3.LUT R0, R4, 0xc0, R11, 0xf8, !PT ;  /* 0x000000c004007812 */ /* 0x000fe400078ef80b */
[----:B------:R-:W-:Y:S02]  /*3490*/  CS2R R50, SRZ ;  /* 0x0000000000327805 */ /* 0x000fe4000001ff00 */
[----:B------:R-:W-:Y:S01]  /*34a0*/  LOP3.LUT R4, R229, 0xc0, RZ, 0xc0, !PT ;  /* 0x000000c0e5047812 */ /* 0x000fe200078ec0ff */
[----:B------:R1:W-:Y:S01]  /*34b0*/  STL [R1+0x4], R2 ;  /* 0x0000040201007387 */ /* 0x0003e20000100800 */
[----:B------:R-:W-:-:S02]  /*34c0*/  LOP3.LUT R0, R0, R12, RZ, 0x3c, !PT ;  /* 0x0000000c00007212 */ /* 0x000fc400078e3cff */
[----:B------:R-:W-:Y:S02]  /*34d0*/  CS2R R48, SRZ ;  /* 0x0000000000307805 */ /* 0x000fe4000001ff00 */
[----:B------:R-:W-:Y:S02]  /*34e0*/  LOP3.LUT R4, R4, 0x18, R230, 0xf8, !PT ;  /* 0x0000001804047812 */ /* 0x000fe400078ef8e6 */
[----:B------:R-:W-:Y:S02]  /*34f0*/  CS2R R42, SRZ ;  /* 0x00000000002a7805 */ /* 0x000fe4000001ff00 */
[----:B------:R-:W-:Y:S02]  /*3500*/  LOP3.LUT R220, R0, 0x120, R11, 0xf8, !PT ;  /* 0x0000012000dc7812 */ /* 0x000fe400078ef80b */
[----:B------:R-:W-:Y:S02]  /*3510*/  CS2R R40, SRZ ;  /* 0x0000000000287805 */ /* 0x000fe4000001ff00 */
[----:B------:R-:W-:-:S02]  /*3520*/  LOP3.LUT R0, R4, 0x8, R227, 0x78, !PT ;  /* 0x0000000804007812 */ /* 0x000fc400078e78e3 */
[----:B------:R-:W-:Y:S02]  /*3530*/  CS2R R38, SRZ ;  /* 0x0000000000267805 */ /* 0x000fe4000001ff00 */
[----:B------:R-:W-:Y:S02]  /*3540*/  LOP3.LUT R4, R14, 0x1c0, RZ, 0xc0, !PT ;  /* 0x000001c00e047812 */ /* 0x000fe400078ec0ff */
[----:B------:R-:W-:Y:S02]  /*3550*/  CS2R R36, SRZ ;  /* 0x0000000000247805 */ /* 0x000fe4000001ff00 */
[----:B------:R-:W-:Y:S01]  /*3560*/  LEA R222, R3, UR5, 0x1 ;  /* 0x0000000503de7c11 */ /* 0x000fe2000f8e08ff */
[----:B------:R-:W3:Y:S01]  /*3570*/  LDCU UR8, c[0x0][0x440] ;  /* 0x00008800ff0877ac */ /* 0x000ee20008000800 */
[----:B------:R-:W-:Y:S02]  /*3580*/  LOP3.LUT R221, R7, R6, RZ, 0xfc, !PT ;  /* 0x0000000607dd7212 */ /* 0x000fe400078efcff */
[----:B------:R-:W-:Y:S01]  /*3590*/  LEA R220, R220, UR5, 0x1 ;  /* 0x00000005dcdc7c11 */ /* 0x000fe2000f8e08ff */
[C---:B------:R-:W-:Y:S01]  /*35a0*/  VIADD R216, R222.reuse, 0xf020 ;  /* 0x0000f020ded87836 */ /* 0x040fe20000000000 */
[----:B------:R-:W3:Y:S01]  /*35b0*/  LDSM.16.M88.4 R172, [R222+0xf000] ;  /* 0x00f00000deac783b */ /* 0x000ee20000000200 */
[----:B------:R-:W-:Y:S01]  /*35c0*/  LEA R221, R221, UR5, 0x1 ;  /* 0x00000005dddd7c11 */ /* 0x000fe2000f8e08ff */
[----:B------:R-:W-:Y:S01]  /*35d0*/  IMAD.IADD R223, R222, 0x1, R225 ;  /* 0x00000001dedf7824 */ /* 0x000fe200078e02e1 */
[----:B------:R-:W-:Y:S01]  /*35e0*/  LOP3.LUT P2, RZ, R228, 0x8, RZ, 0xc0, !PT ;  /* 0x00000008e4ff7812 */ /* 0x000fe2000784c0ff */
[----:B------:R-:W3:Y:S01]  /*35f0*/  LDSM.16.M88.4 R176, [R222+0xf400] ;  /* 0x00f40000deb0783b */ /* 0x000ee20000000200 */
[----:B------:R-:W-:Y:S01]  /*3600*/  VIADD R220, R220, UR12 ;  /* 0x0000000cdcdc7c36 */ /* 0x000fe20008000000 */
[----:B------:R-:W3:Y:S01]  /*3610*/  LDCU UR9, c[0x0][0x3e0] ;  /* 0x00007c00ff0977ac */ /* 0x000ee20008000800 */
[----:B------:R-:W-:Y:S01]  /*3620*/  VIADD R221, R221, UR12 ;  /* 0x0000000cdddd7c36 */ /* 0x000fe20008000000 */
[----:B-1----:R-:W-:Y:S01]  /*3630*/  LOP3.LUT R2, R229, 0x120, RZ, 0xc0, !PT ;  /* 0x00000120e5027812 */ /* 0x002fe200078ec0ff */
[----:B------:R-:W1:Y:S01]  /*3640*/  LDSM.16.M88.4 R188, [R222+0x11000] ;  /* 0x01100000debc783b */ /* 0x000e620000000200 */
[----:B--2---:R-:W-:-:S02]  /*3650*/  USHF.L.U32 UR15, UR15, 0x6, URZ ;  /* 0x000000060f0f7899 */ /* 0x004fc400080006ff */
[----:B------:R-:W-:Y:S01]  /*3660*/  LOP3.LUT R2, R2, 0x200, R14, 0xf8, !PT ;  /* 0x0000020002027812 */ /* 0x000fe200078ef80e */
[----:B------:R-:W2:Y:S01]  /*3670*/  LDSM.16.M88.4 R192, [R222+0x11400] ;  /* 0x01140000dec0783b */ /* 0x000ea20000000200 */
[----:B------:R-:W-:Y:S02]  /*3680*/  USHF.L.U32 UR16, UR16, 0x6, URZ ;  /* 0x0000000610107899 */ /* 0x000fe400080006ff */
[----:B------:R-:W-:Y:S01]  /*3690*/  LOP3.LUT R226, R2, R0, RZ, 0xfc, !PT ;  /* 0x0000000002e27212 */ /* 0x000fe200078efcff */
[----:B------:R-:W1:Y:S01]  /*36a0*/  LDSM.16.M88.4 R204, [R222+0x13000] ;  /* 0x01300000decc783b */ /* 0x000e620000000200 */
[----:B------:R-:W-:Y:S02]  /*36b0*/  LOP3.LUT R2, R229, 0x7400, RZ, 0xc0, !PT ;  /* 0x00007400e5027812 */ /* 0x000fe400078ec0ff */
[--C-:B------:R-:W-:Y:S01]  /*36c0*/  LOP3.LUT R0, R4, 0x38, R13.reuse, 0xf8, !PT ;  /* 0x0000003804007812 */ /* 0x100fe200078ef80d */
[----:B------:R-:W-:Y:S01]  /*36d0*/  VIADD R4, R222, 0xf000 ;  /* 0x0000f000de047836 */ /* 0x000fe20000000000 */
[----:B------:R-:W-:Y:S01]  /*36e0*/  LOP3.LUT R3, R2, 0x6, R13, 0xf8, !PT ;  /* 0x0000000602037812 */ /* 0x000fe200078ef80d */
[----:B------:R-:W1:Y:S01]  /*36f0*/  LDSM.16.M88.4 R208, [R222+0x13400] ;  /* 0x01340000ded0783b */ /* 0x000e620000000200 */
[----:B------:R-:W-:Y:S01]  /*3700*/  LOP3.LUT R2, R0, 0x20, R227, 0x78, !PT ;  /* 0x0000002000027812 */ /* 0x000fe200078e78e3 */
[----:B------:R-:W-:-:S02]  /*3710*/  IMAD.MOV.U32 R0, RZ, RZ, RZ ;  /* 0x000000ffff007224 */ /* 0x000fc400078e00ff */
[----:B------:R-:W-:Y:S01]  /*3720*/  @P0 VIADD R216, R4, 0xffffffe0 ;  /* 0xffffffe004d80836 */ /* 0x000fe20000000000 */
[----:B------:R-:W-:Y:S01]  /*3730*/  LOP3.LUT R3, R3, R2, RZ, 0xfc, !PT ;  /* 0x0000000203037212 */ /* 0x000fe200078efcff */
[----:B------:R-:W-:Y:S01]  /*3740*/  VIADD R2, R8, UR34 ;  /* 0x0000002208027c36 */ /* 0x000fe20008000000 */
[----:B------:R-:W-:Y:S02]  /*3750*/  LOP3.LUT P0, RZ, R228, 0x2, RZ, 0xc0, !PT ;  /* 0x00000002e4ff7812 */ /* 0x000fe4000780c0ff */
[----:B------:R-:W1:Y:S01]  /*3760*/  LDSM.16.M88.4 R180, [R216] ;  /* 0x00000000d8b4783b */ /* 0x000e620000000200 */
[C---:B------:R-:W-:Y:S01]  /*3770*/  VIADD R4, R2.reuse, 0x8 ;  /* 0x0000000802047836 */ /* 0x040fe20000000000 */
[----:B------:R-:W-:Y:S01]  /*3780*/  I2FP.F32.S32 R12, R2 ;  /* 0x00000002000c7245 */ /* 0x000fe20000201400 */
[C---:B------:R-:W-:Y:S01]  /*3790*/  VIADD R7, R2.reuse, 0x10 ;  /* 0x0000001002077836 */ /* 0x040fe20000000000 */
[----:B------:R5:W-:Y:S01]  /*37a0*/  STL [R1+0x50], R3 ;  /* 0x0000500301007387 */ /* 0x000be20000100800 */
[----:B------:R-:W-:Y:S01]  /*37b0*/  VIADD R11, R2, 0x18 ;  /* 0x00000018020b7836 */ /* 0x000fe20000000000 */
[----:B------:R-:W-:-:S02]  /*37c0*/  I2FP.F32.S32 R8, R4 ;  /* 0x0000000400087245 */ /* 0x000fc40000201400 */
[----:B------:R-:W1:Y:S01]  /*37d0*/  LDSM.16.M88.4 R184, [R216+0x400] ;  /* 0x00040000d8b8783b */ /* 0x000e620000000200 */
[----:B------:R-:W-:-:S03]  /*37e0*/  SEL R224, R224, 0xffffffe0, !P0 ;  /* 0xffffffe0e0e07807 */ /* 0x000fc60004000000 */
[----:B------:R-:W1:Y:S04]  /*37f0*/  LDSM.16.M88.4 R196, [R216+0x2000] ;  /* 0x00200000d8c4783b */ /* 0x000e680000000200 */
[----:B------:R-:W1:Y:S04]  /*3800*/  LDSM.16.M88.4 R200, [R216+0x2400] ;  /* 0x00240000d8c8783b */ /* 0x000e680000000200 */
[----:B------:R-:W1:Y:S04]  /*3810*/  LDSM.16.M88.4 R212, [R216+0x4000] ;  /* 0x00400000d8d4783b */ /* 0x000e680000000200 */
[----:B------:R-:W1:Y:S01]  /*3820*/  LDSM.16.M88.4 R216, [R216+0x4400] ;  /* 0x00440000d8d8783b */ /* 0x000e620000000200 */
[----:B-----5:R-:W-:-:S05]  /*3830*/  VIADD R3, R2, 0x9 ;  /* 0x0000000902037836 */ /* 0x020fca0000000000 */
[----:B------:R-:W-:Y:S02]  /*3840*/  I2FP.F32.S32 R6, R3 ;  /* 0x0000000300067245 */ /* 0x000fe40000201400 */
[----:B------:R-:W-:Y:S01]  /*3850*/  I2FP.F32.S32 R3, R11 ;  /* 0x0000000b00037245 */ /* 0x000fe20000201400 */
[----:B----4-:R-:W-:Y:S01]  /*3860*/  @P1 FMUL.FTZ R0, R9, R5 ;  /* 0x0000000509001220 */ /* 0x010fe20000410000 */
[----:B------:R-:W-:Y:S01]  /*3870*/  VIADD R5, R2, 0x1 ;  /* 0x0000000102057836 */ /* 0x000fe20000000000 */
[----:B------:R-:W-:Y:S01]  /*3880*/  LOP3.LUT P1, RZ, R228, 0x4, RZ, 0xc0, !PT ;  /* 0x00000004e4ff7812 */ /* 0x000fe2000782c0ff */
[----:B------:R-:W-:Y:S02]  /*3890*/  VIADD R9, R2, 0x11 ;  /* 0x0000001102097836 */ /* 0x000fe40000000000 */
[----:B------:R-:W-:Y:S01]  /*38a0*/  FMUL.FTZ R8, R8, R0 ;  /* 0x0000000008087220 */ /* 0x000fe20000410000 */
[----:B------:R-:W-:Y:S01]  /*38b0*/  VIADD R2, R2, 0x19 ;  /* 0x0000001902027836 */ /* 0x000fe20000000000 */
[----:B------:R-:W-:-:S02]  /*38c0*/  I2FP.F32.S32 R10, R5 ;  /* 0x00000005000a7245 */ /* 0x000fc40000201400 */
[----:B------:R-:W-:Y:S01]  /*38d0*/  I2FP.F32.S32 R5, R7 ;  /* 0x0000000700057245 */ /* 0x000fe20000201400 */
[-C--:B------:R-:W-:Y:S01]  /*38e0*/  FMUL.FTZ R7, R6, R0.reuse ;  /* 0x0000000006077220 */ /* 0x080fe20000410000 */
[----:B------:R-:W-:Y:S01]  /*38f0*/  I2FP.F32.S32 R4, R9 ;  /* 0x0000000900047245 */ /* 0x000fe20000201400 */
[----:B------:R-:W-:Y:S01]  /*3900*/  FMUL.FTZ R9, R10, R0 ;  /* 0x000000000a097220 */ /* 0x000fe20000410000 */
[----:B------:R-:W-:Y:S01]  /*3910*/  I2FP.F32.S32 R2, R2 ;  /* 0x0000000200027245 */ /* 0x000fe20000201400 */
[-C--:B------:R-:W-:Y:S02]  /*3920*/  FMUL.FTZ R6, R5, R0.reuse ;  /* 0x0000000005067220 */ /* 0x080fe40000410000 */
[-C--:B------:R-:W-:Y:S01]  /*3930*/  FMUL.FTZ R5, R4, R0.reuse ;  /* 0x0000000004057220 */ /* 0x080fe20000410000 */
[----:B------:R-:W-:Y:S01]  /*3940*/  STL [R1+0x3c], R9 ;  /* 0x00003c0901007387 */ /* 0x000fe20000100800 */
[-C--:B------:R-:W-:Y:S01]  /*3950*/  FMUL.FTZ R4, R3, R0.reuse ;  /* 0x0000000003047220 */ /* 0x080fe20000410000 */
[-C--:B------:R-:W-:Y:S01]  /*3960*/  FMUL.FTZ R3, R12, R0.reuse ;  /* 0x000000000c037220 */ /* 0x080fe20000410000 */
[----:B------:R-:W-:Y:S01]  /*3970*/  FMUL.FTZ R0, R2, R0 ;  /* 0x0000000002007220 */ /* 0x000fe20000410000 */
[----:B------:R-:W-:Y:S04]  /*3980*/  STL [R1+0x38], R8 ;  /* 0x0000380801007387 */ /* 0x000fe80000100800 */
[----:B------:R-:W-:Y:S04]  /*3990*/  STL [R1+0x34], R7 ;  /* 0x0000340701007387 */ /* 0x000fe80000100800 */
[----:B------:R-:W-:Y:S04]  /*39a0*/  STL [R1+0x30], R6 ;  /* 0x0000300601007387 */ /* 0x000fe80000100800 */
[----:B------:R-:W-:Y:S04]  /*39b0*/  STL [R1+0x2c], R5 ;  /* 0x00002c0501007387 */ /* 0x000fe80000100800 */
[----:B------:R-:W-:Y:S04]  /*39c0*/  STL [R1+0x28], R4 ;  /* 0x0000280401007387 */ /* 0x000fe80000100800 */
[----:B------:R-:W-:Y:S04]  /*39d0*/  STL [R1+0x24], R3 ;  /* 0x0000240301007387 */ /* 0x000fe80000100800 */
[----:B------:R4:W-:Y:S04]  /*39e0*/  STL [R1+0x20], R0 ;  /* 0x0000200001007387 */ /* 0x0009e80000100800 */
[----:B------:R1:W-:Y:S01]  /*39f0*/  STL [R1+0x18], R235 ;  /* 0x000018eb01007387 */ /* 0x0003e20000100800 */
[----:B----4-:R-:W-:-:S05]  /*3a00*/  IMAD.MOV.U32 R0, RZ, RZ, 0x10 ;  /* 0x00000010ff007424 */ /* 0x010fca00078e00ff */
[----:B-123--:R-:W-:-:S07]  /*3a10*/  SEL R0, R0, 0xfffffff0, !P1 ;  /* 0xfffffff000007807 */ /* 0x00efce0004800000 */
.L_x_494:
[----:B------:R-:W0:Y:S01]  /*3a20*/  LDGDEPBAR ;  /* 0x00000000000079af */ /* 0x000e220000000000 */
[----:B------:R-:W-:Y:S01]  /*3a30*/  IADD3 R0, PT, PT, R221, R225, RZ ;  /* 0x000000e1dd007210 */ /* 0x000fe20007ffe0ff */
[----:B------:R-:W-:Y:S01]  /*3a40*/  USHF.L.U32 UR12, UR47, 0x7, URZ ;  /* 0x000000072f0c7899 */ /* 0x000fe200080006ff */
[----:B------:R-:W-:Y:S05]  /*3a50*/  MOV R236, 0x20 ;  /* 0x0000002000ec7802 */ /* 0x000fea0000000f00 */
[----:B------:R-:W2:Y:S01]  /*3a60*/  LDL R234, [R1+0x4] ;  /* 0x0000040001ea7983 */ /* 0x000ea20000100800 */
[----:B------:R-:W-:Y:S02]  /*3a70*/  UIADD3 UR41, UPT, UPT, UR41, -0x40, URZ ;  /* 0xffffffc029297890 */ /* 0x000fe4000fffe0ff */
[----:B------:R-:W-:Y:S01]  /*3a80*/  UIADD3 UR12, UPT, UPT, UR12, 0x80, URZ ;  /* 0x000000800c0c7890 */ /* 0x000fe2000fffe0ff */
[----:B------:R-:W3:Y:S01]  /*3a90*/  LDL R3, [R1+0x4c] ;  /* 0x00004c0001037983 */ /* 0x000ee20000100800 */
[----:B------:R-:W-:Y:S02]  /*3aa0*/  UISETP.GE.AND UP0, UPT, UR41, UR52, UPT ;  /* 0x000000342900728c */ /* 0x000fe4000bf06270 */
[----:B------:R-:W-:Y:S01]  /*3ab0*/  UIADD3 UR42, UPT, UPT, UR42, -0x1, URZ ;  /* 0xffffffff2a2a7890 */ /* 0x000fe2000fffe0ff */
[----:B----4-:R-:W4:Y:S01]  /*3ac0*/  LDL R237, [R1+0x48] ;  /* 0x0000480001ed7983 */ /* 0x010f220000100800 */
[----:B------:R-:W-:Y:S03]  /*3ad0*/  UISETP.LT.AND UP0, UPT, UR12, UR43, UP0 ;  /* 0x0000002b0c00728c */ /* 0x000fe60008701270 */
[----:B------:R-:W2:Y:S03]  /*3ae0*/  LDL R228, [R1+0x3c] ;  /* 0x00003c0001e47983 */ /* 0x000ea60000100800 */
        /* <DEDUP_REMOVED lines=10> */
[----:B------:R-:W-:Y:S04]  /*3b90*/  STL [R1+0x60], R39 ;  /* 0x0000602701007387 */ /* 0x000fe80000100800 */
[----:B------:R-:W-:Y:S04]  /*3ba0*/  STL [R1+0x5c], R38 ;  /* 0x00005c2601007387 */ /* 0x000fe80000100800 */
[----:B------:R-:W-:Y:S04]  /*3bb0*/  STL [R1+0x58], R37 ;  /* 0x0000582501007387 */ /* 0x000fe80000100800 */
[----:B------:R1:W-:Y:S01]  /*3bc0*/  STL [R1+0x54], R36 ;  /* 0x0000542401007387 */ /* 0x0003e20000100800 */
[----:B------:R-:W1:Y:S02]  /*3bd0*/  S2R R2, SR_TID.X ;  /* 0x0000000000027919 */ /* 0x000e640000002100 */
[----:B-1----:R-:W-:Y:S01]  /*3be0*/  MOV R40, 0x10 ;  /* 0x0000001000287802 */ /* 0x002fe20000000f00 */
[----:B------:R-:W2:Y:S01]  /*3bf0*/  LDL R36, [R1+0x24] ;  /* 0x0000240001247983 */ /* 0x000ea20000100800 */
[----:B------:R-:W-:Y:S04]  /*3c00*/  DEPBAR.LE SB0, 0x0 ;  /* 0x000080000000791a */ /* 0x000fe80000000000 */
[----:B------:R-:W-:Y:S01]  /*3c10*/  BAR.SYNC.DEFER_BLOCKING 0x0 ;  /* 0x0000000000007b1d */ /* 0x000fe20000010000 */
[----:B------:R-:W-:Y:S04]  /*3c20*/  SHF.L.U32 R2, R2, 0x1, RZ ;  /* 0x0000000102027819 */ /* 0x000fe800000006ff */
[----:B------:R-:W-:Y:S04]  /*3c30*/  @!P0 LOP3.LUT R2, R2, 0x6, RZ, 0xc0, !PT ;  /* 0x0000000602028812 */ /* 0x000fe800078ec0ff */
[----:B------:R-:W-:Y:S01]  /*3c40*/  @!P0 LOP3.LUT R2, R2, 0x1e0, R227, 0xf8, !PT ;  /* 0x000001e002028812 */ /* 0x000fe200078ef8e3 */
        /* <DEDUP_REMOVED lines=21> */
[----:B------:R-:W4:Y:S02]  /*3da0*/  LDSM.16.M88.4 R132, [R222+0xb400] ;  /* 0x00b40000de84783b */ /* 0x000f240000000200 */
        /* <DEDUP_REMOVED lines=12> */
[----:B------:R-:W1:Y:S07]  /*3e70*/  LDSM.16.M88.4 R148, [R221+0x2000] ;  /* 0x00200000dd94783b */ /* 0x000e6e0000000200 */
[C---:B------:R-:W-:Y:S04]  /*3e80*/  HMMA.16816.F32.BF16 R8, R160.reuse, R156, R8 ;  /* 0x0000009ca008723c */ /* 0x040fe80000041808 */
[----:B---3--:R-:W-:Y:S04]  /*3e90*/  FSETP.NEU.FTZ.AND P4, PT, R3, -INF , PT ;  /* 0xff8000000300780b */ /* 0x008fe80003f9d000 */
[-C--:B------:R-:W-:Y:S03]  /*3ea0*/  HMMA.16816.F32.BF16 R12, R160, R158.reuse, R12 ;  /* 0x0000009ea00c723c */ /* 0x080fe6000004180c */
[----:B----4-:R-:W-:Y:S05]  /*3eb0*/  FSETP.NEU.FTZ.AND P3, PT, R237, -INF , PT ;  /* 0xff800000ed00780b */ /* 0x010fea0003f7d000 */
[C---:B------:R-:W-:Y:S01]  /*3ec0*/  HMMA.16816.F32.BF16 R16, R152.reuse, R158, R16 ;  /* 0x0000009e9810723c */ /* 0x040fe20000041810 */
[----:B------:R-:W-:Y:S07]  /*3ed0*/  LDSM.16.M88.4 R156, [R0+0x2000] ;  /* 0x00200000009c783b */ /* 0x000fee0000000200 */
[-C--:B------:R-:W-:Y:S08]  /*3ee0*/  HMMA.16816.F32.BF16 R20, R152, R132.reuse, R20 ;  /* 0x000000849814723c */ /* 0x080ff00000041814 */
[C---:B------:R-:W-:Y:S08]  /*3ef0*/  HMMA.16816.F32.BF16 R24, R160.reuse, R132, R24 ;  /* 0x00000084a018723c */ /* 0x040ff00000041818 */
[-C--:B------:R-:W-:Y:S01]  /*3f00*/  HMMA.16816.F32.BF16 R28, R160, R134.reuse, R28 ;  /* 0x00000086a01c723c */ /* 0x080fe2000004181c */
[----:B------:R-:W-:Y:S07]  /*3f10*/  LDSM.16.M88.4 R160, [R223+0xd000] ;  /* 0x00d00000dfa0783b */ /* 0x000fee0000000200 */
[----:B------:R-:W-:Y:S01]  /*3f20*/  HMMA.16816.F32.BF16 R32, R152, R134, R32 ;  /* 0x000000869820723c */ /* 0x000fe20000041820 */
[----:B------:R-:W3:Y:S07]  /*3f30*/  LDSM.16.M88.4 R132, [R221+0x2800] ;  /* 0x00280000dd84783b */ /* 0x000eee0000000200 */
        /* <DEDUP_REMOVED lines=8> */
[----:B------:R4:W2:Y:S07]  /*3fc0*/  LDSM.16.M88.4 R136, [R0+0x2800] ;  /* 0x002800000088783b */ /* 0x0008ae0000000200 */
[----:B------:R-:W-:Y:S01]  /*3fd0*/  HMMA.16816.F32.BF16 R32, R140, R146, R32 ;  /* 0x000000928c20723c */ /* 0x000fe20000041820 */
[----:B------:R-:W-:Y:S02]  /*3fe0*/  MOV R140, UR10 ;  /* 0x0000000a008c7c02 */ /* 0x000fe40008000f00 */
[----:B------:R-:W-:Y:S05]  /*3ff0*/  MOV R141, UR11 ;  /* 0x0000000b008d7c02 */ /* 0x000fea0008000f00 */
[-C--:B------:R-:W-:Y:S08]  /*4000*/  HMMA.16816.F32.BF16 R4, R148, R168.reuse, R4 ;  /* 0x000000a89404723c */ /* 0x080ff00000041804 */
[C---:B---3--:R-:W-:Y:S01]  /*4010*/  HMMA.16816.F32.BF16 R8, R132.reuse, R168, R8 ;  /* 0x000000a88408723c */ /* 0x048fe20000041808 */
[----:B----4-:R-:W-:Y:S04]  /*4020*/  MOV R0, UR47 ;  /* 0x0000002f00007c02 */ /* 0x010fe80008000f00 */
[----:B------:R-:W-:Y:S03]  /*4030*/  @!P0 LEA R0, R0, R2, 0x7 ;  /* 0x0000000200008211 */ /* 0x000fe600078e38ff */
[-C--:B------:R-:W-:Y:S03]  /*4040*/  HMMA.16816.F32.BF16 R12, R132, R170.reuse, R12 ;  /* 0x000000aa840c723c */ /* 0x080fe6000004180c */
[----:B------:R-:W-:Y:S05]  /*4050*/  @!P0 IADD3 R2, PT, PT, R0, 0x1, RZ ;  /* 0x0000000100028810 */ /* 0x000fea0007ffe0ff */
[C---:B------:R-:W-:Y:S08]  /*4060*/  HMMA.16816.F32.BF16 R16, R148.reuse, R170, R16 ;  /* 0x000000aa9410723c */ /* 0x040ff00000041810 */
[-C--:B-1----:R-:W-:Y:S08]  /*4070*/  HMMA.16816.F32.BF16 R20, R148, R152.reuse, R20 ;  /* 0x000000989414723c */ /* 0x082ff00000041814 */
[C---:B------:R-:W-:Y:S08]  /*4080*/  HMMA.16816.F32.BF16 R24, R132.reuse, R152, R24 ;  /* 0x000000988418723c */ /* 0x040ff00000041818 */
[-C--:B------:R-:W-:Y:S08]  /*4090*/  HMMA.16816.F32.BF16 R28, R132, R154.reuse, R28 ;  /* 0x0000009a841c723c */ /* 0x080ff0000004181c */
[----:B------:R-:W-:Y:S08]  /*40a0*/  HMMA.16816.F32.BF16 R32, R148, R154, R32 ;  /* 0x0000009a9420723c */ /* 0x000ff00000041820 */
[-C--:B------:R-:W-:Y:S08]  /*40b0*/  HMMA.16816.F32.BF16 R4, R156, R160.reuse, R4 ;  /* 0x000000a09c04723c */ /* 0x080ff00000041804 */
[C---:B--2---:R-:W-:Y:S08]  /*40c0*/  HMMA.16816.F32.BF16 R8, R136.reuse, R160, R8 ;  /* 0x000000a08808723c */ /* 0x044ff00000041808 */
        /* <DEDUP_REMOVED lines=10> */
[----:B------:R-:W-:Y:S01]  /*4170*/  MUFU.TANH R47, R5 ;  /* 0x00000005002f7308 */ /* 0x000fe20000002400 */
[----:B------:R-:W-:Y:S01]  /*4180*/  FMUL.FTZ R9, R9, UR14 ;  /* 0x0000000e09097c20 */ /* 0x000fe20008410000 */
[----:B------:R-:W-:Y:S01]  /*4190*/  FMUL.FTZ R14, R14, UR14 ;  /* 0x0000000e0e0e7c20 */ /* 0x000fe20008410000 */
[----:B------:R-:W-:Y:S01]  /*41a0*/  FMUL.FTZ R13, R13, UR14 ;  /* 0x0000000e0d0d7c20 */ /* 0x000fe20008410000 */
[----:B------:R-:W-:Y:S01]  /*41b0*/  FMUL.FTZ R12, R12, UR14 ;  /* 0x0000000e0c0c7c20 */ /* 0x000fe20008410000 */
[----:B------:R-:W-:Y:S05]  /*41c0*/  FMUL.FTZ R15, R15, UR14 ;  /* 0x0000000e0f0f7c20 */ /* 0x000fea0008410000 */
[----:B------:R-:W-:Y:S01]  /*41d0*/  MUFU.TANH R230, R6 ;  /* 0x0000000600e67308 */ /* 0x000fe20000002400 */
[----:B------:R-:W-:Y:S01]  /*41e0*/  FMUL.FTZ R17, R17, UR14 ;  /* 0x0000000e11117c20 */ /* 0x000fe20008410000 */
[----:B------:R-:W-:Y:S01]  /*41f0*/  FMUL.FTZ R19, R19, UR14 ;  /* 0x0000000e13137c20 */ /* 0x000fe20008410000 */
[----:B------:R-:W-:Y:S01]  /*4200*/  FMUL.FTZ R16, R16, UR14 ;  /* 0x0000000e10107c20 */ /* 0x000fe20008410000 */
[----:B------:R-:W-:Y:S06]  /*4210*/  FMUL.FTZ R18, R18, UR14 ;  /* 0x0000000e12127c20 */ /* 0x000fec0008410000 */
[----:B------:R1:W-:Y:S10]  /*4220*/  MUFU.TANH R229, R7 ;  /* 0x0000000700e57308 */ /* 0x0003f40000002400 */
[----:B------:R-:W2:Y:S10]  /*4230*/  MUFU.TANH R232, R10 ;  /* 0x0000000a00e87308 */ /* 0x000eb40000002400 */
[----:B------:R3:W-:Y:S01]  /*4240*/  MUFU.TANH R251, R14 ;  /* 0x0000000e00fb7308 */ /* 0x0007e20000002400 */
[----:B-1----:R-:W1:Y:S09]  /*4250*/  LDSM.16.M88.4 R4, [R223+0xd400] ;  /* 0x00d40000df04783b */ /* 0x002e720000000200 */
[----:B------:R4:W-:Y:S01]  /*4260*/  MUFU.TANH R245, R13 ;  /* 0x0000000d00f57308 */ /* 0x0009e20000002400 */
[----:B--2---:R2:W-:Y:S09]  /*4270*/  STL [R1], R232 ;  /* 0x000000e801007387 */ /* 0x0045f20000100800 */
[----:B------:R2:W-:Y:S01]  /*4280*/  MUFU.TANH R44, R17 ;  /* 0x00000011002c7308 */ /* 0x0005e20000002400 */
[----:B---3--:R-:W3:Y:S09]  /*4290*/  LDL R14, [R1+0x44] ;  /* 0x00004400010e7983 */ /* 0x008ef20000100800 */
[----:B------:R1:W-:Y:S01]  /*42a0*/  MUFU.TANH R231, R19 ;  /* 0x0000001300e77308 */ /* 0x0003e20000002400 */
[----:B----4-:R-:W4:Y:S09]  /*42b0*/  LDL R13, [R1+0x40] ;  /* 0x00004000010d7983 */ /* 0x010f320000100800 */
[----:B------:R1:W1:Y:S01]  /*42c0*/  MUFU.TANH R249, R8 ;  /* 0x0000000800f97308 */ /* 0x0002620000002400 */
[----:B--2---:R-:W2:Y:S09]  /*42d0*/  LDL R17, [R1+0x50] ;  /* 0x0000500001117983 */ /* 0x004eb20000100800 */
[----:B------:R1:W-:Y:S02]  /*42e0*/  MUFU.TANH R252, R11 ;  /* 0x0000000b00fc7308 */ /* 0x0003e40000002400 */
[-C--:B-1----:R-:W-:Y:S01]  /*42f0*/  HMMA.16816.F32.BF16 R20, R156, R4.reuse, R20 ;  /* 0x000000049c14723c */ /* 0x082fe20000041814 */
[----:B------:R-:W2:Y:S07]  /*4300*/  LDL R19, [R1+0x34] ;  /* 0x0000340001137983 */ /* 0x000eae0000100800 */
[----:B------:R-:W-:Y:S01]  /*4310*/  MUFU.TANH R247, R12 ;  /* 0x0000000c00f77308 */ /* 0x000fe20000002400 */
[C---:B------:R-:W-:Y:S04]  /*4320*/  HMMA.16816.F32.BF16 R24, R136.reuse, R4, R24 ;  /* 0x000000048818723c */ /* 0x040fe80000041818 */
[----:B------:R-:W-:Y:S01]  /*4330*/  FMUL.FTZ R8, R237, 1.4426950216293334961 ;  /* 0x3fb8aa3bed087820 */ /* 0x000fe20000410000 */
[----:B------:R-:W-:Y:S04]  /*4340*/  FADD.FTZ R4, R228, R47 ;  /* 0x0000002fe4047221 */ /* 0x000fe80000010000 */
[----:B------:R1:W1:Y:S01]  /*4350*/  MUFU.TANH R248, R9 ;  /* 0x0000000900f87308 */ /* 0x0002620000002400 */
[----:B------:R-:W-:Y:S01]  /*4360*/  FADD.FTZ R5, R36, R230 ;  /* 0x000000e624057221 */ /* 0x000fe20000010000 */
[-C--:B------:R-:W-:Y:S03]  /*4370*/  HMMA.16816.F32.BF16 R28, R136, R6.reuse, R28 ;  /* 0x00000006881c723c */ /* 0x080fe6000004181c */
[----:B------:R-:W-:Y:S01]  /*4380*/  FMUL.FTZ R20, R20, UR14 ;  /* 0x0000000e14147c20 */ /* 0x000fe20008410000 */
[----:B------:R-:W-:Y:S01]  /*4390*/  @!P0 VIADDMNMX R11, R234, -R236, UR43, PT ;  /* 0x0000002bea0b8e46 */ /* 0x000fe2000b8009ec */
[----:B------:R-:W-:Y:S01]  /*43a0*/  FMUL.FTZ R21, R21, UR14 ;  /* 0x0000000e15157c20 */ /* 0x000fe20008410000 */
[----:B------:R-:W-:Y:S02]  /*43b0*/  FSEL R8, R8, RZ, P3 ;  /* 0x000000ff08087208 */ /* 0x000fe40001800000 */
[----:B------:R1:W-:Y:S01]  /*43c0*/  MUFU.TANH R43, R20 ;  /* 0x00000014002b7308 */ /* 0x0003e20000002400 */
[----:B------:R-:W-:Y:S04]  /*43d0*/  HMMA.16816.F32.BF16 R32, R156, R6, R32 ;  /* 0x000000069c20723c */ /* 0x000fe80000041820 */
[----:B------:R-:W-:Y:S01]  /*43e0*/  FMUL.FTZ R24, R24, UR14 ;  /* 0x0000000e18187c20 */ /* 0x000fe20008410000 */
[----:B------:R-:W-:Y:S01]  /*43f0*/  FMUL.FTZ R27, R27, UR14 ;  /* 0x0000000e1b1b7c20 */ /* 0x000fe20008410000 */
[----:B------:R-:W-:Y:S01]  /*4400*/  FMUL.FTZ R25, R25, UR14 ;  /* 0x0000000e19197c20 */ /* 0x000fe20008410000 */
[----:B------:R-:W-:Y:S02]  /*4410*/  FMUL.FTZ R26, R26, UR14 ;  /* 0x0000000e1a1a7c20 */ /* 0x000fe40008410000 */
[----:B------:R1:W-:Y:S02]  /*4420*/  MUFU.TANH R239, R24 ;  /* 0x0000001800ef7308 */ /* 0x0003e40000002400 */
[----:B-1----:R-:W-:Y:S01]  /*4430*/  FMUL.FTZ R9, R3, 1.4426950216293334961 ;  /* 0x3fb8aa3b03097820 */ /* 0x002fe20000410000 */
[----:B------:R-:W-:Y:S01]  /*4440*/  MOV R3, 0x18 ;  /* 0x0000001800037802 */ /* 0x000fe20000000f00 */
[----:B------:R-:W-:Y:S01]  /*4450*/  FADD.FTZ R12, R36, R145 ;  /* 0x00000091240c7221 */ /* 0x000fe20000010000 */
[----:B------:R-:W-:Y:S01]  /*4460*/  @!P0 ISETP.GE.AND P3, PT, R0, R11, PT ;  /* 0x0000000b0000820c */ /* 0x000fe20003f66270 */
[----:B------:R-:W-:Y:S01]  /*4470*/  FMUL.FTZ R23, R23, UR14 ;  /* 0x0000000e17177c20 */ /* 0x000fe20008410000 */
[----:B------:R-:W-:Y:S01]  /*4480*/  @!P0 VIADDMNMX R10, R234, -R3, UR43, PT ;  /* 0x0000002bea0a8e46 */ /* 0x000fe2000b800903 */
[----:B------:R-:W-:Y:S02]  /*4490*/  FADD.FTZ R3, R228, R229 ;  /* 0x000000e5e4037221 */ /* 0x000fe40000010000 */
[----:B------:R1:W-:Y:S01]  /*44a0*/  MUFU.TANH R246, R27 ;  /* 0x0000001b00f67308 */ /* 0x0003e20000002400 */
[----:B------:R-:W2:Y:S01]  /*44b0*/  LDL R20, [R1+0x38] ;  /* 0x0000380001147983 */ /* 0x000ea20000100800 */
[----:B------:R-:W-:Y:S01]  /*44c0*/  @!P0 FSEL R12, R12, -INF , !P3 ;  /* 0xff8000000c0c8808 */ /* 0x000fe20005800000 */
[----:B------:R-:W-:Y:S01]  /*44d0*/  FMUL.FTZ R22, R22, UR14 ;  /* 0x0000000e16167c20 */ /* 0x000fe20008410000 */
[----:B------:R-:W-:Y:S01]  /*44e0*/  FSEL R9, R9, RZ, P4 ;  /* 0x000000ff09097208 */ /* 0x000fe20002000000 */
[----:B------:R-:W-:Y:S01]  /*44f0*/  FMUL.FTZ R28, R28, UR14 ;  /* 0x0000000e1c1c7c20 */ /* 0x000fe20008410000 */
[-C--:B------:R-:W-:Y:S01]  /*4500*/  @!P0 ISETP.GE.AND P4, PT, R0, R10.reuse, PT ;  /* 0x0000000a0000820c */ /* 0x080fe20003f86270 */
[----:B------:R-:W-:Y:S03]  /*4510*/  FMUL.FTZ R29, R29, UR14 ;  /* 0x0000000e1d1d7c20 */ /* 0x000fe60008410000 */
[----:B------:R1:W-:Y:S01]  /*4520*/  MUFU.TANH R236, R25 ;  /* 0x0000001900ec7308 */ /* 0x0003e20000002400 */
[C---:B------:R-:W-:Y:S01]  /*4530*/  @!P0 ISETP.GE.AND P5, PT, R2.reuse, R11, PT ;  /* 0x0000000b0200820c */ /* 0x040fe20003fa6270 */
[----:B------:R-:W2:Y:S01]  /*4540*/  LDL R24, [R1+0x2c] ;  /* 0x00002c0001187983 */ /* 0x000ea20000100800 */
[----:B------:R-:W-:Y:S01]  /*4550*/  @!P0 ISETP.GE.AND P3, PT, R2, R10, PT ;  /* 0x0000000a0200820c */ /* 0x000fe20003f66270 */
[--C-:B------:R-:W-:Y:S01]  /*4560*/  FFMA.FTZ R12, R12, UR13, -R9.reuse ;  /* 0x0000000d0c0c7c23 */ /* 0x100fe20008010809 */
[----:B------:R-:W-:Y:S01]  /*4570*/  @!P0 FSEL R4, R4, -INF , !P5 ;  /* 0xff80000004048808 */ /* 0x000fe20006800000 */
[----:B------:R-:W-:Y:S01]  /*4580*/  FMUL.FTZ R32, R32, UR14 ;  /* 0x0000000e20207c20 */ /* 0x000fe20008410000 */
[----:B------:R-:W-:Y:S03]  /*4590*/  @!P0 FSEL R5, R5, -INF , !P4 ;  /* 0xff80000005058808 */ /* 0x000fe60006000000 */
[----:B------:R1:W-:Y:S01]  /*45a0*/  MUFU.TANH R244, R26 ;  /* 0x0000001a00f47308 */ /* 0x0003e20000002400 */
[----:B------:R-:W-:Y:S01]  /*45b0*/  @!P0 FSEL R3, R3, -INF , !P3 ;  /* 0xff80000003038808 */ /* 0x000fe20005800000 */
[----:B-1----:R-:W2:Y:S01]  /*45c0*/  LDL R27, [R1+0x30] ;  /* 0x00003000011b7983 */ /* 0x002ea20000100800 */
[----:B------:R-:W-:Y:S01]  /*45d0*/  FFMA.FTZ R4, R4, UR13, -R9 ;  /* 0x0000000d04047c23 */ /* 0x000fe20008010809 */
[--C-:B------:R-:W-:Y:S01]  /*45e0*/  FFMA.FTZ R5, R5, UR13, -R8.reuse ;  /* 0x0000000d05057c23 */ /* 0x100fe20008010808 */
[C---:B------:R-:W-:Y:S01]  /*45f0*/  @!P0 IADD3 R6, PT, PT, R0.reuse, 0x11, RZ ;  /* 0x0000001100068810 */ /* 0x040fe20007ffe0ff */
[----:B------:R-:W-:Y:S01]  /*4600*/  FFMA.FTZ R3, R3, UR13, -R8 ;  /* 0x0000000d03037c23 */ /* 0x000fe20008010808 */
[----:B------:R-:W-:Y:S03]  /*4610*/  @!P0 IADD3 R7, PT, PT, R0, 0x10, RZ ;  /* 0x0000001000078810 */ /* 0x000fe60007ffe0ff */
[----:B------:R1:W2:Y:S01]  /*4620*/  MUFU.TANH R250, R15 ;  /* 0x0000000f00fa7308 */ /* 0x0002a20000002400 */
[----:B------:R-:W-:Y:S01]  /*4630*/  FMUL.FTZ R33, R33, UR14 ;  /* 0x0000000e21217c20 */ /* 0x000fe20008410000 */
[----:B------:R-:W2:Y:S01]  /*4640*/  LDL R25, [R1+0x20] ;  /* 0x0000200001197983 */ /* 0x000ea20000100800 */
[----:B------:R-:W-:Y:S01]  /*4650*/  FMUL.FTZ R30, R30, UR14 ;  /* 0x0000000e1e1e7c20 */ /* 0x000fe20008410000 */
[----:B------:R-:W-:Y:S01]  /*4660*/  FMUL.FTZ R31, R31, UR14 ;  /* 0x0000000e1f1f7c20 */ /* 0x000fe20008410000 */
[----:B------:R-:W-:Y:S01]  /*4670*/  FMUL.FTZ R34, R34, UR14 ;  /* 0x0000000e22227c20 */ /* 0x000fe20008410000 */
[----:B------:R-:W-:Y:S04]  /*4680*/  FMUL.FTZ R35, R35, UR14 ;  /* 0x0000000e23237c20 */ /* 0x000fe80008410000 */
[----:B------:R-:W-:Y:S01]  /*4690*/  MUFU.EX2 R37, R3 ;  /* 0x0000000300257308 */ /* 0x000fe20000000800 */
[----:B------:R-:W2:Y:S09]  /*46a0*/  LDL R26, [R1+0x28] ;  /* 0x00002800011a7983 */ /* 0x000eb20000100800 */
[----:B------:R1:W-:Y:S10]  /*46b0*/  MUFU.EX2 R46, R4 ;  /* 0x00000004002e7308 */ /* 0x0003f40000000800 */
[----:B------:R1:W2:Y:S02]  /*46c0*/  MUFU.EX2 R38, R5 ;  /* 0x0000000500267308 */ /* 0x0002a40000000800 */
[----:B-1----:R-:W-:Y:S08]  /*46d0*/  MOV R15, 0x8 ;  /* 0x00000008000f7802 */ /* 0x002ff00000000f00 */
[----:B------:R1:W-:Y:S01]  /*46e0*/  MUFU.TANH R148, R16 ;  /* 0x0000001000947308 */ /* 0x0003e20000002400 */
[C---:B------:R-:W-:Y:S09]  /*46f0*/  @!P0 VIADDMNMX R4, R234.reuse, R15, UR43, PT ;  /* 0x0000002bea048e46 */ /* 0x040ff2000b80010f */
[----:B------:R1:W2:Y:S01]  /*4700*/  MUFU.EX2 R143, R12 ;  /* 0x0000000c008f7308 */ /* 0x0002a20000000800 */
[----:B------:R-:W-:Y:S02]  /*4710*/  @!P0 VIMNMX R5, PT, PT, R234, UR43, PT ;  /* 0x0000002bea058c48 */ /* 0x000fe4000bfe0100 */
[CC--:B------:R-:W-:Y:S07]  /*4720*/  @!P0 ISETP.GE.AND P5, PT, R2.reuse, R4.reuse, PT ;  /* 0x000000040200820c */ /* 0x0c0fee0003fa6270 */
[----:B------:R-:W-:Y:S01]  /*4730*/  MUFU.TANH R233, R18 ;  /* 0x0000001200e97308 */ /* 0x000fe20000002400 */
[-C--:B------:R-:W-:Y:S01]  /*4740*/  @!P0 ISETP.GE.AND P6, PT, R2, R5.reuse, PT ;  /* 0x000000050200820c */ /* 0x080fe20003fc6270 */
[----:B------:R-:W-:Y:S08]  /*4750*/  FADD.FTZ R2, R36, R249 ;  /* 0x000000f924027221 */ /* 0x000ff00000010000 */
[----:B------:R-:W2:Y:S01]  /*4760*/  MUFU.TANH R42, R21 ;  /* 0x00000015002a7308 */ /* 0x000ea20000002400 */
[----:B-1----:R-:W-:Y:S05]  /*4770*/  FADD.FTZ R12, R228, R248 ;  /* 0x000000f8e40c7221 */ /* 0x002fea0000010000 */
[----:B------:R-:W-:Y:S04]  /*4780*/  @!P0 FSEL R12, R12, -INF , !P6 ;  /* 0xff8000000c0c8808 */ /* 0x000fe80007000000 */
[----:B------:R-:W-:Y:S10]  /*4790*/  MUFU.TANH R168, R23 ;  /* 0x0000001700a87308 */ /* 0x000ff40000002400 */
[----:B------:R-:W1:Y:S10]  /*47a0*/  MUFU.TANH R169, R22 ;  /* 0x0000001600a97308 */ /* 0x000e740000002400 */
[----:B------:R-:W1:Y:S10]  /*47b0*/  MUFU.TANH R234, R28 ;  /* 0x0000001c00ea7308 */ /* 0x000e740000002400 */
[----:B------:R-:W-:Y:S10]  /*47c0*/  MUFU.TANH R41, R32 ;  /* 0x0000002000297308 */ /* 0x000ff40000002400 */
[----:B------:R-:W-:Y:S10]  /*47d0*/  MUFU.TANH R241, R30 ;  /* 0x0000001e00f17308 */ /* 0x000ff40000002400 */
[----:B------:R-:W-:Y:S10]  /*47e0*/  MUFU.TANH R240, R31 ;  /* 0x0000001f00f07308 */ /* 0x000ff40000002400 */
[----:B------:R-:W-:Y:S10]  /*47f0*/  MUFU.TANH R156, R34 ;  /* 0x00000022009c7308 */ /* 0x000ff40000002400 */
[----:B------:R-:W-:Y:S01]  /*4800*/  MUFU.TANH R155, R35 ;  /* 0x00000023009b7308 */ /* 0x000fe20000002400 */
[C---:B---3--:R-:W-:Y:S01]  /*4810*/  FMUL.FTZ R3, R14.reuse, 1.4426950216293334961 ;  /* 0x3fb8aa3b0e037820 */ /* 0x048fe20000410000 */
[----:B------:R-:W-:Y:S01]  /*4820*/  FSETP.NEU.FTZ.AND P4, PT, R14, -INF , PT ;  /* 0xff8000000e00780b */ /* 0x000fe20003f9d000 */
[----:B------:R-:W-:Y:S03]  /*4830*/  FADD.FTZ R14, R228, R252 ;  /* 0x000000fce40e7221 */ /* 0x000fe60000010000 */
[----:B------:R-:W-:Y:S02]  /*4840*/  FSEL R3, R3, RZ, P4 ;  /* 0x000000ff03037208 */ /* 0x000fe40002000000 */
[-C--:B------:R-:W-:Y:S01]  /*4850*/  @!P0 ISETP.GE.AND P4, PT, R0, R5.reuse, PT ;  /* 0x000000050000820c */ /* 0x080fe20003f86270 */
[C---:B----4-:R-:W-:Y:S01]  /*4860*/  FMUL.FTZ R15, R13.reuse, 1.4426950216293334961 ;  /* 0x3fb8aa3b0d0f7820 */ /* 0x050fe20000410000 */
[----:B------:R-:W-:Y:S01]  /*4870*/  FSETP.NEU.FTZ.AND P3, PT, R13, -INF , PT ;  /* 0xff8000000d00780b */ /* 0x000fe20003f7d000 */
[----:B------:R-:W-:Y:S01]  /*4880*/  FADD.FTZ R13, R36, R232 ;  /* 0x000000e8240d7221 */ /* 0x000fe20000010000 */
[----:B------:R-:W-:Y:S01]  /*4890*/  @!P0 FSEL R2, R2, -INF , !P4 ;  /* 0xff80000002028808 */ /* 0x000fe20006000000 */
[--C-:B------:R-:W-:Y:S01]  /*48a0*/  FFMA.FTZ R12, R12, UR13, -R3.reuse ;  /* 0x0000000d0c0c7c23 */ /* 0x100fe20008010803 */
[-C--:B------:R-:W-:Y:S01]  /*48b0*/  @!P0 ISETP.GE.AND P4, PT, R0, R4.reuse, PT ;  /* 0x000000040000820c */ /* 0x080fe20003f86270 */
[----:B------:R-:W3:Y:S01]  /*48c0*/  MUFU.TANH R232, R29 ;  /* 0x0000001d00e87308 */ /* 0x000ee20000002400 */
[----:B------:R-:W-:Y:S01]  /*48d0*/  @!P0 FSEL R14, R14, -INF , !P5 ;  /* 0xff8000000e0e8808 */ /* 0x000fe20006800000 */
[----:B------:R-:W-:Y:S01]  /*48e0*/  FFMA.FTZ R16, R2, UR13, -R3 ;  /* 0x0000000d02107c23 */ /* 0x000fe20008010803 */
[----:B------:R-:W-:Y:S02]  /*48f0*/  @!P0 FSEL R13, R13, -INF , !P4 ;  /* 0xff8000000d0d8808 */ /* 0x000fe40006000000 */
[----:B------:R-:W-:Y:S02]  /*4900*/  FSEL R2, R15, RZ, P3 ;  /* 0x000000ff0f027208 */ /* 0x000fe40001800000 */
[----:B--2---:R-:W-:Y:S03]  /*4910*/  LEA R142, R17, UR4, 0x1 ;  /* 0x00000004118e7c11 */ /* 0x004fe6000f8e08ff */
[----:B------:R2:W-:Y:S01]  /*4920*/  MUFU.EX2 R166, R12 ;  /* 0x0000000c00a67308 */ /* 0x0005e20000000800 */
[--C-:B------:R-:W-:Y:S01]  /*4930*/  FFMA.FTZ R13, R13, UR13, -R2.reuse ;  /* 0x0000000d0d0d7c23 */ /* 0x100fe20008010802 */
[----:B------:R-:W-:Y:S01]  /*4940*/  FFMA.FTZ R14, R14, UR13, -R2 ;  /* 0x0000000d0e0e7c23 */ /* 0x000fe20008010802 */
[C---:B------:R-:W-:Y:S07]  /*4950*/  IADD3 R15, PT, PT, R142.reuse, 0x13000, RZ ;  /* 0x000130008e0f7810 */ /* 0x040fee0007ffe0ff */
[----:B------:R-:W-:Y:S01]  /*4960*/  MUFU.EX2 R167, R16 ;  /* 0x0000001000a77308 */ /* 0x000fe20000000800 */
[----:B------:R-:W-:Y:S09]  /*4970*/  FADD.FTZ R17, R19, R250 ;  /* 0x000000fa13117221 */ /* 0x000ff20000010000 */
[----:B------:R4:W-:Y:S10]  /*4980*/  MUFU.EX2 R238, R13 ;  /* 0x0000000d00ee7308 */ /* 0x0009f40000000800 */
[----:B------:R1:W-:Y:S01]  /*4990*/  MUFU.EX2 R237, R14 ;  /* 0x0000000e00ed7308 */ /* 0x0003e20000000800 */
[----:B--2---:R-:W-:Y:S02]  /*49a0*/  IADD3 R12, PT, PT, R142, 0x13020, RZ ;  /* 0x000130208e0c7810 */ /* 0x004fe40007ffe0ff */
[----:B------:R-:W-:Y:S07]  /*49b0*/  @P2 IADD3 R12, PT, PT, R15, -0x20, RZ ;  /* 0xffffffe00f0c2810 */ /* 0x000fee0007ffe0ff */
[----:B------:R-:W2:Y:S01]  /*49c0*/  MUFU.TANH R36, R33 ;  /* 0x0000002100247308 */ /* 0x000ea20000002400 */
[C---:B----4-:R-:W-:Y:S04]  /*49d0*/  @!P0 IADD3 R13, PT, PT, R0.reuse, 0x8, RZ ;  /* 0x00000008000d8810 */ /* 0x050fe80007ffe0ff */
[----:B------:R-:W-:Y:S01]  /*49e0*/  @!P0 ISETP.GE.AND P6, PT, R13, R5, PT ;  /* 0x000000050d00820c */ /* 0x000fe20003fc6270 */
[----:B-1----:R-:W-:Y:S01]  /*49f0*/  FADD.FTZ R14, R19, R245 ;  /* 0x000000f5130e7221 */ /* 0x002fe20000010000 */
[C---:B------:R-:W-:Y:S02]  /*4a00*/  @!P0 ISETP.GE.AND P3, PT, R13.reuse, R4, PT ;  /* 0x000000040d00820c */ /* 0x040fe40003f66270 */
[C---:B------:R-:W-:Y:S02]  /*4a10*/  @!P0 ISETP.GE.AND P5, PT, R13.reuse, R11, PT ;  /* 0x0000000b0d00820c */ /* 0x040fe40003fa6270 */
[----:B------:R-:W-:Y:S02]  /*4a20*/  @!P0 ISETP.GE.AND P4, PT, R13, R10, PT ;  /* 0x0000000a0d00820c */ /* 0x000fe40003f86270 */
[----:B------:R-:W-:Y:S01]  /*4a30*/  @!P0 IADD3 R13, PT, PT, R0, 0x9, RZ ;  /* 0x00000009000d8810 */ /* 0x000fe20007ffe0ff */
[C---:B------:R-:W-:Y:S01]  /*4a40*/  FADD.FTZ R15, R20.reuse, R247 ;  /* 0x000000f7140f7221 */ /* 0x040fe20000010000 */
[----:B------:R-:W-:Y:S04]  /*4a50*/  FADD.FTZ R16, R20, R251 ;  /* 0x000000fb14107221 */ /* 0x000fe80000010000 */
[----:B------:R-:W-:Y:S02]  /*4a60*/  @!P0 FSEL R15, R15, -INF , !P6 ;  /* 0xff8000000f0f8808 */ /* 0x000fe40007000000 */
[----:B------:R-:W-:Y:S02]  /*4a70*/  @!P0 ISETP.GE.AND P6, PT, R13, R5, PT ;  /* 0x000000050d00820c */ /* 0x000fe40003fc6270 */
[----:B------:R-:W-:Y:S01]  /*4a80*/  @!P0 FSEL R16, R16, -INF , !P3 ;  /* 0xff80000010108808 */ /* 0x000fe20005800000 */
[--C-:B------:R-:W-:Y:S01]  /*4a90*/  FFMA.FTZ R15, R15, UR13, -R3.reuse ;  /* 0x0000000d0f0f7c23 */ /* 0x100fe20008010803 */
[----:B------:R-:W-:Y:S01]  /*4aa0*/  @!P0 FSEL R14, R14, -INF , !P6 ;  /* 0xff8000000e0e8808 */ /* 0x000fe20007000000 */
[----:B------:R-:W-:Y:S01]  /*4ab0*/  FADD.FTZ R21, R24, R42 ;  /* 0x0000002a18157221 */ /* 0x000fe20000010000 */
[C---:B------:R-:W-:Y:S01]  /*4ac0*/  @!P0 ISETP.GE.AND P6, PT, R13.reuse, R4, PT ;  /* 0x000000040d00820c */ /* 0x040fe20003fc6270 */
[----:B------:R-:W-:Y:S01]  /*4ad0*/  FFMA.FTZ R16, R16, UR13, -R2 ;  /* 0x0000000d10107c23 */ /* 0x000fe20008010802 */
[-C--:B------:R-:W-:Y:S01]  /*4ae0*/  @!P0 ISETP.GE.AND P3, PT, R13, R11.reuse, PT ;  /* 0x0000000b0d00820c */ /* 0x080fe20003f66270 */
[----:B------:R-:W-:Y:S01]  /*4af0*/  FFMA.FTZ R18, R14, UR13, -R3 ;  /* 0x0000000d0e127c23 */ /* 0x000fe20008010803 */
[----:B------:R-:W-:Y:S01]  /*4b00*/  @!P0 FSEL R17, R17, -INF , !P6 ;  /* 0xff80000011118808 */ /* 0x000fe20007000000 */
[----:B------:R-:W-:Y:S01]  /*4b10*/  FADD.FTZ R14, R19, R44 ;  /* 0x0000002c130e7221 */ /* 0x000fe20000010000 */
[-C--:B------:R-:W-:Y:S01]  /*4b20*/  @!P0 ISETP.GE.AND P6, PT, R13, R10.reuse, PT ;  /* 0x0000000a0d00820c */ /* 0x080fe20003fc6270 */
[----:B------:R1:W-:Y:S01]  /*4b30*/  MUFU.EX2 R162, R18 ;  /* 0x0000001200a27308 */ /* 0x0003e20000000800 */
[----:B------:R-:W-:Y:S01]  /*4b40*/  FADD.FTZ R13, R20, R148 ;  /* 0x00000094140d7221 */ /* 0x000fe20000010000 */
[----:B------:R-:W-:Y:S01]  /*4b50*/  FFMA.FTZ R17, R17, UR13, -R2 ;  /* 0x0000000d11117c23 */ /* 0x000fe20008010802 */
[----:B------:R-:W-:Y:S07]  /*4b60*/  @!P0 FSEL R14, R14, -INF , !P3 ;  /* 0xff8000000e0e8808 */ /* 0x000fee0005800000 */
[----:B------:R4:W-:Y:S01]  /*4b70*/  MUFU.EX2 R171, R16 ;  /* 0x0000001000ab7308 */ /* 0x0009e20000000800 */
[CC--:B------:R-:W-:Y:S01]  /*4b80*/  @!P0 ISETP.GE.AND P3, PT, R6.reuse, R11.reuse, PT ;  /* 0x0000000b0600820c */ /* 0x0c0fe20003f66270 */
[----:B------:R-:W-:Y:S01]  /*4b90*/  FADD.FTZ R22, R27, R169 ;  /* 0x000000a91b167221 */ /* 0x000fe20000010000 */
[----:B------:R-:W-:Y:S07]  /*4ba0*/  @!P0 FSEL R13, R13, -INF , !P5 ;  /* 0xff8000000d0d8808 */ /* 0x000fee0006800000 */
[----:B------:R3:W-:Y:S01]  /*4bb0*/  MUFU.EX2 R170, R17 ;  /* 0x0000001100aa7308 */ /* 0x0007e20000000800 */
[----:B------:R-:W-:Y:S01]  /*4bc0*/  @!P0 FSEL R21, R21, -INF , !P3 ;  /* 0xff80000015158808 */ /* 0x000fe20005800000 */
[----:B------:R-:W-:Y:S01]  /*4bd0*/  FADD.FTZ R23, R27, R43 ;  /* 0x0000002b1b177221 */ /* 0x000fe20000010000 */
[-C--:B------:R-:W-:Y:S01]  /*4be0*/  @!P0 ISETP.GE.AND P3, PT, R6, R10.reuse, PT ;  /* 0x0000000a0600820c */ /* 0x080fe20003f66270 */
[----:B------:R-:W-:Y:S06]  /*4bf0*/  FFMA.FTZ R13, R13, UR13, -R9 ;  /* 0x0000000d0d0d7c23 */ /* 0x000fec0008010809 */
[----:B------:R2:W2:Y:S01]  /*4c00*/  MUFU.EX2 R163, R15 ;  /* 0x0000000f00a37308 */ /* 0x0004a20000000800 */
[----:B-1----:R-:W-:Y:S01]  /*4c10*/  FADD.FTZ R18, R20, R233 ;  /* 0x000000e914127221 */ /* 0x002fe20000010000 */
[----:B------:R-:W-:Y:S01]  /*4c20*/  FADD.FTZ R20, R19, R231 ;  /* 0x000000e713147221 */ /* 0x000fe20000010000 */
[C---:B------:R-:W-:Y:S07]  /*4c30*/  FADD.FTZ R19, R24.reuse, R168 ;  /* 0x000000a818137221 */ /* 0x040fee0000010000 */
[----:B------:R1:W-:Y:S01]  /*4c40*/  MUFU.EX2 R45, R13 ;  /* 0x0000000d002d7308 */ /* 0x0003e20000000800 */
[----:B------:R-:W-:Y:S01]  /*4c50*/  @!P0 ISETP.GE.AND P5, PT, R7, R11, PT ;  /* 0x0000000b0700820c */ /* 0x000fe20003fa6270 */
[----:B----4-:R-:W-:Y:S01]  /*4c60*/  FADD.FTZ R16, R24, R236 ;  /* 0x000000ec18107221 */ /* 0x010fe20000010000 */
[----:B------:R-:W-:Y:S01]  /*4c70*/  @!P0 FSEL R18, R18, -INF , !P4 ;  /* 0xff80000012128808 */ /* 0x000fe20006000000 */
[----:B------:R-:W-:Y:S01]  /*4c80*/  FFMA.FTZ R21, R21, UR13, -R9 ;  /* 0x0000000d15157c23 */ /* 0x000fe20008010809 */
[----:B------:R-:W-:Y:S01]  /*4c90*/  @!P0 ISETP.GE.AND P4, PT, R7, R10, PT ;  /* 0x0000000a0700820c */ /* 0x000fe20003f86270 */
[----:B---3--:R-:W-:Y:S01]  /*4ca0*/  FADD.FTZ R17, R27, R239 ;  /* 0x000000ef1b117221 */ /* 0x008fe20000010000 */
[----:B------:R-:W-:Y:S01]  /*4cb0*/  @!P0 FSEL R19, R19, -INF , !P3 ;  /* 0xff80000013138808 */ /* 0x000fe20005800000 */
[----:B------:R-:W-:Y:S01]  /*4cc0*/  FFMA.FTZ R18, R18, UR13, -R8 ;  /* 0x0000000d12127c23 */ /* 0x000fe20008010808 */
[----:B------:R-:W-:Y:S01]  /*4cd0*/  @!P0 FSEL R22, R22, -INF , !P4 ;  /* 0xff80000016168808 */ /* 0x000fe20006000000 */
[----:B--2---:R-:W-:Y:S01]  /*4ce0*/  FADD.FTZ R15, R27, R244 ;  /* 0x000000f41b0f7221 */ /* 0x004fe20000010000 */
[----:B------:R-:W-:Y:S01]  /*4cf0*/  @!P0 FSEL R20, R20, -INF , !P6 ;  /* 0xff80000014148808 */ /* 0x000fe20007000000 */
[----:B------:R-:W-:Y:S01]  /*4d00*/  MUFU.EX2 R152, R18 ;  /* 0x0000001200987308 */ /* 0x000fe20000000800 */
[-C--:B------:R-:W-:Y:S01]  /*4d10*/  @!P0 ISETP.GE.AND P4, PT, R6, R5.reuse, PT ;  /* 0x000000050600820c */ /* 0x080fe20003f86270 */
[----:B-1----:R-:W-:Y:S01]  /*4d20*/  FADD.FTZ R13, R26, R234 ;  /* 0x000000ea1a0d7221 */ /* 0x002fe20000010000 */
[-C--:B------:R-:W-:Y:S01]  /*4d30*/  @!P0 ISETP.GE.AND P3, PT, R6, R4.reuse, PT ;  /* 0x000000040600820c */ /* 0x080fe20003f66270 */
[--C-:B------:R-:W-:Y:S01]  /*4d40*/  FFMA.FTZ R20, R20, UR13, -R8.reuse ;  /* 0x0000000d14147c23 */ /* 0x100fe20008010808 */
[-C--:B------:R-:W-:Y:S01]  /*4d50*/  @!P0 ISETP.GE.AND P6, PT, R7, R5.reuse, PT ;  /* 0x000000050700820c */ /* 0x080fe20003fc6270 */
[--C-:B------:R-:W-:Y:S01]  /*4d60*/  FFMA.FTZ R22, R22, UR13, -R8.reuse ;  /* 0x0000000d16167c23 */ /* 0x100fe20008010808 */
[C---:B------:R-:W-:Y:S03]  /*4d70*/  @!P0 IADD3 R6, PT, PT, R0.reuse, 0x18, RZ ;  /* 0x0000001800068810 */ /* 0x040fe60007ffe0ff */
[----:B------:R-:W1:Y:S01]  /*4d80*/  MUFU.EX2 R151, R20 ;  /* 0x0000001400977308 */ /* 0x000e620000000800 */
[----:B------:R-:W-:Y:S01]  /*4d90*/  @!P0 IADD3 R0, PT, PT, R0, 0x19, RZ ;  /* 0x0000001900008810 */ /* 0x000fe20007ffe0ff */
[----:B------:R-:W-:Y:S01]  /*4da0*/  FFMA.FTZ R19, R19, UR13, -R8 ;  /* 0x0000000d13137c23 */ /* 0x000fe20008010808 */
[----:B------:R-:W-:Y:S07]  /*4db0*/  @!P0 FSEL R23, R23, -INF , !P5 ;  /* 0xff80000017178808 */ /* 0x000fee0006800000 */
[----:B------:R-:W-:Y:S01]  /*4dc0*/  MUFU.EX2 R159, R21 ;  /* 0x00000015009f7308 */ /* 0x000fe20000000800 */
[----:B------:R-:W-:Y:S01]  /*4dd0*/  @!P0 ISETP.GE.AND P5, PT, R7, R4, PT ;  /* 0x000000040700820c */ /* 0x000fe20003fa6270 */
[----:B------:R-:W-:Y:S01]  /*4de0*/  FADD.FTZ R7, R25, R232 ;  /* 0x000000e819077221 */ /* 0x000fe20000010000 */
[----:B------:R-:W-:Y:S01]  /*4df0*/  @!P0 FSEL R17, R17, -INF , !P6 ;  /* 0xff80000011118808 */ /* 0x000fe20007000000 */
[----:B------:R-:W-:Y:S01]  /*4e00*/  FFMA.FTZ R23, R23, UR13, -R9 ;  /* 0x0000000d17177c23 */ /* 0x000fe20008010809 */
[----:B------:R-:W-:Y:S05]  /*4e10*/  @!P0 FSEL R16, R16, -INF , !P4 ;  /* 0xff80000010108808 */ /* 0x000fea0006000000 */
[----:B------:R-:W-:Y:S01]  /*4e20*/  MUFU.EX2 R150, R22 ;  /* 0x0000001600967308 */ /* 0x000fe20000000800 */
[-C--:B------:R-:W-:Y:S01]  /*4e30*/  @!P0 ISETP.GE.AND P6, PT, R6, R5.reuse, PT ;  /* 0x000000050600820c */ /* 0x080fe20003fc6270 */
[----:B------:R-:W-:Y:S01]  /*4e40*/  FFMA.FTZ R17, R17, UR13, -R3 ;  /* 0x0000000d11117c23 */ /* 0x000fe20008010803 */
[----:B------:R-:W-:Y:S01]  /*4e50*/  @!P0 ISETP.GE.AND P4, PT, R0, R5, PT ;  /* 0x000000050000820c */ /* 0x000fe20003f86270 */
[----:B------:R-:W-:Y:S01]  /*4e60*/  FFMA.FTZ R5, R14, UR13, -R9 ;  /* 0x0000000d0e057c23 */ /* 0x000fe20008010809 */
[----:B------:R-:W-:Y:S01]  /*4e70*/  FADD.FTZ R14, R24, R246 ;  /* 0x000000f6180e7221 */ /* 0x000fe20000010000 */
[----:B------:R-:W-:Y:S01]  /*4e80*/  @!P0 FSEL R15, R15, -INF , !P5 ;  /* 0xff8000000f0f8808 */ /* 0x000fe20006800000 */
[--C-:B------:R-:W-:Y:S03]  /*4e90*/  FFMA.FTZ R16, R16, UR13, -R3.reuse ;  /* 0x0000000d10107c23 */ /* 0x100fe60008010803 */
[----:B------:R2:W3:Y:S01]  /*4ea0*/  MUFU.EX2 R227, R5 ;  /* 0x0000000500e37308 */ /* 0x0004e20000000800 */
[----:B------:R-:W-:Y:S02]  /*4eb0*/  @!P0 FSEL R13, R13, -INF , !P6 ;  /* 0xff8000000d0d8808 */ /* 0x000fe40007000000 */
[----:B------:R-:W-:Y:S01]  /*4ec0*/  @!P0 FSEL R7, R7, -INF , !P4 ;  /* 0xff80000007078808 */ /* 0x000fe20006000000 */
[----:B------:R-:W-:Y:S01]  /*4ed0*/  FFMA.FTZ R15, R15, UR13, -R2 ;  /* 0x0000000d0f0f7c23 */ /* 0x000fe20008010802 */
[CC--:B------:R-:W-:Y:S01]  /*4ee0*/  @!P0 ISETP.GE.AND P5, PT, R6.reuse, R11.reuse, PT ;  /* 0x0000000b0600820c */ /* 0x0c0fe20003fa6270 */
[--C-:B------:R-:W-:Y:S01]  /*4ef0*/  FFMA.FTZ R13, R13, UR13, -R3.reuse ;  /* 0x0000000d0d0d7c23 */ /* 0x100fe20008010803 */
[C---:B------:R-:W-:Y:S01]  /*4f00*/  @!P0 ISETP.GE.AND P6, PT, R6.reuse, R10, PT ;  /* 0x0000000a0600820c */ /* 0x040fe20003fc6270 */
[----:B------:R-:W-:Y:S01]  /*4f10*/  FFMA.FTZ R3, R7, UR13, -R3 ;  /* 0x0000000d07037c23 */ /* 0x000fe20008010803 */
[----:B------:R-:W-:Y:S01]  /*4f20*/  @!P0 ISETP.GE.AND P4, PT, R6, R4, PT ;  /* 0x000000040600820c */ /* 0x000fe20003f86270 */
[----:B------:R-:W-:Y:S01]  /*4f30*/  FADD.FTZ R7, R26, R156 ;  /* 0x0000009c1a077221 */ /* 0x000fe20000010000 */
[----:B------:R-:W-:Y:S01]  /*4f40*/  F2FP.BF16.F32.PACK_AB R6, R37, R38 ;  /* 0x000000262506723e */ /* 0x000fe200000010ff */
[----:B------:R4:W-:Y:S01]  /*4f50*/  MUFU.EX2 R153, R3 ;  /* 0x0000000300997308 */ /* 0x0009e20000000800 */
[----:B------:R-:W-:Y:S01]  /*4f60*/  @!P0 FSEL R14, R14, -INF , !P3 ;  /* 0xff8000000e0e8808 */ /* 0x000fe20005800000 */
[----:B--2---:R-:W-:Y:S01]  /*4f70*/  FADD.FTZ R5, R25, R36 ;  /* 0x0000002419057221 */ /* 0x004fe20000010000 */
[----:B------:R-:W-:Y:S01]  /*4f80*/  @!P0 ISETP.GE.AND P3, PT, R0, R11, PT ;  /* 0x0000000b0000820c */ /* 0x000fe20003f66270 */
[----:B------:R-:W-:Y:S01]  /*4f90*/  FADD.FTZ R11, R26, R41 ;  /* 0x000000291a0b7221 */ /* 0x000fe20000010000 */
[----:B------:R2:W-:Y:S01]  /*4fa0*/  STS [R142+0x13400], R6 ;  /* 0x013400068e007388 */ /* 0x0005e20000000800 */
[----:B------:R-:W-:Y:S01]  /*4fb0*/  @!P0 FSEL R7, R7, -INF , !P6 ;  /* 0xff80000007078808 */ /* 0x000fe20007000000 */
[----:B------:R-:W-:Y:S01]  /*4fc0*/  FFMA.FTZ R14, R14, UR13, -R2 ;  /* 0x0000000d0e0e7c23 */ /* 0x000fe20008010802 */
[----:B------:R-:W-:Y:S02]  /*4fd0*/  @!P0 FSEL R5, R5, -INF , !P3 ;  /* 0xff80000005058808 */ /* 0x000fe40005800000 */
[----:B------:R-:W-:Y:S01]  /*4fe0*/  MUFU.EX2 R228, R23 ;  /* 0x0000001700e47308 */ /* 0x000fe20000000800 */
[----:B------:R-:W-:Y:S02]  /*4ff0*/  @!P0 FSEL R11, R11, -INF , !P5 ;  /* 0xff8000000b0b8808 */ /* 0x000fe40006800000 */
[----:B------:R-:W-:Y:S07]  /*5000*/  @!P0 ISETP.GE.AND P5, PT, R0, R10, PT ;  /* 0x0000000a0000820c */ /* 0x000fee0003fa6270 */
[----:B------:R-:W-:Y:S01]  /*5010*/  MUFU.EX2 R149, R19 ;  /* 0x0000001300957308 */ /* 0x000fe20000000800 */
[----:B------:R-:W-:Y:S01]  /*5020*/  F2FP.BF16.F32.PACK_AB R10, R46, R143 ;  /* 0x0000008f2e0a723e */ /* 0x000fe200000010ff */
[--C-:B------:R-:W-:Y:S01]  /*5030*/  FFMA.FTZ R11, R11, UR13, -R9.reuse ;  /* 0x0000000d0b0b7c23 */ /* 0x100fe20008010809 */
[----:B------:R-:W-:Y:S01]  /*5040*/  FFMA.FTZ R9, R5, UR13, -R9 ;  /* 0x0000000d05097c23 */ /* 0x000fe20008010809 */
[----:B------:R-:W-:Y:S01]  /*5050*/  @!P0 ISETP.GE.AND P3, PT, R0, R4, PT ;  /* 0x000000040000820c */ /* 0x000fe20003f66270 */
[C---:B------:R-:W-:Y:S01]  /*5060*/  FADD.FTZ R4, R25.reuse, R240 ;  /* 0x000000f019047221 */ /* 0x040fe20000010000 */
[----:B------:R3:W-:Y:S04]  /*5070*/  STS [R142+0x13000], R10 ;  /* 0x0130000a8e007388 */ /* 0x0007e80000000800 */
[----:B------:R1:W-:Y:S01]  /*5080*/  MUFU.EX2 R39, R9 ;  /* 0x0000000900277308 */ /* 0x0003e20000000800 */
[----:B------:R-:W-:Y:S01]  /*5090*/  FADD.FTZ R5, R25, R155 ;  /* 0x0000009b19057221 */ /* 0x000fe20000010000 */
[----:B------:R-:W-:Y:S02]  /*50a0*/  SEL R24, R40, 0xfffffff0, !P1 ;  /* 0xfffffff028187807 */ /* 0x000fe40004800000 */
[----:B------:R-:W-:Y:S06]  /*50b0*/  @!P0 FSEL R4, R4, -INF , !P3 ;  /* 0xff80000004048808 */ /* 0x000fec0005800000 */
[----:B------:R-:W-:Y:S01]  /*50c0*/  MUFU.EX2 R40, R11 ;  /* 0x0000000b00287308 */ /* 0x000fe20000000800 */
[----:B------:R-:W-:Y:S02]  /*50d0*/  @!P0 FSEL R5, R5, -INF , !P5 ;  /* 0xff80000005058808 */ /* 0x000fe40006800000 */
[----:B------:R-:W-:Y:S07]  /*50e0*/  IADD3 R0, PT, PT, R24, R142, RZ ;  /* 0x0000008e18007210 */ /* 0x000fee0007ffe0ff */
[----:B------:R-:W-:Y:S01]  /*50f0*/  MUFU.EX2 R158, R17 ;  /* 0x00000011009e7308 */ /* 0x000fe20000000800 */
[----:B--2---:R-:W-:Y:S01]  /*5100*/  FADD.FTZ R6, R26, R241 ;  /* 0x000000f11a067221 */ /* 0x004fe20000010000 */
[----:B----4-:R-:W-:Y:S08]  /*5110*/  F2FP.BF16.F32.PACK_AB R3, R162, R163 ;  /* 0x000000a3a203723e */ /* 0x010ff000000010ff */
[----:B------:R-:W-:Y:S01]  /*5120*/  MUFU.EX2 R157, R16 ;  /* 0x00000010009d7308 */ /* 0x000fe20000000800 */
[----:B------:R-:W-:Y:S09]  /*5130*/  @!P0 FSEL R6, R6, -INF , !P4 ;  /* 0xff80000006068808 */ /* 0x000ff20006000000 */
[----:B------:R-:W-:Y:S01]  /*5140*/  MUFU.EX2 R165, R15 ;  /* 0x0000000f00a57308 */ /* 0x000fe20000000800 */
[--C-:B-1----:R-:W-:Y:S01]  /*5150*/  FFMA.FTZ R9, R6, UR13, -R2.reuse ;  /* 0x0000000d06097c23 */ /* 0x102fe20008010802 */
[----:B------:R-:W-:Y:S01]  /*5160*/  FFMA.FTZ R2, R4, UR13, -R2 ;  /* 0x0000000d04027c23 */ /* 0x000fe20008010802 */
[----:B------:R-:W-:Y:S07]  /*5170*/  F2FP.BF16.F32.PACK_AB R4, R151, R152 ;  /* 0x000000989704723e */ /* 0x000fee00000010ff */
[----:B------:R-:W-:Y:S01]  /*5180*/  MUFU.EX2 R164, R14 ;  /* 0x0000000e00a47308 */ /* 0x000fe20000000800 */
[--C-:B---3--:R-:W-:Y:S01]  /*5190*/  FFMA.FTZ R10, R7, UR13, -R8.reuse ;  /* 0x0000000d070a7c23 */ /* 0x108fe20008010808 */
[----:B------:R-:W-:Y:S01]  /*51a0*/  F2FP.BF16.F32.PACK_AB R7, R227, R45 ;  /* 0x0000002de307723e */ /* 0x000fe200000010ff */
[----:B------:R-:W-:Y:S01]  /*51b0*/  FFMA.FTZ R8, R5, UR13, -R8 ;  /* 0x0000000d05087c23 */ /* 0x000fe20008010808 */
[----:B------:R-:W-:Y:S01]  /*51c0*/  F2FP.BF16.F32.PACK_AB R6, R166, R167 ;  /* 0x000000a7a606723e */ /* 0x000fe200000010ff */
[----:B------:R1:W-:Y:S01]  /*51d0*/  STS [R0+0x13400], R4 ;  /* 0x0134000400007388 */ /* 0x0003e20000000800 */
[----:B------:R-:W-:Y:S04]  /*51e0*/  F2FP.BF16.F32.PACK_AB R5, R237, R238 ;  /* 0x000000eeed05723e */ /* 0x000fe800000010ff */
[----:B------:R-:W-:Y:S01]  /*51f0*/  MUFU.EX2 R147, R10 ;  /* 0x0000000a00937308 */ /* 0x000fe20000000800 */
[----:B------:R2:W-:Y:S09]  /*5200*/  STS [R0+0x13000], R7 ;  /* 0x0130000700007388 */ /* 0x0005f20000000800 */
[----:B------:R-:W3:Y:S01]  /*5210*/  MUFU.EX2 R146, R8 ;  /* 0x0000000800927308 */ /* 0x000ee20000000800 */
[----:B------:R4:W-:Y:S09]  /*5220*/  STS [R142+0x14000], R6 ;  /* 0x014000068e007388 */ /* 0x0009f20000000800 */
[----:B------:R3:W-:Y:S01]  /*5230*/  MUFU.EX2 R160, R2 ;  /* 0x0000000200a07308 */ /* 0x0007e20000000800 */
[----:B------:R4:W-:Y:S09]  /*5240*/  STS [R142+0x14400], R5 ;  /* 0x014400058e007388 */ /* 0x0009f20000000800 */
[----:B------:R-:W4:Y:S01]  /*5250*/  MUFU.EX2 R154, R13 ;  /* 0x0000000d009a7308 */ /* 0x000f220000000800 */
[----:B------:R4:W-:Y:S09]  /*5260*/  STS [R0+0x14000], R3 ;  /* 0x0140000300007388 */ /* 0x0009f20000000800 */
[----:B------:R-:W4:Y:S01]  /*5270*/  MUFU.EX2 R161, R9 ;  /* 0x0000000900a17308 */ /* 0x000f220000000800 */
[----:B---3--:R-:W-:Y:S02]  /*5280*/  F2FP.BF16.F32.PACK_AB R2, R146, R147 ;  /* 0x000000939202723e */ /* 0x008fe400000010ff */
[----:B-1----:R-:W-:Y:S02]  /*5290*/  F2FP.BF16.F32.PACK_AB R4, R39, R40 ;  /* 0x000000282704723e */ /* 0x002fe400000010ff */
[----:B--2---:R-:W-:Y:S02]  /*52a0*/  F2FP.BF16.F32.PACK_AB R7, R170, R171 ;  /* 0x000000abaa07723e */ /* 0x004fe400000010ff */
[----:B----4-:R-:W-:Y:S03]  /*52b0*/  F2FP.BF16.F32.PACK_AB R6, R159, R228 ;  /* 0x000000e49f06723e */ /* 0x010fe600000010ff */
[----:B------:R1:W-:Y:S01]  /*52c0*/  STS [R0+0x14400], R7 ;  /* 0x0144000700007388 */ /* 0x0003e20000000800 */
[----:B------:R-:W-:Y:S03]  /*52d0*/  F2FP.BF16.F32.PACK_AB R5, R149, R150 ;  /* 0x000000969505723e */ /* 0x000fe600000010ff */
[----:B------:R2:W-:Y:S01]  /*52e0*/  STS [R12], R6 ;  /* 0x000000060c007388 */ /* 0x0005e20000000800 */
[----:B------:R-:W-:Y:S03]  /*52f0*/  IADD3 R3, PT, PT, R24, R12, RZ ;  /* 0x0000000c18037210 */ /* 0x000fe60007ffe0ff */
[----:B------:R3:W-:Y:S04]  /*5300*/  STS [R12+0x400], R5 ;  /* 0x000400050c007388 */ /* 0x0007e80000000800 */
[----:B------:R4:W-:Y:S04]  /*5310*/  STS [R3], R4 ;  /* 0x0000000403007388 */ /* 0x0009e80000000800 */
[----:B------:R4:W-:Y:S01]  /*5320*/  STS [R3+0x400], R2 ;  /* 0x0004000203007388 */ /* 0x0009e20000000800 */
[----:B-1----:R-:W-:Y:S02]  /*5330*/  LEA R0, R226, UR4, 0x1 ;  /* 0x00000004e2007c11 */ /* 0x002fe4000f8e08ff */
[----:B--2---:R-:W-:Y:S02]  /*5340*/  F2FP.BF16.F32.PACK_AB R6, R157, R158 ;  /* 0x0000009e9d06723e */ /* 0x004fe400000010ff */
[----:B---3--:R-:W-:Y:S03]  /*5350*/  F2FP.BF16.F32.PACK_AB R5, R164, R165 ;  /* 0x000000a5a405723e */ /* 0x008fe600000010ff */
[----:B------:R-:W-:Y:S01]  /*5360*/  STS [R12+0x1000], R6 ;  /* 0x001000060c007388 */ /* 0x000fe20000000800 */
[----:B----4-:R-:W-:Y:S03]  /*5370*/  F2FP.BF16.F32.PACK_AB R4, R153, R154 ;  /* 0x0000009a9904723e */ /* 0x010fe600000010ff */
[----:B------:R-:W-:Y:S01]  /*5380*/  STS [R12+0x1400], R5 ;  /* 0x001400050c007388 */ /* 0x000fe20000000800 */
[----:B------:R-:W-:Y:S03]  /*5390*/  F2FP.BF16.F32.PACK_AB R2, R160, R161 ;  /* 0x000000a1a002723e */ /* 0x000fe600000010ff */
[----:B------:R-:W-:Y:S04]  /*53a0*/  STS [R3+0x1000], R4 ;  /* 0x0010000403007388 */ /* 0x000fe80000000800 */
[----:B------:R1:W-:Y:S04]  /*53b0*/  STS [R3+0x1400], R2 ;  /* 0x0014000203007388 */ /* 0x0003e80000000800 */
[----:B------:R-:W2:Y:S08]  /*53c0*/  LDSM.16.M88.4 R32, [R0+0x6000] ;  /* 0x006000000020783b */ /* 0x000eb00000000200 */
[----:B------:R-:W3:Y:S01]  /*53d0*/  LDSM.16.M88.4 R28, [R0+0x6800] ;  /* 0x00680000001c783b */ /* 0x000ee20000000200 */
[C---:B-1----:R-:W-:Y:S02]  /*53e0*/  IADD3 R3, PT, PT, R0.reuse, 0x6000, RZ ;  /* 0x0000600000037810 */ /* 0x042fe40007ffe0ff */
[----:B------:R-:W-:Y:S02]  /*53f0*/  IADD3 R2, PT, PT, R0, 0x6020, RZ ;  /* 0x0000602000027810 */ /* 0x000fe40007ffe0ff */
[----:B------:R-:W-:Y:S03]  /*5400*/  @P1 IADD3 R2, PT, PT, R3, -0x20, RZ ;  /* 0xffffffe003021810 */ /* 0x000fe60007ffe0ff */
[----:B------:R-:W4:Y:S04]  /*5410*/  LDL R3, [R1+0x1c] ;  /* 0x00001c0001037983 */ /* 0x000f280000100800 */
[----:B------:R-:W1:Y:S08]  /*5420*/  LDSM.16.M88.4 R132, [R2] ;  /* 0x000000000284783b */ /* 0x000e700000000200 */
[----:B------:R-:W1:Y:S01]  /*5430*/  LDSM.16.M88.4 R136, [R2+0x800] ;  /* 0x000800000288783b */ /* 0x000e620000000200 */
        /* <DEDUP_REMOVED lines=33> */
[C---:B------:R-:W-:Y:S04]  /*5650*/  HMMA.16816.F32.BF16 R24, R136.reuse, R200, R24 ;  /* 0x000000c88818723c */ /* 0x040fe80000041818 */
[C---:B----4-:R-:W-:Y:S04]  /*5660*/  LEA R144, P0, R3.reuse, R140, 0x2 ;  /* 0x0000008c03907211 */ /* 0x050fe800078010ff */
[-C--:B------:R-:W-:Y:S01]  /*5670*/  HMMA.16816.F32.BF16 R28, R136, R202.reuse, R28 ;  /* 0x000000ca881c723c */ /* 0x080fe2000004181c */
[----:B------:R-:W1:Y:S07]  /*5680*/  LDSM.16.M88.4 R136, [R0+0x8000] ;  /* 0x008000000088783b */ /* 0x000e6e0000000200 */
[----:B------:R-:W-:Y:S01]  /*5690*/  HMMA.16816.F32.BF16 R32, R132, R202, R32 ;  /* 0x000000ca8420723c */ /* 0x000fe20000041820 */
[----:B------:R2:W3:Y:S03]  /*56a0*/  LDSM.16.M88.4 R132, [R0+0x8800] ;  /* 0x008800000084783b */ /* 0x0004e60000000200 */
[----:B--2---:R-:W-:Y:S02]  /*56b0*/  MOV R0, R145 ;  /* 0x0000009100007202 */ /* 0x004fe40000000f00 */
[----:B------:R-:W-:Y:S03]  /*56c0*/  LEA.HI.X R145, R3, R141, RZ, 0x2, P0 ;  /* 0x0000008d03917211 */ /* 0x000fe600000f14ff */
[----:B------:R-:W-:Y:S02]  /*56d0*/  FFMA.FTZ R0, -R0, R0, 1 ;  /* 0x3f80000000007423 */ /* 0x000fe40000010100 */
[----:B------:R-:W2:Y:S01]  /*56e0*/  LDG.E R141, desc[UR38][R144.64] ;  /* 0x00000026908d7981 */ /* 0x000ea2000c1e1900 */
[-C--:B-1----:R-:W-:Y:S03]  /*56f0*/  HMMA.16816.F32.BF16 R4, R136, R204.reuse, R4 ;  /* 0x000000cc8804723c */ /* 0x082fe60000041804 */
[----:B------:R-:W4:Y:S02]  /*5700*/  LDG.E R140, desc[UR38][R144.64+0x20] ;  /* 0x00002026908c7981 */ /* 0x000f24000c1e1900 */
[----:B------:R-:W-:Y:S03]  /*5710*/  FMUL.FTZ R0, R0, UR14 ;  /* 0x0000000e00007c20 */ /* 0x000fe60008410000 */
[C---:B---3--:R-:W-:Y:S08]  /*5720*/  HMMA.16816.F32.BF16 R8, R132.reuse, R204, R8 ;  /* 0x000000cc8408723c */ /* 0x048ff00000041808 */
[-C--:B------:R-:W-:Y:S08]  /*5730*/  HMMA.16816.F32.BF16 R12, R132, R206.reuse, R12 ;  /* 0x000000ce840c723c */ /* 0x080ff0000004180c */
[C---:B------:R-:W-:Y:S08]  /*5740*/  HMMA.16816.F32.BF16 R16, R136.reuse, R206, R16 ;  /* 0x000000ce8810723c */ /* 0x040ff00000041810 */
[-C--:B------:R-:W-:Y:S08]  /*5750*/  HMMA.16816.F32.BF16 R20, R136, R208.reuse, R20 ;  /* 0x000000d08814723c */ /* 0x080ff00000041814 */
[C---:B------:R-:W-:Y:S08]  /*5760*/  HMMA.16816.F32.BF16 R24, R132.reuse, R208, R24 ;  /* 0x000000d08418723c */ /* 0x040ff00000041818 */
[-C--:B------:R-:W-:Y:S01]  /*5770*/  HMMA.16816.F32.BF16 R28, R132, R210.reuse, R28 ;  /* 0x000000d2841c723c */ /* 0x080fe2000004181c */
[----:B------:R-:W1:Y:S07]  /*5780*/  LDSM.16.M88.4 R132, [R2+0x2000] ;  /* 0x002000000284783b */ /* 0x000e6e0000000200 */
[----:B------:R-:W-:Y:S01]  /*5790*/  HMMA.16816.F32.BF16 R32, R136, R210, R32 ;  /* 0x000000d28820723c */ /* 0x000fe20000041820 */
[----:B------:R3:W1:Y:S08]  /*57a0*/  LDSM.16.M88.4 R136, [R2+0x2800] ;  /* 0x002800000288783b */ /* 0x0006700000000200 */
[----:B---3--:R3:W5:Y:S01]  /*57b0*/  LDG.E R2, desc[UR38][R144.64+0xa0] ;  /* 0x0000a02690027981 */ /* 0x008762000c1e1900 */
[-C--:B-1----:R-:W-:Y:S08]  /*57c0*/  HMMA.16816.F32.BF16 R4, R132, R212.reuse, R4 ;  /* 0x000000d48404723c */ /* 0x082ff00000041804 */
        /* <DEDUP_REMOVED lines=9> */
[----:B------:R-:W-:Y:S01]  /*5860*/  FADD.FTZ R3, -R141, R5 ;  /* 0x000000058d037221 */ /* 0x000fe20000010100 */
[----:B------:R-:W-:Y:S01]  /*5870*/  FFMA.FTZ R5, -R47, R47, 1 ;  /* 0x3f8000002f057423 */ /* 0x000fe2000001012f */
[----:B------:R-:W-:Y:S01]  /*5880*/  FMUL.FTZ R134, R228, R20 ;  /* 0x00000014e4867220 */ /* 0x000fe20000410000 */
[----:B------:R3:W5:Y:S01]  /*5890*/  LDL.LU R47, [R1+0x80] ;  /* 0x00008000012f7983 */ /* 0x0007620000300800 */
[----:B------:R-:W-:Y:S01]  /*58a0*/  FMUL.FTZ R133, R227, R17 ;  /* 0x00000011e3857220 */ /* 0x000fe20000410000 */
[----:B------:R-:W-:Y:S01]  /*58b0*/  FADD.FTZ R4, -R141, R4 ;  /* 0x000000048d047221 */ /* 0x000fe20000010100 */
[----:B------:R-:W-:Y:S01]  /*58c0*/  FMUL.FTZ R3, R46, R3 ;  /* 0x000000032e037220 */ /* 0x000fe20000410000 */
[----:B------:R-:W1:Y:S01]  /*58d0*/  S2R R228, SR_TID.X ;  /* 0x0000000000e47919 */ /* 0x000e620000002100 */
[----:B------:R-:W-:Y:S01]  /*58e0*/  FFMA.FTZ R20, -R44, R44, 1 ;  /* 0x3f8000002c147423 */ /* 0x000fe2000001012c */
[----:B------:R-:W-:Y:S01]  /*58f0*/  FMUL.FTZ R143, R143, R4 ;  /* 0x000000048f8f7220 */ /* 0x000fe20000410000 */
[----:B------:R-:W-:Y:S01]  /*5900*/  FFMA.FTZ R17, -R43, R43, 1 ;  /* 0x3f8000002b117423 */ /* 0x000fe2000001012b */
[----:B------:R-:W2:Y:S01]  /*5910*/  S2R R227, SR_TID.X ;  /* 0x0000000000e37919 */ /* 0x000ea20000002100 */
[----:B------:R-:W-:Y:S01]  /*5920*/  FMUL.FTZ R5, R5, UR14 ;  /* 0x0000000e05057c20 */ /* 0x000fe20008410000 */
[----:B------:R-:W-:Y:S01]  /*5930*/  FADD.FTZ R16, -R141, R16 ;  /* 0x000000108d107221 */ /* 0x000fe20000010100 */
[----:B------:R-:W-:Y:S01]  /*5940*/  FMUL.FTZ R132, R0, R143 ;  /* 0x0000008f00847220 */ /* 0x000fe20000410000 */
[----:B------:R3:W5:Y:S01]  /*5950*/  LDL.LU R46, [R1+0x7c] ;  /* 0x00007c00012e7983 */ /* 0x0007620000300800 */
[----:B------:R-:W-:Y:S01]  /*5960*/  FMUL.FTZ R5, R5, R3 ;  /* 0x0000000305057220 */ /* 0x000fe20000410000 */
[----:B------:R-:W-:Y:S01]  /*5970*/  FMUL.FTZ R0, R45, R16 ;  /* 0x000000102d007220 */ /* 0x000fe20000410000 */
[----:B------:R-:W-:Y:S01]  /*5980*/  FADD.FTZ R21, -R141, R21 ;  /* 0x000000158d157221 */ /* 0x000fe20000010100 */
[----:B------:R3:W5:Y:S01]  /*5990*/  LDL.LU R45, [R1+0x78] ;  /* 0x00007800012d7983 */ /* 0x0007620000300800 */
[----:B------:R-:W-:Y:S01]  /*59a0*/  FFMA.FTZ R16, -R148, R148, 1 ;  /* 0x3f80000094107423 */ /* 0x000fe20000010194 */
[----:B------:R-:W-:Y:S01]  /*59b0*/  FMUL.FTZ R20, R20, UR14 ;  /* 0x0000000e14147c20 */ /* 0x000fe20008410000 */
[----:B------:R-:W-:Y:S01]  /*59c0*/  FMUL.FTZ R135, R159, R21 ;  /* 0x000000159f877220 */ /* 0x000fe20000410000 */
[----:B------:R3:W5:Y:S01]  /*59d0*/  LDL.LU R44, [R1+0x74] ;  /* 0x00007400012c7983 */ /* 0x0007620000300800 */
[----:B------:R-:W-:Y:S01]  /*59e0*/  FMUL.FTZ R16, R16, UR14 ;  /* 0x0000000e10107c20 */ /* 0x000fe20008410000 */
[----:B------:R-:W-:Y:S01]  /*59f0*/  FFMA.FTZ R21, -R42, R42, 1 ;  /* 0x3f8000002a157423 */ /* 0x000fe2000001012a */
[----:B------:R-:W-:Y:S01]  /*5a00*/  FMUL.FTZ R20, R20, R133 ;  /* 0x0000008514147220 */ /* 0x000fe20000410000 */
[----:B------:R3:W5:Y:S01]  /*5a10*/  LDL.LU R43, [R1+0x70] ;  /* 0x00007000012b7983 */ /* 0x0007620000300800 */
[----:B------:R-:W-:Y:S01]  /*5a20*/  FMUL.FTZ R16, R16, R0 ;  /* 0x0000000010107220 */ /* 0x000fe20000410000 */
[----:B------:R-:W-:Y:S01]  /*5a30*/  FMUL.FTZ R17, R17, UR14 ;  /* 0x0000000e11117c20 */ /* 0x000fe20008410000 */
[----:B------:R-:W-:Y:S01]  /*5a40*/  FMUL.FTZ R21, R21, UR14 ;  /* 0x0000000e15157c20 */ /* 0x000fe20008410000 */
[----:B------:R3:W5:Y:S01]  /*5a50*/  LDL.LU R42, [R1+0x6c] ;  /* 0x00006c00012a7983 */ /* 0x0007620000300800 */
[----:B------:R-:W-:Y:S01]  /*5a60*/  F2FP.BF16.F32.PACK_AB R5, R5, R132 ;  /* 0x000000840505723e */ /* 0x000fe200000010ff */
[----:B------:R-:W-:Y:S01]  /*5a70*/  FADD.FTZ R33, -R141, R33 ;  /* 0x000000218d217221 */ /* 0x000fe20000010100 */
[----:B------:R-:W-:Y:S01]  /*5a80*/  FMUL.FTZ R21, R21, R135 ;  /* 0x0000008715157220 */ /* 0x000fe20000410000 */
[----:B------:R3:W5:Y:S01]  /*5a90*/  LDG.E R4, desc[UR38][R144.64+0x80] ;  /* 0x0000802690047981 */ /* 0x000762000c1e1900 */
[----:B------:R-:W-:Y:S01]  /*5aa0*/  F2FP.BF16.F32.PACK_AB R20, R20, R16 ;  /* 0x000000101414723e */ /* 0x000fe200000010ff */
[----:B------:R-:W-:Y:S01]  /*5ab0*/  FMUL.FTZ R33, R39, R33 ;  /* 0x0000002127217220 */ /* 0x000fe20000410000 */
[----:B------:R-:W-:Y:S01]  /*5ac0*/  FADD.FTZ R16, -R141, R32 ;  /* 0x000000208d107221 */ /* 0x000fe20000010100 */
[C---:B-1----:R-:W-:Y:S01]  /*5ad0*/  LOP3.LUT R3, R228.reuse, 0x8, RZ, 0xc0, !PT ;  /* 0x00000008e4037812 */ /* 0x042fe200078ec0ff */
[----:B------:R-:W-:Y:S01]  /*5ae0*/  FFMA.FTZ R32, -R41, R41, 1 ;  /* 0x3f80000029207423 */ /* 0x000fe20000010129 */
[----:B------:R-:W-:Y:S01]  /*5af0*/  SHF.L.U32 R148, R228, 0x6, RZ ;  /* 0x00000006e4947819 */ /* 0x000fe200000006ff */
[----:B------:R3:W5:Y:S01]  /*5b00*/  LDL.LU R41, [R1+0x68] ;  /* 0x0000680001297983 */ /* 0x0007620000300800 */
[----:B--2---:R-:W-:Y:S01]  /*5b10*/  SHF.R.U32.HI R227, RZ, 0x1, R227 ;  /* 0x00000001ffe37819 */ /* 0x004fe200000116e3 */
[----:B----4-:R-:W-:Y:S01]  /*5b20*/  FADD.FTZ R6, -R140, R6 ;  /* 0x000000068c067221 */ /* 0x010fe20000010100 */
[C---:B------:R-:W-:Y:S01]  /*5b30*/  ISETP.NE.AND P6, PT, R3.reuse, RZ, PT ;  /* 0x000000ff0300720c */ /* 0x040fe20003fc5270 */
[----:B------:R-:W-:Y:S01]  /*5b40*/  FMUL.FTZ R32, R32, UR14 ;  /* 0x0000000e20207c20 */ /* 0x000fe20008410000 */
[----:B------:R-:W-:Y:S01]  /*5b50*/  LOP3.LUT R3, R3, 0x30, R227, 0xf8, !PT ;  /* 0x0000003003037812 */ /* 0x000fe200078ef8e3 */
[----:B------:R-:W-:Y:S01]  /*5b60*/  FMUL.FTZ R6, R38, R6 ;  /* 0x0000000626067220 */ /* 0x000fe20000410000 */
[----:B------:R-:W-:Y:S01]  /*5b70*/  SHF.L.U32 R159, R228, 0x3, RZ ;  /* 0x00000003e49f7819 */ /* 0x000fe200000006ff */
[----:B------:R-:W-:Y:S01]  /*5b80*/  FADD.FTZ R7, -R140, R7 ;  /* 0x000000078c077221 */ /* 0x000fe20000010100 */
[----:B------:R-:W-:Y:S02]  /*5b90*/  LOP3.LUT R3, R3, 0x1c0, R148, 0xf8, !PT ;  /* 0x000001c003037812 */ /* 0x000fe400078ef894 */
[----:B------:R-:W-:Y:S02]  /*5ba0*/  LOP3.LUT R0, R148, 0x400, RZ, 0xc0, !PT ;  /* 0x0000040094007812 */ /* 0x000fe400078ec0ff */
[----:B------:R-:W-:Y:S04]  /*5bb0*/  LOP3.LUT R3, R3, 0x38, R159, 0x78, !PT ;  /* 0x0000003803037812 */ /* 0x000fe800078e789f */
[----:B------:R-:W-:Y:S01]  /*5bc0*/  LEA R3, R3, R0, 0x1 ;  /* 0x0000000003037211 */ /* 0x000fe200078e08ff */
[----:B------:R-:W-:Y:S01]  /*5bd0*/  FMUL.FTZ R0, R17, R134 ;  /* 0x0000008611007220 */ /* 0x000fe20000410000 */
[----:B------:R-:W-:Y:S01]  /*5be0*/  FFMA.FTZ R17, -R230, R230, 1 ;  /* 0x3f800000e6117423 */ /* 0x000fe200000101e6 */
[----:B------:R-:W-:Y:S03]  /*5bf0*/  SHF.L.U32 R230, R228, 0x2, RZ ;  /* 0x00000002e4e67819 */ /* 0x000fe600000006ff */
[----:B------:R-:W-:Y:S01]  /*5c00*/  F2FP.BF16.F32.PACK_AB R21, R21, R0 ;  /* 0x000000001515723e */ /* 0x000fe200000010ff */
[----:B------:R-:W-:Y:S01]  /*5c10*/  FMUL.FTZ R0, R40, R16 ;  /* 0x0000001028007220 */ /* 0x000fe20000410000 */
[----:B------:R-:W-:Y:S01]  /*5c20*/  FFMA.FTZ R16, -R229, R229, 1 ;  /* 0x3f800000e5107423 */ /* 0x000fe200000101e5 */
[----:B------:R3:W5:Y:S01]  /*5c30*/  LDL.LU R40, [R1+0x64] ;  /* 0x0000640001287983 */ /* 0x0007620000300800 */
[----:B------:R-:W-:Y:S01]  /*5c40*/  FMUL.FTZ R17, R17, UR14 ;  /* 0x0000000e11117c20 */ /* 0x000fe20008410000 */
[----:B------:R-:W-:Y:S01]  /*5c50*/  FMUL.FTZ R32, R32, R0 ;  /* 0x0000000020207220 */ /* 0x000fe20000410000 */
[----:B------:R-:W-:Y:S01]  /*5c60*/  FMUL.FTZ R0, R37, R7 ;  /* 0x0000000725007220 */ /* 0x000fe20000410000 */
[----:B------:R3:W5:Y:S01]  /*5c70*/  LDL.LU R39, [R1+0x60] ;  /* 0x0000600001277983 */ /* 0x0007620000300800 */
[----:B------:R-:W-:Y:S01]  /*5c80*/  FFMA.FTZ R7, -R36, R36, 1 ;  /* 0x3f80000024077423 */ /* 0x000fe20000010124 */
[----:B------:R-:W-:Y:S01]  /*5c90*/  FMUL.FTZ R16, R16, UR14 ;  /* 0x0000000e10107c20 */ /* 0x000fe20008410000 */
[----:B------:R-:W-:Y:S01]  /*5ca0*/  SHF.L.U32 R229, R228, 0x5, RZ ;  /* 0x00000005e4e57819 */ /* 0x000fe200000006ff */
[----:B------:R3:W5:Y:S01]  /*5cb0*/  LDL.LU R38, [R1+0x5c] ;  /* 0x00005c0001267983 */ /* 0x0007620000300800 */
[----:B------:R-:W-:Y:S01]  /*5cc0*/  FMUL.FTZ R7, R7, UR14 ;  /* 0x0000000e07077c20 */ /* 0x000fe20008410000 */
[----:B------:R-:W-:Y:S01]  /*5cd0*/  FMUL.FTZ R17, R17, R6 ;  /* 0x0000000611117220 */ /* 0x000fe20000410000 */
[----:B------:R-:W-:Y:S01]  /*5ce0*/  FMUL.FTZ R16, R16, R0 ;  /* 0x0000000010107220 */ /* 0x000fe20000410000 */
[----:B------:R3:W5:Y:S01]  /*5cf0*/  LDL.LU R37, [R1+0x58] ;  /* 0x0000580001257983 */ /* 0x0007620000300800 */
[----:B------:R-:W-:Y:S03]  /*5d00*/  FMUL.FTZ R7, R7, R33 ;  /* 0x0000002107077220 */ /* 0x000fe60000410000 */
[----:B------:R3:W5:Y:S01]  /*5d10*/  LDL.LU R36, [R1+0x54] ;  /* 0x0000540001247983 */ /* 0x0007620000300800 */
[----:B------:R-:W-:Y:S05]  /*5d20*/  BRA.U !UP0, `(.L_x_492) ;  /* 0x0000000108ac7547 */ /* 0x000fea000b800000 */
[----:B------:R-:W2:Y:S01]  /*5d30*/  LDL.LU.64 R134, [R1+0x10] ;  /* 0x0000100001867983 */ /* 0x000ea20000300a00 */
[----:B------:R-:W-:Y:S01]  /*5d40*/  IMAD.SHL.U32 R6, R228, 0x8, RZ ;  /* 0x00000008e4067824 */ /* 0x000fe200078e00ff */
[----:B------:R-:W-:Y:S02]  /*5d50*/  ULOP3.LUT UR12, UR42, 0x1, URZ, 0xc0, !UPT ;  /* 0x000000012a0c7892 */ /* 0x000fe4000f8ec0ff */
[----:B------:R-:W4:Y:S02]  /*5d60*/  LDL.LU R132, [R1+0x18] ;  /* 0x0000180001847983 */ /* 0x000f240000300800 */
        /* <DEDUP_REMOVED lines=13> */
[----:B----4-:R-:W-:Y:S03]  /*5e40*/  VIADD R132, R132, UR12 ;  /* 0x0000000c84847c36 */ /* 0x010fe60008000000 */
        /* <DEDUP_REMOVED lines=25> */
.L_x_492:
[C---:B-1----:R-:W-:Y:S01]  /*5fe0*/  SHF.L.U32 R132, R228.reuse, 0x4, RZ ;  /* 0x00000004e4847819 */ /* 0x042fe200000006ff */
[----:B------:R-:W-:Y:S01]  /*5ff0*/  FFMA.FTZ R6, -R233, R233, 1 ;  /* 0x3f800000e9067423 */ /* 0x000fe200000101e9 */
[----:B------:R-:W-:Y:S01]  /*6000*/  SHF.L.U32 R134, R228, 0x1, RZ ;  /* 0x00000001e4867819 */ /* 0x000fe200000006ff */
[----:B------:R-:W-:Y:S01]  /*6010*/  FADD.FTZ R22, -R140, R22 ;  /* 0x000000168c167221 */ /* 0x000fe20000010100 */
[----:B------:R-:W-:Y:S01]  /*6020*/  LOP3.LUT R133, R132, 0x1c0, RZ, 0xc0, !PT ;  /* 0x000001c084857812 */ /* 0x000fe200078ec0ff */
[----:B------:R-:W-:Y:S01]  /*6030*/  FMUL.FTZ R33, R6, UR14 ;  /* 0x0000000e06217c20 */ /* 0x000fe20008410000 */
[----:B------:R-:W-:Y:S01]  /*6040*/  LOP3.LUT R132, R229, 0x7400, RZ, 0xc0, !PT ;  /* 0x00007400e5847812 */ /* 0x000fe200078ec0ff */
[----:B------:R-:W-:Y:S01]  /*6050*/  FFMA.FTZ R6, -R169, R169, 1 ;  /* 0x3f800000a9067423 */ /* 0x000fe200000101a9 */
[--C-:B------:R-:W-:Y:S01]  /*6060*/  LOP3.LUT R133, R133, 0x38, R134.reuse, 0xf8, !PT ;  /* 0x0000003885857812 */ /* 0x100fe200078ef886 */
[----:B------:R-:W-:Y:S01]  /*6070*/  FMUL.FTZ R22, R150, R22 ;  /* 0x0000001696167220 */ /* 0x000fe20000410000 */
[----:B------:R-:W-:Y:S01]  /*6080*/  LOP3.LUT R132, R132, 0x6, R134, 0xf8, !PT ;  /* 0x0000000684847812 */ /* 0x000fe200078ef886 */
[----:B------:R-:W-:Y:S01]  /*6090*/  FMUL.FTZ R6, R6, UR14 ;  /* 0x0000000e06067c20 */ /* 0x000fe20008410000 */
[----:B------:R-:W-:Y:S01]  /*60a0*/  LOP3.LUT R133, R133, 0x20, R227, 0x78, !PT ;  /* 0x0000002085857812 */ /* 0x000fe200078e78e3 */
[----:B------:R-:W-:Y:S01]  /*60b0*/  FADD.FTZ R23, -R140, R23 ;  /* 0x000000178c177221 */ /* 0x000fe20000010100 */
[----:B------:R-:W-:Y:S01]  /*60c0*/  F2FP.BF16.F32.PACK_AB R0, R16, R17 ;  /* 0x000000111000723e */ /* 0x000fe200000010ff */
[----:B------:R-:W-:Y:S01]  /*60d0*/  FMUL.FTZ R22, R6, R22 ;  /* 0x0000001606167220 */ /* 0x000fe20000410000 */
[----:B------:R-:W-:Y:S01]  /*60e0*/  LOP3.LUT R132, R132, R133, RZ, 0xfc, !PT ;  /* 0x0000008584847212 */ /* 0x000fe200078efcff */
[----:B------:R-:W-:Y:S01]  /*60f0*/  FMUL.FTZ R23, R149, R23 ;  /* 0x0000001795177220 */ /* 0x000fe20000410000 */
[----:B------:R-:W-:Y:S01]  /*6100*/  LOP3.LUT P0, R149, R228, 0x4, RZ, 0xc0, !PT ;  /* 0x00000004e4957812 */ /* 0x000fe2000780c0ff */
[----:B------:R1:W-:Y:S01]  /*6110*/  STS [R142+0xf000], R5 ;  /* 0x00f000058e007388 */ /* 0x0003e20000000800 */
[----:B------:R-:W-:Y:S01]  /*6120*/  LEA R6, R132, UR40, 0x1 ;  /* 0x0000002884067c11 */ /* 0x000fe2000f8e08ff */
[----:B------:R-:W-:Y:S01]  /*6130*/  FADD.FTZ R18, -R140, R18 ;  /* 0x000000128c127221 */ /* 0x000fe20000010100 */
[----:B------:R-:W-:Y:S01]  /*6140*/  MOV R132, 0x10 ;  /* 0x0000001000847802 */ /* 0x000fe20000000f00 */
[----:B------:R2:W-:Y:S01]  /*6150*/  STS [R142+0xf400], R0 ;  /* 0x00f400008e007388 */ /* 0x0005e20000000800 */
[----:B-----5:R-:W-:Y:S01]  /*6160*/  FADD.FTZ R12, -R4, R12 ;  /* 0x0000000c040c7221 */ /* 0x020fe20000010100 */
[----:B------:R-:W-:Y:S01]  /*6170*/  FMUL.FTZ R18, R152, R18 ;  /* 0x0000001298127220 */ /* 0x000fe20000410000 */
[----:B------:R-:W-:Y:S01]  /*6180*/  SEL R16, R132, 0xfffffff0, !P0 ;  /* 0xfffffff084107807 */ /* 0x000fe20004000000 */
[----:B------:R-:W-:Y:S01]  /*6190*/  FADD.FTZ R9, -R4, R9 ;  /* 0x0000000904097221 */ /* 0x000fe20000010100 */
[----:B------:R-:W4:Y:S01]  /*61a0*/  LDL.LU R132, [R1] ;  /* 0x0000000001847983 */ /* 0x000f220000300800 */
[----:B------:R-:W-:Y:S01]  /*61b0*/  FMUL.FTZ R33, R33, R18 ;  /* 0x0000001221217220 */ /* 0x000fe20000410000 */
[----:B------:R-:W-:Y:S01]  /*61c0*/  FADD.FTZ R34, -R140, R34 ;  /* 0x000000228c227221 */ /* 0x000fe20000010100 */
[C---:B------:R-:W-:Y:S01]  /*61d0*/  FADD.FTZ R8, -R4.reuse, R8 ;  /* 0x0000000804087221 */ /* 0x040fe20000010100 */
[C---:B------:R-:W-:Y:S01]  /*61e0*/  FADD.FTZ R25, -R4.reuse, R25 ;  /* 0x0000001904197221 */ /* 0x040fe20000010100 */
[C---:B------:R-:W-:Y:S01]  /*61f0*/  FADD.FTZ R24, -R4.reuse, R24 ;  /* 0x0000001804187221 */ /* 0x040fe20000010100 */
[----:B------:R-:W-:Y:S01]  /*6200*/  FMUL.FTZ R34, R147, R34 ;  /* 0x0000002293227220 */ /* 0x000fe20000410000 */
[----:B------:R-:W-:Y:S01]  /*6210*/  FADD.FTZ R28, -R4, R28 ;  /* 0x0000001c041c7221 */ /* 0x000fe20000010100 */
[----:B------:R-:W-:Y:S01]  /*6220*/  FADD.FTZ R10, -R2, R10 ;  /* 0x0000000a020a7221 */ /* 0x000fe20000010100 */
[----:B------:R-:W-:Y:S01]  /*6230*/  FMUL.FTZ R24, R158, R24 ;  /* 0x000000189e187220 */ /* 0x000fe20000410000 */
[----:B------:R-:W-:Y:S01]  /*6240*/  FADD.FTZ R11, -R2, R11 ;  /* 0x0000000b020b7221 */ /* 0x000fe20000010100 */
[----:B------:R-:W-:Y:S01]  /*6250*/  FMUL.FTZ R28, R154, R28 ;  /* 0x0000001c9a1c7220 */ /* 0x000fe20000410000 */
[----:B------:R-:W-:Y:S01]  /*6260*/  FMUL.FTZ R25, R157, R25 ;  /* 0x000000199d197220 */ /* 0x000fe20000410000 */
[C---:B------:R-:W-:Y:S01]  /*6270*/  FADD.FTZ R14, -R2.reuse, R14 ;  /* 0x0000000e020e7221 */ /* 0x040fe20000010100 */
[----:B------:R-:W-:Y:S01]  /*6280*/  FMUL.FTZ R11, R237, R11 ;  /* 0x0000000bed0b7220 */ /* 0x000fe20000410000 */
[----:B------:R-:W-:Y:S01]  /*6290*/  FADD.FTZ R27, -R2, R27 ;  /* 0x0000001b021b7221 */ /* 0x000fe20000010100 */
[----:B-1----:R-:W-:Y:S01]  /*62a0*/  FADD.FTZ R5, -R140, R19 ;  /* 0x000000138c057221 */ /* 0x002fe20000010100 */
[----:B------:R-:W-:Y:S01]  /*62b0*/  F2FP.BF16.F32.PACK_AB R19, R7, R32 ;  /* 0x000000200713723e */ /* 0x000fe200000010ff */
[----:B------:R-:W-:Y:S01]  /*62c0*/  FMUL.FTZ R14, R171, R14 ;  /* 0x0000000eab0e7220 */ /* 0x000fe20000410000 */
[----:B------:R-:W-:Y:S01]  /*62d0*/  FADD.FTZ R31, -R2, R31 ;  /* 0x0000001f021f7221 */ /* 0x000fe20000010100 */
[----:B------:R-:W-:Y:S01]  /*62e0*/  FMUL.FTZ R7, R151, R5 ;  /* 0x0000000597077220 */ /* 0x000fe20000410000 */
[----:B------:R-:W-:Y:S01]  /*62f0*/  FFMA.FTZ R5, -R231, R231, 1 ;  /* 0x3f800000e7057423 */ /* 0x000fe200000101e7 */
[----:B--2---:R-:W-:Y:S01]  /*6300*/  FADD.FTZ R0, -R4, R13 ;  /* 0x0000000d04007221 */ /* 0x004fe20000010100 */
[----:B------:R-:W-:Y:S01]  /*6310*/  FFMA.FTZ R13, -R249, R249, 1 ;  /* 0x3f800000f90d7423 */ /* 0x000fe200000101f9 */
[----:B------:R-:W-:Y:S01]  /*6320*/  FADD.FTZ R30, -R2, R30 ;  /* 0x0000001e021e7221 */ /* 0x000fe20000010100 */
[----:B------:R-:W-:Y:S01]  /*6330*/  FMUL.FTZ R32, R5, UR14 ;  /* 0x0000000e05207c20 */ /* 0x000fe20008410000 */
[----:B------:R-:W-:Y:S01]  /*6340*/  FFMA.FTZ R5, -R168, R168, 1 ;  /* 0x3f800000a8057423 */ /* 0x000fe200000101a8 */
[----:B------:R-:W-:Y:S01]  /*6350*/  FMUL.FTZ R13, R13, UR14 ;  /* 0x0000000e0d0d7c20 */ /* 0x000fe20008410000 */
[----:B------:R-:W-:Y:S01]  /*6360*/  FMUL.FTZ R0, R162, R0 ;  /* 0x00000000a2007220 */ /* 0x000fe20000410000 */
[----:B------:R-:W-:Y:S01]  /*6370*/  FMUL.FTZ R32, R32, R7 ;  /* 0x0000000720207220 */ /* 0x000fe20000410000 */
[----:B------:R-:W-:Y:S01]  /*6380*/  FMUL.FTZ R5, R5, UR14 ;  /* 0x0000000e05057c20 */ /* 0x000fe20008410000 */
[----:B------:R-:W-:Y:S01]  /*6390*/  FFMA.FTZ R7, -R156, R156, 1 ;  /* 0x3f8000009c077423 */ /* 0x000fe2000001019c */
[----:B------:R-:W-:Y:S01]  /*63a0*/  FMUL.FTZ R30, R161, R30 ;  /* 0x0000001ea11e7220 */ /* 0x000fe20000410000 */
[----:B------:R-:W-:Y:S01]  /*63b0*/  FADD.FTZ R35, -R140, R35 ;  /* 0x000000238c237221 */ /* 0x000fe20000010100 */
[----:B------:R-:W-:Y:S01]  /*63c0*/  FMUL.FTZ R18, R5, R23 ;  /* 0x0000001705127220 */ /* 0x000fe20000410000 */
[----:B------:R-:W-:Y:S01]  /*63d0*/  FFMA.FTZ R5, -R155, R155, 1 ;  /* 0x3f8000009b057423 */ /* 0x000fe2000001019b */
[----:B------:R-:W-:Y:S01]  /*63e0*/  FMUL.FTZ R7, R7, UR14 ;  /* 0x0000000e07077c20 */ /* 0x000fe20008410000 */
[----:B------:R-:W-:Y:S01]  /*63f0*/  FMUL.FTZ R23, R167, R8 ;  /* 0x00000008a7177220 */ /* 0x000fe20000410000 */
[----:B------:R-:W-:Y:S01]  /*6400*/  FFMA.FTZ R8, -R245, R245, 1 ;  /* 0x3f800000f5087423 */ /* 0x000fe200000101f5 */
[----:B------:R-:W-:Y:S01]  /*6410*/  FMUL.FTZ R17, R5, UR14 ;  /* 0x0000000e05117c20 */ /* 0x000fe20008410000 */
[C---:B------:R-:W-:Y:S01]  /*6420*/  IADD3 R5, PT, PT, R6.reuse, 0x20, RZ ;  /* 0x0000002006057810 */ /* 0x040fe20007ffe0ff */
[----:B------:R-:W-:Y:S01]  /*6430*/  FMUL.FTZ R34, R7, R34 ;  /* 0x0000002207227220 */ /* 0x000fe20000410000 */
[----:B------:R-:W-:Y:S01]  /*6440*/  @P6 IADD3 R5, PT, PT, R6, -0x20, RZ ;  /* 0xffffffe006056810 */ /* 0x000fe20007ffe0ff */
[----:B------:R-:W-:Y:S01]  /*6450*/  FMUL.FTZ R8, R8, UR14 ;  /* 0x0000000e08087c20 */ /* 0x000fe20008410000 */
[----:B------:R-:W-:Y:S01]  /*6460*/  IADD3 R6, PT, PT, R6, R16, RZ ;  /* 0x0000001006067210 */ /* 0x000fe20007ffe0ff */
[----:B------:R-:W-:Y:S01]  /*6470*/  FMUL.FTZ R31, R160, R31 ;  /* 0x0000001fa01f7220 */ /* 0x000fe20000410000 */
[----:B------:R-:W-:Y:S01]  /*6480*/  F2FP.BF16.F32.PACK_AB R18, R18, R22 ;  /* 0x000000161212723e */ /* 0x000fe200000010ff */
[----:B------:R-:W-:Y:S01]  /*6490*/  FMUL.FTZ R22, R166, R9 ;  /* 0x00000009a6167220 */ /* 0x000fe20000410000 */
[----:B------:R-:W-:Y:S01]  /*64a0*/  FFMA.FTZ R9, -R247, R247, 1 ;  /* 0x3f800000f7097423 */ /* 0x000fe200000101f7 */
[----:B------:R1:W-:Y:S01]  /*64b0*/  STS [R6+-0x4000], R20 ;  /* 0xffc0001406007388 */ /* 0x0003e20000000800 */
[----:B------:R-:W-:Y:S01]  /*64c0*/  F2FP.BF16.F32.PACK_AB R7, R32, R33 ;  /* 0x000000212007723e */ /* 0x000fe200000010ff */
[----:B------:R-:W-:Y:S01]  /*64d0*/  FMUL.FTZ R32, R13, R23 ;  /* 0x000000170d207220 */ /* 0x000fe20000410000 */
[----:B------:R-:W-:Y:S01]  /*64e0*/  FMUL.FTZ R9, R9, UR14 ;  /* 0x0000000e09097c20 */ /* 0x000fe20008410000 */
[----:B------:R-:W-:Y:S01]  /*64f0*/  FMUL.FTZ R35, R146, R35 ;  /* 0x0000002392237220 */ /* 0x000fe20000410000 */
[----:B------:R-:W-:Y:S01]  /*6500*/  FMUL.FTZ R27, R164, R27 ;  /* 0x0000001ba41b7220 */ /* 0x000fe20000410000 */
[----:B------:R2:W-:Y:S01]  /*6510*/  STS [R6+-0x3c00], R7 ;  /* 0xffc4000706007388 */ /* 0x0005e20000000800 */
[----:B------:R-:W3:Y:S01]  /*6520*/  LDC R150, c[0x0][0x44c] ;  /* 0x00011300ff967b82 */ /* 0x000ee20000000800 */
[----:B------:R-:W-:Y:S05]  /*6530*/  FMUL.FTZ R17, R17, R35 ;  /* 0x0000002311117220 */ /* 0x000fea0000410000 */
[----:B------:R-:W-:Y:S01]  /*6540*/  F2FP.BF16.F32.PACK_AB R17, R17, R34 ;  /* 0x000000221111723e */ /* 0x000fe200000010ff */
[----:B-1----:R-:W-:Y:S01]  /*6550*/  FMUL.FTZ R20, R163, R12 ;  /* 0x0000000ca3147220 */ /* 0x002fe20000410000 */
[----:B------:R-:W-:Y:S04]  /*6560*/  FFMA.FTZ R12, -R248, R248, 1 ;  /* 0x3f800000f80c7423 */ /* 0x000fe800000101f8 */
[----:B------:R-:W-:Y:S01]  /*6570*/  FMUL.FTZ R12, R12, UR14 ;  /* 0x0000000e0c0c7c20 */ /* 0x000fe20008410000 */
[----:B--2---:R-:W-:Y:S03]  /*6580*/  FFMA.FTZ R7, -R251, R251, 1 ;  /* 0x3f800000fb077423 */ /* 0x004fe600000101fb */
[----:B------:R-:W-:Y:S01]  /*6590*/  FMUL.FTZ R23, R12, R22 ;  /* 0x000000160c177220 */ /* 0x000fe20000410000 */
[----:B------:R-:W-:Y:S01]  /*65a0*/  FMUL.FTZ R22, R9, R20 ;  /* 0x0000001409167220 */ /* 0x000fe20000410000 */
[----:B------:R-:W-:Y:S01]  /*65b0*/  FMUL.FTZ R20, R8, R0 ;  /* 0x0000000008147220 */ /* 0x000fe20000410000 */
[----:B------:R-:W-:Y:S01]  /*65c0*/  FADD.FTZ R0, -R4, R29 ;  /* 0x0000001d04007221 */ /* 0x000fe20000010100 */
[----:B------:R-:W-:Y:S01]  /*65d0*/  FFMA.FTZ R4, -R232, R232, 1 ;  /* 0x3f800000e8047423 */ /* 0x000fe200000101e8 */
[----:B------:R-:W-:Y:S01]  /*65e0*/  FFMA.FTZ R8, -R234, R234, 1 ;  /* 0x3f800000ea087423 */ /* 0x000fe200000101ea */
[----:B------:R-:W-:Y:S01]  /*65f0*/  FFMA.FTZ R12, -R239, R239, 1 ;  /* 0x3f800000ef0c7423 */ /* 0x000fe200000101ef */
[----:B------:R-:W-:Y:S01]  /*6600*/  FMUL.FTZ R0, R153, R0 ;  /* 0x0000000099007220 */ /* 0x000fe20000410000 */
[----:B------:R-:W-:Y:S01]  /*6610*/  FMUL.FTZ R4, R4, UR14 ;  /* 0x0000000e04047c20 */ /* 0x000fe20008410000 */
[----:B------:R-:W-:Y:S01]  /*6620*/  FMUL.FTZ R8, R8, UR14 ;  /* 0x0000000e08087c20 */ /* 0x000fe20008410000 */
[----:B------:R-:W-:Y:S01]  /*6630*/  FFMA.FTZ R9, -R236, R236, 1 ;  /* 0x3f800000ec097423 */ /* 0x000fe200000101ec */
[----:B------:R-:W-:Y:S01]  /*6640*/  FMUL.FTZ R12, R12, UR14 ;  /* 0x0000000e0c0c7c20 */ /* 0x000fe20008410000 */
[----:B------:R-:W-:Y:S01]  /*6650*/  FMUL.FTZ R13, R4, R0 ;  /* 0x00000000040d7220 */ /* 0x000fe20000410000 */
[----:B------:R-:W-:Y:S01]  /*6660*/  F2FP.BF16.F32.PACK_AB R0, R23, R32 ;  /* 0x000000201700723e */ /* 0x000fe200000010ff */
[----:B------:R-:W-:Y:S01]  /*6670*/  FMUL.FTZ R28, R8, R28 ;  /* 0x0000001c081c7220 */ /* 0x000fe20000410000 */
[----:B------:R-:W-:Y:S01]  /*6680*/  FFMA.FTZ R8, -R252, R252, 1 ;  /* 0x3f800000fc087423 */ /* 0x000fe200000101fc */
[----:B------:R-:W-:Y:S01]  /*6690*/  FMUL.FTZ R9, R9, UR14 ;  /* 0x0000000e09097c20 */ /* 0x000fe20008410000 */
[----:B------:R-:W-:Y:S01]  /*66a0*/  FFMA.FTZ R4, -R250, R250, 1 ;  /* 0x3f800000fa047423 */ /* 0x000fe200000101fa */
[----:B------:R1:W-:Y:S01]  /*66b0*/  STS [R142+0x10000], R0 ;  /* 0x010000008e007388 */ /* 0x0003e20000000800 */
[----:B------:R-:W-:Y:S01]  /*66c0*/  FMUL.FTZ R24, R12, R24 ;  /* 0x000000180c187220 */ /* 0x000fe20000410000 */
[----:B------:R-:W-:Y:S01]  /*66d0*/  FMUL.FTZ R8, R8, UR14 ;  /* 0x0000000e08087c20 */ /* 0x000fe20008410000 */
[----:B------:R-:W-:Y:S01]  /*66e0*/  FMUL.FTZ R12, R9, R25 ;  /* 0x00000019090c7220 */ /* 0x000fe20000410000 */
[----:B------:R-:W-:Y:S01]  /*66f0*/  FMUL.FTZ R4, R4, UR14 ;  /* 0x0000000e04047c20 */ /* 0x000fe20008410000 */
[----:B------:R-:W-:Y:S01]  /*6700*/  F2FP.BF16.F32.PACK_AB R9, R20, R22 ;  /* 0x000000161409723e */ /* 0x000fe200000010ff */
[----:B------:R-:W-:Y:S01]  /*6710*/  FMUL.FTZ R7, R7, UR14 ;  /* 0x0000000e07077c20 */ /* 0x000fe20008410000 */
[----:B------:R-:W-:Y:S02]  /*6720*/  F2FP.BF16.F32.PACK_AB R13, R13, R28 ;  /* 0x0000001c0d0d723e */ /* 0x000fe400000010ff */
[----:B------:R-:W-:Y:S01]  /*6730*/  F2FP.BF16.F32.PACK_AB R12, R12, R24 ;  /* 0x000000180c0c723e */ /* 0x000fe200000010ff */
[----:B------:R-:W-:Y:S01]  /*6740*/  FMUL.FTZ R14, R7, R14 ;  /* 0x0000000e070e7220 */ /* 0x000fe20000410000 */
[----:B-1----:R-:W-:Y:S01]  /*6750*/  FADD.FTZ R0, -R2, R15 ;  /* 0x0000000f02007221 */ /* 0x002fe20000010100 */
[----:B------:R-:W-:Y:S03]  /*6760*/  FMUL.FTZ R15, R238, R10 ;  /* 0x0000000aee0f7220 */ /* 0x000fe60000410000 */
[----:B------:R-:W-:Y:S01]  /*6770*/  FMUL.FTZ R0, R170, R0 ;  /* 0x00000000aa007220 */ /* 0x000fe20000410000 */
[----:B----4-:R-:W-:Y:S01]  /*6780*/  FFMA.FTZ R10, -R132, R132, 1 ;  /* 0x3f800000840a7423 */ /* 0x010fe20000010184 */
[----:B---3--:R-:W-:Y:S03]  /*6790*/  IMAD R161, R150, UR9, RZ ;  /* 0x0000000996a17c24 */ /* 0x008fe6000f8e02ff */
[----:B------:R-:W-:Y:S04]  /*67a0*/  FMUL.FTZ R10, R10, UR14 ;  /* 0x0000000e0a0a7c20 */ /* 0x000fe80008410000 */
[----:B------:R-:W-:Y:S01]  /*67b0*/  FMUL.FTZ R20, R10, R15 ;  /* 0x0000000f0a147220 */ /* 0x000fe20000410000 */
[----:B------:R-:W-:Y:S01]  /*67c0*/  FMUL.FTZ R15, R8, R11 ;  /* 0x0000000b080f7220 */ /* 0x000fe20000410000 */
[----:B------:R-:W-:Y:S01]  /*67d0*/  FMUL.FTZ R11, R4, R0 ;  /* 0x00000000040b7220 */ /* 0x000fe20000410000 */
[----:B------:R-:W-:Y:S01]  /*67e0*/  FFMA.FTZ R0, -R244, R244, 1 ;  /* 0x3f800000f4007423 */ /* 0x000fe200000101f4 */
[----:B------:R-:W-:Y:S01]  /*67f0*/  FADD.FTZ R4, -R2, R26 ;  /* 0x0000001a02047221 */ /* 0x000fe20000010100 */
[----:B------:R-:W-:Y:S02]  /*6800*/  FFMA.FTZ R2, -R246, R246, 1 ;  /* 0x3f800000f6027423 */ /* 0x000fe400000101f6 */
[----:B------:R-:W-:Y:S01]  /*6810*/  FMUL.FTZ R10, R0, UR14 ;  /* 0x0000000e000a7c20 */ /* 0x000fe20008410000 */
[----:B------:R-:W-:Y:S01]  /*6820*/  FFMA.FTZ R0, -R241, R241, 1 ;  /* 0x3f800000f1007423 */ /* 0x000fe200000101f1 */
[----:B------:R-:W-:Y:S01]  /*6830*/  FMUL.FTZ R7, R2, UR14 ;  /* 0x0000000e02077c20 */ /* 0x000fe20008410000 */
[----:B------:R-:W-:Y:S02]  /*6840*/  FMUL.FTZ R4, R165, R4 ;  /* 0x00000004a5047220 */ /* 0x000fe40000410000 */
[----:B------:R-:W-:Y:S01]  /*6850*/  FMUL.FTZ R2, R0, UR14 ;  /* 0x0000000e00027c20 */ /* 0x000fe20008410000 */
[----:B------:R-:W-:Y:S01]  /*6860*/  FMUL.FTZ R7, R7, R27 ;  /* 0x0000001b07077220 */ /* 0x000fe20000410000 */
[----:B------:R-:W-:Y:S01]  /*6870*/  FMUL.FTZ R10, R10, R4 ;  /* 0x000000040a0a7220 */ /* 0x000fe20000410000 */
[----:B------:R-:W-:Y:S01]  /*6880*/  FFMA.FTZ R4, -R240, R240, 1 ;  /* 0x3f800000f0047423 */ /* 0x000fe200000101f0 */
[----:B------:R-:W-:Y:S01]  /*6890*/  FMUL.FTZ R30, R2, R30 ;  /* 0x0000001e021e7220 */ /* 0x000fe20000410000 */
[----:B------:R-:W-:Y:S02]  /*68a0*/  F2FP.BF16.F32.PACK_AB R2, R15, R20 ;  /* 0x000000140f02723e */ /* 0x000fe400000010ff */
[----:B------:R-:W-:Y:S01]  /*68b0*/  FMUL.FTZ R4, R4, UR14 ;  /* 0x0000000e04047c20 */ /* 0x000fe20008410000 */
[----:B------:R-:W-:Y:S02]  /*68c0*/  F2FP.BF16.F32.PACK_AB R7, R7, R10 ;  /* 0x0000000a0707723e */ /* 0x000fe400000010ff */
[----:B------:R1:W-:Y:S01]  /*68d0*/  STS [R142+0x10400], R2 ;  /* 0x010400028e007388 */ /* 0x0003e20000000800 */
[----:B------:R-:W-:Y:S01]  /*68e0*/  FMUL.FTZ R8, R4, R31 ;  /* 0x0000001f04087220 */ /* 0x000fe20000410000 */
[----:B------:R-:W-:Y:S02]  /*68f0*/  F2FP.BF16.F32.PACK_AB R4, R11, R14 ;  /* 0x0000000e0b04723e */ /* 0x000fe400000010ff */
[----:B------:R-:W-:Y:S01]  /*6900*/  STS [R6+-0x3000], R9 ;  /* 0xffd0000906007388 */ /* 0x000fe20000000800 */
[--C-:B------:R-:W-:Y:S02]  /*6910*/  SHF.R.U32.HI R0, RZ, 0x4, R228.reuse ;  /* 0x00000004ff007819 */ /* 0x100fe400000116e4 */
[----:B------:R-:W-:Y:S01]  /*6920*/  F2FP.BF16.F32.PACK_AB R8, R8, R30 ;  /* 0x0000001e0808723e */ /* 0x000fe200000010ff */
[----:B------:R-:W-:Y:S01]  /*6930*/  STS [R6+-0x2c00], R4 ;  /* 0xffd4000406007388 */ /* 0x000fe20000000800 */
[----:B------:R-:W-:Y:S03]  /*6940*/  LOP3.LUT R160, R0, 0x8, RZ, 0xc0, !PT ;  /* 0x0000000800a07812 */ /* 0x000fe600078ec0ff */
[----:B------:R-:W-:Y:S01]  /*6950*/  STS [R5+-0x4000], R21 ;  /* 0xffc0001505007388 */ /* 0x000fe20000000800 */
[----:B------:R-:W-:Y:S03]  /*6960*/  LOP3.LUT R0, R160, 0x10, R228, 0xf8, !PT ;  /* 0x00000010a0007812 */ /* 0x000fe600078ef8e4 */
[----:B------:R-:W-:Y:S01]  /*6970*/  STS [R5+-0x3c00], R18 ;  /* 0xffc4001205007388 */ /* 0x000fe20000000800 */
[--C-:B------:R-:W-:Y:S04]  /*6980*/  LOP3.LUT R0, R0, 0xc0, R229.reuse, 0xf8, !PT ;  /* 0x000000c000007812 */ /* 0x100fe800078ef8e5 */
[----:B------:R-:W-:Y:S02]  /*6990*/  LOP3.LUT R0, R0, 0x18, R230, 0x78, !PT ;  /* 0x0000001800007812 */ /* 0x000fe400078e78e6 */
[----:B-1----:R-:W-:Y:S02]  /*69a0*/  IADD3 R2, PT, PT, R16, R5, RZ ;  /* 0x0000000510027210 */ /* 0x002fe40007ffe0ff */
[----:B------:R-:W-:Y:S03]  /*69b0*/  LOP3.LUT R0, R0, 0x120, R229, 0xf8, !PT ;  /* 0x0000012000007812 */ /* 0x000fe600078ef8e5 */
[----:B------:R-:W-:Y:S01]  /*69c0*/  STS [R2+-0x4000], R19 ;  /* 0xffc0001302007388 */ /* 0x000fe20000000800 */
[----:B------:R-:W-:Y:S03]  /*69d0*/  LEA R0, R0, UR4, 0x1 ;  /* 0x0000000400007c11 */ /* 0x000fe6000f8e08ff */
[----:B------:R-:W-:Y:S04]  /*69e0*/  STS [R2+-0x3c00], R17 ;  /* 0xffc4001102007388 */ /* 0x000fe80000000800 */
[----:B------:R-:W-:Y:S04]  /*69f0*/  STS [R5+-0x3000], R12 ;  /* 0xffd0000c05007388 */ /* 0x000fe80000000800 */
[----:B------:R-:W-:Y:S04]  /*6a00*/  STS [R5+-0x2c00], R7 ;  /* 0xffd4000705007388 */ /* 0x000fe80000000800 */
[----:B------:R-:W-:Y:S04]  /*6a10*/  STS [R2+-0x3000], R13 ;  /* 0xffd0000d02007388 */ /* 0x000fe80000000800 */
[----:B------:R1:W-:Y:S01]  /*6a20*/  STS [R2+-0x2c00], R8 ;  /* 0xffd4000802007388 */ /* 0x0003e20000000800 */
[----:B------:R-:W-:Y:S01]  /*6a30*/  BAR.SYNC.DEFER_BLOCKING 0x0 ;  /* 0x0000000000007b1d */ /* 0x000fe20000010000 */
[----:B-1----:R-:W-:Y:S05]  /*6a40*/  LEA R2, -R161, RZ, 0x6 ;  /* 0x000000ffa1027211 */ /* 0x002fea00078e31ff */
[----:B------:R-:W-:Y:S08]  /*6a50*/  LDSM.16.MT88.4 R4, [R3+UR4+0x13000] ;  /* 0x013000040304783b */ /* 0x000ff00008004200 */
[----:B------:R-:W1:Y:S08]  /*6a60*/  LDSM.16.MT88.4 R8, [R0+0x6000] ;  /* 0x006000000008783b */ /* 0x000e700000004200 */
[----:B------:R-:W2:Y:S08]  /*6a70*/  LDSM.16.MT88.4 R12, [R3+UR4+0x15000] ;  /* 0x01500004030c783b */ /* 0x000eb00008004200 */
[----:B------:R-:W3:Y:S08]  /*6a80*/  LDSM.16.MT88.4 R16, [R0+0x7000] ;  /* 0x007000000010783b */ /* 0x000ef00000004200 */
[----:B------:R-:W4:Y:S08]  /*6a90*/  LDSM.16.MT88.4 R20, [R0+0x8000] ;  /* 0x008000000014783b */ /* 0x000f300000004200 */
[----:B------:R-:W-:Y:S01]  /*6aa0*/  LDSM.16.MT88.4 R24, [R3+UR4+0x13800] ;  /* 0x013800040318783b */ /* 0x000fe20008004200 */
[-C--:B-1----:R-:W-:Y:S07]  /*6ab0*/  HMMA.16816.F32.BF16 R36, R4, R8.reuse, R36 ;  /* 0x000000080424723c */ /* 0x082fee0000041824 */
[----:B------:R-:W1:Y:S01]  /*6ac0*/  LDSM.16.MT88.4 R28, [R0+0x6400] ;  /* 0x00640000001c783b */ /* 0x000e620000004200 */
[C---:B--2---:R-:W-:Y:S07]  /*6ad0*/  HMMA.16816.F32.BF16 R40, R12.reuse, R8, R40 ;  /* 0x000000080c28723c */ /* 0x044fee0000041828 */
[----:B------:R-:W2:Y:S01]  /*6ae0*/  LDSM.16.MT88.4 R32, [R3+UR4+0x15800] ;  /* 0x015800040320783b */ /* 0x000ea20008004200 */
[-C--:B------:R-:W-:Y:S07]  /*6af0*/  HMMA.16816.F32.BF16 R44, R12, R10.reuse, R44 ;  /* 0x0000000a0c2c723c */ /* 0x080fee000004182c */
[----:B------:R-:W2:Y:S01]  /*6b00*/  LDSM.16.MT88.4 R132, [R0+0x7400] ;  /* 0x007400000084783b */ /* 0x000ea20000004200 */
[C---:B------:R-:W-:Y:S07]  /*6b10*/  HMMA.16816.F32.BF16 R48, R4.reuse, R10, R48 ;  /* 0x0000000a0430723c */ /* 0x040fee0000041830 */
[----:B------:R-:W2:Y:S01]  /*6b20*/  LDSM.16.MT88.4 R8, [R0+0x8400] ;  /* 0x008400000008783b */ /* 0x000ea20000004200 */
[-C--:B---3--:R-:W-:Y:S07]  /*6b30*/  HMMA.16816.F32.BF16 R52, R4, R16.reuse, R52 ;  /* 0x000000100434723c */ /* 0x088fee0000041834 */
[----:B------:R-:W-:Y:S01]  /*6b40*/  LDSM.16.MT88.4 R136, [R0+0x6c00] ;  /* 0x006c00000088783b */ /* 0x000fe20000004200 */
[C---:B------:R-:W-:Y:S07]  /*6b50*/  HMMA.16816.F32.BF16 R56, R12.reuse, R16, R56 ;  /* 0x000000100c38723c */ /* 0x040fee0000041838 */
[----:B------:R-:W-:Y:S01]  /*6b60*/  LDSM.16.MT88.4 R140, [R3+UR4+0x16800] ;  /* 0x01680004038c783b */ /* 0x000fe20008004200 */
[-C--:B------:R-:W-:Y:S07]  /*6b70*/  HMMA.16816.F32.BF16 R60, R12, R18.reuse, R60 ;  /* 0x000000120c3c723c */ /* 0x080fee000004183c */
[----:B------:R-:W-:Y:S01]  /*6b80*/  LDSM.16.MT88.4 R144, [R0+0x7c00] ;  /* 0x007c00000090783b */ /* 0x000fe20000004200 */
[C---:B------:R-:W-:Y:S07]  /*6b90*/  HMMA.16816.F32.BF16 R64, R4.reuse, R18, R64 ;  /* 0x000000120440723c */ /* 0x040fee0000041840 */
[----:B------:R-:W-:Y:S01]  /*6ba0*/  LDSM.16.MT88.4 R16, [R3+UR4+0x16000] ;  /* 0x016000040310783b */ /* 0x000fe20008004200 */
[-C--:B----4-:R-:W-:Y:S08]  /*6bb0*/  HMMA.16816.F32.BF16 R68, R4, R20.reuse, R68 ;  /* 0x000000140444723c */ /* 0x090ff00000041844 */
[C---:B------:R-:W-:Y:S08]  /*6bc0*/  HMMA.16816.F32.BF16 R72, R12.reuse, R20, R72 ;  /* 0x000000140c48723c */ /* 0x040ff00000041848 */
[-C--:B------:R-:W-:Y:S01]  /*6bd0*/  HMMA.16816.F32.BF16 R76, R12, R22.reuse, R76 ;  /* 0x000000160c4c723c */ /* 0x080fe2000004184c */
[----:B------:R-:W-:Y:S07]  /*6be0*/  LDSM.16.MT88.4 R12, [R0+0x6800] ;  /* 0x00680000000c783b */ /* 0x000fee0000004200 */
[----:B------:R-:W-:Y:S01]  /*6bf0*/  HMMA.16816.F32.BF16 R80, R4, R22, R80 ;  /* 0x000000160450723c */ /* 0x000fe20000041850 */
[----:B------:R-:W3:Y:S07]  /*6c00*/  LDSM.16.MT88.4 R4, [R3+UR4+0x14000] ;  /* 0x014000040304783b */ /* 0x000eee0008004200 */
[-C--:B-1----:R-:W-:Y:S01]  /*6c10*/  HMMA.16816.F32.BF16 R36, R24, R28.reuse, R36 ;  /* 0x0000001c1824723c */ /* 0x082fe20000041824 */
[----:B------:R-:W1:Y:S07]  /*6c20*/  LDSM.16.MT88.4 R20, [R0+0x7800] ;  /* 0x007800000014783b */ /* 0x000e6e0000004200 */
[C---:B--2---:R-:W-:Y:S08]  /*6c30*/  HMMA.16816.F32.BF16 R40, R32.reuse, R28, R40 ;  /* 0x0000001c2028723c */ /* 0x044ff00000041828 */
[-C--:B------:R-:W-:Y:S08]  /*6c40*/  HMMA.16816.F32.BF16 R44, R32, R30.reuse, R44 ;  /* 0x0000001e202c723c */ /* 0x080ff0000004182c */
[C---:B------:R-:W-:Y:S01]  /*6c50*/  HMMA.16816.F32.BF16 R48, R24.reuse, R30, R48 ;  /* 0x0000001e1830723c */ /* 0x040fe20000041830 */
[----:B------:R-:W2:Y:S07]  /*6c60*/  LDSM.16.MT88.4 R28, [R0+0x8800] ;  /* 0x00880000001c783b */ /* 0x000eae0000004200 */
        /* <DEDUP_REMOVED lines=11> */
[-C--:B---3--:R-:W-:Y:S08]  /*6d20*/  HMMA.16816.F32.BF16 R36, R4, R12.reuse, R36 ;  /* 0x0000000c0424723c */ /* 0x088ff00000041824 */
[C---:B------:R-:W-:Y:S08]  /*6d30*/  HMMA.16816.F32.BF16 R40, R16.reuse, R12, R40 ;  /* 0x0000000c1028723c */ /* 0x040ff00000041828 */
[-C--:B------:R-:W-:Y:S08]  /*6d40*/  HMMA.16816.F32.BF16 R44, R16, R14.reuse, R44 ;  /* 0x0000000e102c723c */ /* 0x080ff0000004182c */
[C---:B------:R-:W-:Y:S08]  /*6d50*/  HMMA.16816.F32.BF16 R48, R4.reuse, R14, R48 ;  /* 0x0000000e0430723c */ /* 0x040ff00000041830 */
[-C--:B-1----:R-:W-:Y:S08]  /*6d60*/  HMMA.16816.F32.BF16 R52, R4, R20.reuse, R52 ;  /* 0x000000140434723c */ /* 0x082ff00000041834 */
[C---:B------:R-:W-:Y:S08]  /*6d70*/  HMMA.16816.F32.BF16 R56, R16.reuse, R20, R56 ;  /* 0x000000141038723c */ /* 0x040ff00000041838 */
[-C--:B------:R-:W-:Y:S08]  /*6d80*/  HMMA.16816.F32.BF16 R60, R16, R22.reuse, R60 ;  /* 0x00000016103c723c */ /* 0x080ff0000004183c */
[C---:B------:R-:W-:Y:S08]  /*6d90*/  HMMA.16816.F32.BF16 R64, R4.reuse, R22, R64 ;  /* 0x000000160440723c */ /* 0x040ff00000041840 */
[-C--:B--2---:R-:W-:Y:S08]  /*6da0*/  HMMA.16816.F32.BF16 R68, R4, R28.reuse, R68 ;  /* 0x0000001c0444723c */ /* 0x084ff00000041844 */
[C---:B------:R-:W-:Y:S08]  /*6db0*/  HMMA.16816.F32.BF16 R72, R16.reuse, R28, R72 ;  /* 0x0000001c1048723c */ /* 0x040ff00000041848 */
[-C--:B------:R-:W-:Y:S08]  /*6dc0*/  HMMA.16816.F32.BF16 R76, R16, R30.reuse, R76 ;  /* 0x0000001e104c723c */ /* 0x080ff0000004184c */
[----:B------:R-:W-:Y:S04]  /*6dd0*/  HMMA.16816.F32.BF16 R80, R4, R30, R80 ;  /* 0x0000001e0450723c */ /* 0x000fe80000041850 */
[C---:B------:R-:W-:Y:S04]  /*6de0*/  LEA R5, P0, R2.reuse, R242, 0x2 ;  /* 0x000000f202057211 */ /* 0x040fe800078010ff */
[-C--:B----4-:R-:W-:Y:S05]  /*6df0*/  HMMA.16816.F32.BF16 R36, R132, R136.reuse, R36 ;  /* 0x000000888424723c */ /* 0x090fea0000041824 */
        /* <DEDUP_REMOVED lines=31> */
[----:B------:R-:W-:Y:S01]  /*6ff0*/  LEA.HI.X.SX32 R6, R4, R151, 0x1, P5 ;  /* 0x0000009704067211 */ /* 0x000fe200028f0eff */
[----:B------:R-:W-:Y:S01]  /*7000*/  IMAD.MOV.U32 R8, RZ, RZ, R7 ;  /* 0x000000ffff087224 */ /* 0x000fe200078e0007 */
        /* <DEDUP_REMOVED lines=19> */
.L_x_493:
        /* <DEDUP_REMOVED lines=8> */
[----:B------:R-:W-:Y:S01]  /*71c0*/  ISETP.NE.AND P0, PT, R149, RZ, PT ;  /* 0x000000ff9500720c */ /* 0x000fe20003f05270 */
[----:B------:R-:W-:Y:S01]  /*71d0*/  LDSM.16.MT88.4 R28, [R0+0xd000] ;  /* 0x00d00000001c783b */ /* 0x000fe20000004200 */
[----:B------:R-:W-:Y:S01]  /*71e0*/  LOP3.LUT R2, R4, R2, RZ, 0xfc, !PT ;  /* 0x0000000204027212 */ /* 0x000fe200078efcff */
[----:B------:R-:W-:Y:S01]  /*71f0*/  @UP0 UIADD3 UR20, UP1, UPT, UR18, -0x100, URZ ;  /* 0xffffff0012140890 */ /* 0x000fe2000ff3e0ff */
[----:B------:R-:W-:Y:S01]  /*7200*/  PLOP3.LUT P4, PT, PT, PT, UP0, 0x80, 0x8 ;  /* 0x000000000008781c */ /* 0x000fe20003f8f008 */
[----:B------:R-:W-:Y:S01]  /*7210*/  LDSM.16.MT88.4 R132, [R0+0x9400] ;  /* 0x009400000084783b */ /* 0x000fe20000004200 */
[----:B------:R-:W-:Y:S01]  /*7220*/  LEA R2, R2, UR4, 0x1 ;  /* 0x0000000402027c11 */ /* 0x000fe2000f8e08ff */
[----:B------:R-:W-:Y:S02]  /*7230*/  @UP0 UIADD3.X UR17, UPT, UPT, UR19, -0x1, URZ, UP1, !UPT ;  /* 0xffffffff13110890 */ /* 0x000fe40008ffe4ff */
        /* <DEDUP_REMOVED lines=10> */
[----:B------:R-:W-:Y:S01]  /*72e0*/  LEA R164, P0, R164, R242, 0x2 ;  /* 0x000000f2a4a47211 */ /* 0x000fe200078010ff */
[----:B------:R-:W-:Y:S01]  /*72f0*/  UISETP.NE.U32.AND UP1, UPT, UR12, 0x1, UPT ;  /* 0x000000010c00788c */ /* 0x000fe2000bf25070 */
[----:B------:R-:W3:Y:S01]  /*7300*/  LDSM.16.M88.4 R32, [R157+0xf000] ;  /* 0x00f000009d20783b */ /* 0x000ee20000000200 */
[----:B------:R-:W-:Y:S03]  /*7310*/  IMAD.IADD R158, R224, 0x1, R156 ;  /* 0x00000001e09e7824 */ /* 0x000fe600078e029c */
[----:B------:R-:W4:Y:S01]  /*7320*/  LDL R171, [R1+0x4c] ;  /* 0x00004c0001ab7983 */ /* 0x000f220000100800 */
[----:B------:R-:W-:Y:S03]  /*7330*/  PLOP3.LUT P3, PT, PT, PT, UP1, 0x80, 0x8 ;  /* 0x000000000008781c */ /* 0x000fe60003f6f018 */
[----:B------:R-:W5:Y:S04]  /*7340*/  LDSM.16.MT88.4 R140, [R0+0xd400] ;  /* 0x00d40000008c783b */ /* 0x000f680000004200 */
[----:B------:R-:W4:Y:S04]  /*7350*/  LDL R170, [R1+0x48] ;  /* 0x0000480001aa7983 */ /* 0x000f280000100800 */
[----:B------:R-:W2:Y:S04]  /*7360*/  LDL R231, [R1+0x1c] ;  /* 0x00001c0001e77983 */ /* 0x000ea80000100800 */
[----:B------:R-:W4:Y:S04]  /*7370*/  LDL R169, [R1+0x44] ;  /* 0x0000440001a97983 */ /* 0x000f280000100800 */
[----:B------:R-:W-:Y:S04]  /*7380*/  LDSM.16.MT88.4 R148, [R0+0x9800] ;  /* 0x009800000094783b */ /* 0x000fe80000004200 */
[----:B------:R-:W5:Y:S01]  /*7390*/  LDSM.16.M88.4 R144, [R156] ;  /* 0x000000009c90783b */ /* 0x000f620000000200 */
[C---:B-1----:R-:W-:Y:S03]  /*73a0*/  HMMA.16816.F32.BF16 R4, R24.reuse, R8, RZ ;  /* 0x000000081804723c */ /* 0x042fe600000418ff */
[----:B------:R-:W-:Y:S05]  /*73b0*/  LDSM.16.MT88.4 R152, [R0+0xa000] ;  /* 0x00a000000098783b */ /* 0x000fea0000004200 */
        /* <DEDUP_REMOVED lines=18> */
[----:B------:R-:W5:Y:S07]  /*74e0*/  LDSM.16.MT88.4 R148, [R0+0xdc00] ;  /* 0x00dc00000094783b */ /* 0x000f6e0000004200 */
[C---:B-1----:R-:W-:Y:S08]  /*74f0*/  HMMA.16816.F32.BF16 R12, R144.reuse, R28, R12 ;  /* 0x0000001c900c723c */ /* 0x042ff0000004180c */
[C---:B------:R-:W-:Y:S01]  /*7500*/  HMMA.16816.F32.BF16 R16, R144.reuse, R30, R16 ;  /* 0x0000001e9010723c */ /* 0x040fe20000041810 */
[----:B------:R1:W1:Y:S07]  /*7510*/  LDSM.16.M88.4 R28, [R2+0x11000] ;  /* 0x01100000021c783b */ /* 0x00026e0000000200 */
[C---:B---3--:R-:W-:Y:S08]  /*7520*/  HMMA.16816.F32.BF16 R20, R144.reuse, R132, R20 ;  /* 0x000000849014723c */ /* 0x048ff00000041814 */
[----:B------:R-:W-:Y:S01]  /*7530*/  HMMA.16816.F32.BF16 R24, R144, R134, R24 ;  /* 0x000000869018723c */ /* 0x000fe20000041818 */
[----:B------:R-:W3:Y:S04]  /*7540*/  LDSM.16.MT88.4 R132, [R0+0xc000] ;  /* 0x00c000000084783b */ /* 0x000ee80000004200 */
[----:B------:R-:W3:Y:S03]  /*7550*/  LDSM.16.MT88.4 R144, [R0+0xe000] ;  /* 0x00e000000090783b */ /* 0x000ee60000004200 */
[C---:B-----5:R-:W-:Y:S01]  /*7560*/  HMMA.16816.F32.BF16 R4, R32.reuse, R136, R4 ;  /* 0x000000882004723c */ /* 0x060fe20000041804 */
[----:B-1----:R-:W-:Y:S05]  /*7570*/  IMAD.U32 R2, RZ, RZ, UR53 ;  /* 0x00000035ff027e24 */ /* 0x002fea000f8e00ff */
[----:B------:R-:W-:Y:S02]  /*7580*/  LEA.HI.X.SX32 R165, R2, R243, 0x2, P0 ;  /* 0x000000f302a57211 */ /* 0x000fe400000f16ff */
[C---:B------:R-:W-:Y:S01]  /*7590*/  HMMA.16816.F32.BF16 R8, R32.reuse, R138, R8 ;  /* 0x0000008a2008723c */ /* 0x040fe20000041808 */
[----:B------:R-:W-:Y:S02]  /*75a0*/  LDSM.16.M88.4 R136, [R157+0x11000] ;  /* 0x011000009d88783b */ /* 0x000fe40000000200 */
[----:B------:R-:W-:Y:S02]  /*75b0*/  LEA R162, P0, R161, R164, 0x5 ;  /* 0x000000a4a1a27211 */ /* 0x000fe400078028ff */
[----:B------:R-:W-:Y:S02]  /*75c0*/  @P4 LOP3.LUT R2, R227, 0x10, RZ, 0xc0, !PT ;  /* 0x00000010e3024812 */ /* 0x000fe400078ec0ff */
[C---:B------:R-:W-:Y:S01]  /*75d0*/  LEA.HI.X.SX32 R163, R161.reuse, R165, 0x5, P0 ;  /* 0x000000a5a1a37211 */ /* 0x040fe200000f2eff */
[C---:B------:R-:W-:Y:S08]  /*75e0*/  HMMA.16816.F32.BF16 R12, R32.reuse, R140, R12 ;  /* 0x0000008c200c723c */ /* 0x040ff0000004180c */
[C---:B------:R-:W-:Y:S01]  /*75f0*/  HMMA.16816.F32.BF16 R16, R32.reuse, R142, R16 ;  /* 0x0000008e2010723c */ /* 0x040fe20000041810 */
[----:B------:R-:W1:Y:S07]  /*7600*/  LDSM.16.MT88.4 R140, [R0+0xa400] ;  /* 0x00a40000008c783b */ /* 0x000e6e0000004200 */
[C---:B------:R-:W-:Y:S08]  /*7610*/  HMMA.16816.F32.BF16 R20, R32.reuse, R148, R20 ;  /* 0x000000942014723c */ /* 0x040ff00000041814 */
[----:B------:R-:W-:Y:S01]  /*7620*/  HMMA.16816.F32.BF16 R24, R32, R150, R24 ;  /* 0x000000962018723c */ /* 0x000fe20000041818 */
[----:B------:R-:W5:Y:S04]  /*7630*/  LDSM.16.MT88.4 R32, [R0+0xc400] ;  /* 0x00c400000020783b */ /* 0x000f680000004200 */
[----:B------:R-:W5:Y:S03]  /*7640*/  LDSM.16.MT88.4 R148, [R0+0xe400] ;  /* 0x00e400000094783b */ /* 0x000f660000004200 */
[C---:B------:R-:W-:Y:S08]  /*7650*/  HMMA.16816.F32.BF16 R4, R28.reuse, R152, R4 ;  /* 0x000000981c04723c */ /* 0x040ff00000041804 */
[C---:B------:R-:W-:Y:S01]  /*7660*/  HMMA.16816.F32.BF16 R8, R28.reuse, R154, R8 ;  /* 0x0000009a1c08723c */ /* 0x040fe20000041808 */
[----:B------:R-:W-:Y:S07]  /*7670*/  LDSM.16.MT88.4 R152, [R0+0xa800] ;  /* 0x00a800000098783b */ /* 0x000fee0000004200 */
[C---:B---3--:R-:W-:Y:S08]  /*7680*/  HMMA.16816.F32.BF16 R12, R28.reuse, R132, R12 ;  /* 0x000000841c0c723c */ /* 0x048ff0000004180c */
[C---:B------:R-:W-:Y:S01]  /*7690*/  HMMA.16816.F32.BF16 R16, R28.reuse, R134, R16 ;  /* 0x000000861c10723c */ /* 0x040fe20000041810 */
[----:B------:R3:W2:Y:S07]  /*76a0*/  LDSM.16.M88.4 R132, [R156+0x2000] ;  /* 0x002000009c84783b */ /* 0x0006ae0000000200 */
[C---:B------:R-:W-:Y:S08]  /*76b0*/  HMMA.16816.F32.BF16 R20, R28.reuse, R144, R20 ;  /* 0x000000901c14723c */ /* 0x040ff00000041814 */
[----:B------:R-:W-:Y:S01]  /*76c0*/  HMMA.16816.F32.BF16 R24, R28, R146, R24 ;  /* 0x000000921c18723c */ /* 0x000fe20000041818 */
[----:B------:R-:W4:Y:S07]  /*76d0*/  LDSM.16.MT88.4 R28, [R0+0xc800] ;  /* 0x00c80000001c783b */ /* 0x000f2e0000004200 */
[C---:B-1----:R-:W-:Y:S05]  /*76e0*/  HMMA.16816.F32.BF16 R4, R136.reuse, R140, R4 ;  /* 0x0000008c8804723c */ /* 0x042fea0000041804 */
[C---:B---3--:R-:W-:Y:S03]  /*76f0*/  LEA R156, P0, R161.reuse, R162, 0x5 ;  /* 0x000000a2a19c7211 */ /* 0x048fe600078028ff */
[C---:B------:R-:W-:Y:S01]  /*7700*/  HMMA.16816.F32.BF16 R8, R136.reuse, R142, R8 ;  /* 0x0000008e8808723c */ /* 0x040fe20000041808 */
[----:B------:R-:W-:Y:S02]  /*7710*/  LDSM.16.MT88.4 R140, [R0+0xac00] ;  /* 0x00ac0000008c783b */ /* 0x000fe40000004200 */
[C---:B------:R-:W-:Y:S05]  /*7720*/  LEA.HI.X.SX32 R157, R161.reuse, R163, 0x5, P0 ;  /* 0x000000a3a19d7211 */ /* 0x040fea00000f2eff */
[C---:B-----5:R-:W-:Y:S08]  /*7730*/  HMMA.16816.F32.BF16 R12, R136.reuse, R32, R12 ;  /* 0x00000020880c723c */ /* 0x060ff0000004180c */
[C---:B------:R-:W-:Y:S01]  /*7740*/  HMMA.16816.F32.BF16 R16, R136.reuse, R34, R16 ;  /* 0x000000228810723c */ /* 0x040fe20000041810 */
[----:B------:R-:W1:Y:S07]  /*7750*/  LDSM.16.MT88.4 R32, [R0+0xe800] ;  /* 0x00e800000020783b */ /* 0x000e6e0000004200 */
[C---:B------:R-:W-:Y:S08]  /*7760*/  HMMA.16816.F32.BF16 R20, R136.reuse, R148, R20 ;  /* 0x000000948814723c */ /* 0x040ff00000041814 */
[----:B------:R-:W-:Y:S01]  /*7770*/  HMMA.16816.F32.BF16 R24, R136, R150, R24 ;  /* 0x000000968818723c */ /* 0x000fe20000041818 */
[----:B------:R-:W3:Y:S07]  /*7780*/  LDSM.16.M88.4 R136, [R158+0x2000] ;  /* 0x002000009e88783b */ /* 0x000eee0000000200 */
[C---:B--2---:R-:W-:Y:S05]  /*7790*/  HMMA.16816.F32.BF16 R4, R132.reuse, R152, R4 ;  /* 0x000000988404723c */ /* 0x044fea0000041804 */
[C---:B------:R-:W-:Y:S03]  /*77a0*/  LEA R152, P0, R161.reuse, R156, 0x5 ;  /* 0x0000009ca1987211 */ /* 0x040fe600078028ff */
[C---:B------:R-:W-:Y:S03]  /*77b0*/  HMMA.16816.F32.BF16 R8, R132.reuse, R154, R8 ;  /* 0x0000009a8408723c */ /* 0x040fe60000041808 */
[C---:B------:R-:W-:Y:S02]  /*77c0*/  LEA.HI.X.SX32 R153, R161.reuse, R157, 0x5, P0 ;  /* 0x0000009da1997211 */ /* 0x040fe400000f2eff */
[C---:B------:R-:W-:Y:S03]  /*77d0*/  LEA R150, P0, R161.reuse, R152, 0x5 ;  /* 0x00000098a1967211 */ /* 0x040fe600078028ff */
[C---:B----4-:R-:W-:Y:S03]  /*77e0*/  HMMA.16816.F32.BF16 R12, R132.reuse, R28, R12 ;  /* 0x0000001c840c723c */ /* 0x050fe6000004180c */
[C---:B------:R-:W-:Y:S02]  /*77f0*/  LEA.HI.X.SX32 R151, R161.reuse, R153, 0x5, P0 ;  /* 0x00000099a1977211 */ /* 0x040fe400000f2eff */
[C---:B------:R-:W-:Y:S03]  /*7800*/  LEA R148, P0, R161.reuse, R150, 0x5 ;  /* 0x00000096a1947211 */ /* 0x040fe600078028ff */
[C---:B------:R-:W-:Y:S01]  /*7810*/  HMMA.16816.F32.BF16 R16, R132.reuse, R30, R16 ;  /* 0x0000001e8410723c */ /* 0x040fe20000041810 */
[----:B------:R-:W2:Y:S02]  /*7820*/  LDSM.16.MT88.4 R28, [R0+0xcc00] ;  /* 0x00cc0000001c783b */ /* 0x000ea40000004200 */
[C---:B------:R-:W-:Y:S02]  /*7830*/  LEA.HI.X.SX32 R149, R161.reuse, R151, 0x5, P0 ;  /* 0x00000097a1957211 */ /* 0x040fe400000f2eff */
[C---:B------:R-:W-:Y:S03]  /*7840*/  LEA R154, P0, R161.reuse, R148, 0x5 ;  /* 0x00000094a19a7211 */ /* 0x040fe600078028ff */
[C---:B-1----:R-:W-:Y:S03]  /*7850*/  HMMA.16816.F32.BF16 R20, R132.reuse, R32, R20 ;  /* 0x000000208414723c */ /* 0x042fe60000041814 */
[----:B------:R-:W-:Y:S02]  /*7860*/  @P4 SHF.R.U32.HI R32, RZ, 0x2, R228 ;  /* 0x00000002ff204819 */ /* 0x000fe400000116e4 */
[C---:B------:R-:W-:Y:S02]  /*7870*/  LEA.HI.X.SX32 R155, R161.reuse, R149, 0x5, P0 ;  /* 0x00000095a19b7211 */ /* 0x040fe400000f2eff */
[----:B------:R-:W-:Y:S01]  /*7880*/  @P4 LOP3.LUT R231, R2, 0x7, R32, 0xf8, !PT ;  /* 0x0000000702e74812 */ /* 0x000fe200078ef820 */
[----:B------:R-:W-:Y:S01]  /*7890*/  HMMA.16816.F32.BF16 R24, R132, R34, R24 ;  /* 0x000000228418723c */ /* 0x000fe20000041818 */
[----:B------:R1:W4:Y:S02]  /*78a0*/  LDSM.16.MT88.4 R32, [R0+0xec00] ;  /* 0x00ec00000020783b */ /* 0x0003240000004200 */
[C---:B------:R-:W-:Y:S02]  /*78b0*/  IMAD.WIDE R166, R161.reuse, -0xc0, R154 ;  /* 0xffffff40a1a67825 */ /* 0x040fe400078e029a */
[----:B------:R-:W-:Y:S03]  /*78c0*/  @P4 STL [R1+0x1c], R231 ;  /* 0x00001ce701004387 */ /* 0x000fe60000100800 */
[C---:B---3--:R-:W-:Y:S05]  /*78d0*/  HMMA.16816.F32.BF16 R4, R136.reuse, R140, R4 ;  /* 0x0000008c8804723c */ /* 0x048fea0000041804 */
[C---:B------:R-:W-:Y:S03]  /*78e0*/  LEA R146, P0, R161.reuse, R166, 0x5 ;  /* 0x000000a6a1927211 */ /* 0x040fe600078028ff */
[C---:B------:R-:W-:Y:S03]  /*78f0*/  HMMA.16816.F32.BF16 R8, R136.reuse, R142, R8 ;  /* 0x0000008e8808723c */ /* 0x040fe60000041808 */
[C---:B------:R-:W-:Y:S02]  /*7900*/  LEA.HI.X.SX32 R147, R161.reuse, R167, 0x5, P0 ;  /* 0x000000a7a1937211 */ /* 0x040fe400000f2eff */
[----:B------:R-:W-:Y:S01]  /*7910*/  LEA R144, P0, R161, R146, 0x5 ;  /* 0x00000092a1907211 */ /* 0x000fe200078028ff */
[C---:B-1----:R-:W-:Y:S02]  /*7920*/  VIADD R0, R220.reuse, 0xffffd000 ;  /* 0xffffd000dc007836 */ /* 0x042fe40000000000 */
[C---:B--2---:R-:W-:Y:S03]  /*7930*/  HMMA.16816.F32.BF16 R12, R136.reuse, R28, R12 ;  /* 0x0000001c880c723c */ /* 0x044fe6000004180c */
[----:B------:R-:W-:Y:S01]  /*7940*/  @P4 IMAD.WIDE.U32 R28, R231, R232, UR18 ;  /* 0x00000012e71c4e25 */ /* 0x000fe2000f8e00e8 */
[C---:B------:R-:W-:Y:S01]  /*7950*/  LEA.HI.X.SX32 R145, R161.reuse, R147, 0x5, P0 ;  /* 0x00000093a1917211 */ /* 0x040fe200000f2eff */
[----:B------:R-:W-:Y:S01]  /*7960*/  @UP0 UMOV UR18, UR20 ;  /* 0x0000001400120c82 */ /* 0x000fe20008000000 */
[C---:B------:R-:W-:Y:S01]  /*7970*/  LEA R140, P0, R161.reuse, R144, 0x5 ;  /* 0x00000090a18c7211 */ /* 0x040fe200078028ff */
[----:B------:R-:W-:Y:S01]  /*7980*/  @UP0 UMOV UR19, UR17 ;  /* 0x0000001100130c82 */ /* 0x000fe20008000000 */
[C---:B------:R-:W-:Y:S01]  /*7990*/  HMMA.16816.F32.BF16 R16, R136.reuse, R30, R16 ;  /* 0x0000001e8810723c */ /* 0x040fe20000041810 */
[----:B------:R-:W2:Y:S01]  /*79a0*/  @P4 LDG.E R168, desc[UR38][R28.64+-0x60] ;  /* 0xffffa0261ca84981 */ /* 0x000ea2000c1e1900 */
[----:B------:R-:W-:Y:S01]  /*79b0*/  UISETP.GT.AND UP0, UPT, UR42, UR51, UPT ;  /* 0x000000332a00728c */ /* 0x000fe2000bf04270 */
[C---:B------:R-:W-:Y:S01]  /*79c0*/  LEA.HI.X.SX32 R141, R161.reuse, R145, 0x5, P0 ;  /* 0x00000091a18d7211 */ /* 0x040fe200000f2eff */
[----:B------:R-:W-:Y:S01]  /*79d0*/  @P3 VIADD R0, R220, 0x3000 ;  /* 0x00003000dc003836 */ /* 0x000fe20000000000 */
[----:B------:R-:W3:Y:S01]  /*79e0*/  @P4 LDG.E R171, desc[UR38][R28.64+-0x100] ;  /* 0xffff00261cab4981 */ /* 0x000ee2000c1e1900 */
[C---:B------:R-:W-:Y:S02]  /*79f0*/  LEA R134, P0, R161.reuse, R140, 0x5 ;  /* 0x0000008ca1867211 */ /* 0x040fe400078028ff */
[C---:B----4-:R-:W-:Y:S01]  /*7a00*/  HMMA.16816.F32.BF16 R20, R136.reuse, R32, R20 ;  /* 0x000000208814723c */ /* 0x050fe20000041814 */
[----:B------:R-:W4:Y:S02]  /*7a10*/  @P4 LDG.E R170, desc[UR38][R28.64+-0xe0] ;  /* 0xffff20261caa4981 */ /* 0x000f24000c1e1900 */
[C---:B------:R-:W-:Y:S02]  /*7a20*/  LEA.HI.X.SX32 R135, R161.reuse, R141, 0x5, P0 ;  /* 0x0000008da1877211 */ /* 0x040fe400000f2eff */
[----:B------:R1:W5:Y:S01]  /*7a30*/  @P4 LDG.E R169, desc[UR38][R28.64+-0x80] ;  /* 0xffff80261ca94981 */ /* 0x000362000c1e1900 */
[C---:B------:R-:W-:Y:S02]  /*7a40*/  LEA R132, P0, R161.reuse, R134, 0x5 ;  /* 0x00000086a1847211 */ /* 0x040fe400078028ff */
[----:B------:R-:W-:Y:S01]  /*7a50*/  HMMA.16816.F32.BF16 R24, R136, R34, R24 ;  /* 0x000000228818723c */ /* 0x000fe20000041818 */
[----:B------:R1:W-:Y:S02]  /*7a60*/  REDG.E.ADD.F32.FTZ.RN.STRONG.GPU desc[UR38][R242.64], R4 ;  /* 0x00000004f20079a6 */ /* 0x0003e4000c12f326 */
[C---:B------:R-:W-:Y:S02]  /*7a70*/  LEA.HI.X.SX32 R133, R161.reuse, R135, 0x5, P0 ;  /* 0x00000087a1857211 */ /* 0x040fe400000f2eff */
[----:B------:R1:W-:Y:S01]  /*7a80*/  REDG.E.ADD.F32.FTZ.RN.STRONG.GPU desc[UR38][R164.64], R5 ;  /* 0x00000005a40079a6 */ /* 0x0003e2000c12f326 */
[C---:B------:R-:W-:Y:S03]  /*7a90*/  LEA R142, P0, R161.reuse, R132, 0x5 ;  /* 0x00000084a18e7211 */ /* 0x040fe600078028ff */
[----:B------:R1:W-:Y:S01]  /*7aa0*/  REDG.E.ADD.F32.FTZ.RN.STRONG.GPU desc[UR38][R162.64], R6 ;  /* 0x00000006a20079a6 */ /* 0x0003e2000c12f326 */
[C---:B------:R-:W-:Y:S03]  /*7ab0*/  LEA.HI.X.SX32 R143, R161.reuse, R133, 0x5, P0 ;  /* 0x00000085a18f7211 */ /* 0x040fe600000f2eff */
[----:B------:R1:W-:Y:S01]  /*7ac0*/  REDG.E.ADD.F32.FTZ.RN.STRONG.GPU desc[UR38][R156.64], R7 ;  /* 0x000000079c0079a6 */ /* 0x0003e2000c12f326 */
[C---:B------:R-:W-:Y:S03]  /*7ad0*/  IMAD.WIDE R136, R161.reuse, -0xc0, R142 ;  /* 0xffffff40a1887825 */ /* 0x040fe600078e028e */
        /* <DEDUP_REMOVED lines=10> */
[C---:B------:R-:W-:Y:S01]  /*7b80*/  LEA.HI.X.SX32 R31, R161.reuse, R33, 0x5, P0 ;  /* 0x00000021a11f7211 */ /* 0x040fe200000f2eff */
        /* <DEDUP_REMOVED lines=58> */
[----:B------:R2:W-:Y:S07]  /*7f30*/  @P4 STL [R1+0x40], R168 ;  /* 0x000040a801004387 */ /* 0x0005ee0000100800 */
[C---:B------:R-:W-:Y:S01]  /*7f40*/  HMMA.16816.F32.BF16 R112, R32.reuse, R26, R112 ;  /* 0x0000001a2070723c */ /* 0x040fe20000041870 */
[----:B------:R-:W5:Y:S07]  /*7f50*/  LDSM.16.MT88.4 R24, [R3+UR4+0x10800] ;  /* 0x010800040318783b */ /* 0x000f6e0008004200 */
[-C--:B-1----:R-:W-:Y:S08]  /*7f60*/  HMMA.16816.F32.BF16 R116, R32, R8.reuse, R116 ;  /* 0x000000082074723c */ /* 0x082ff00000041874 */
[C---:B------:R-:W-:Y:S01]  /*7f70*/  HMMA.16816.F32.BF16 R120, R132.reuse, R8, R120 ;  /* 0x000000088478723c */ /* 0x040fe20000041878 */
[----:B--2---:R-:W2:Y:S04]  /*7f80*/  LDL.LU R168, [R1+0x4] ;  /* 0x0000040001a87983 */ /* 0x004ea80000300800 */
[----:B---3--:R-:W-:Y:S03]  /*7f90*/  @P4 STL [R1+0x4c], R171 ;  /* 0x00004cab01004387 */ /* 0x008fe60000100800 */
[-C--:B------:R-:W-:Y:S01]  /*7fa0*/  HMMA.16816.F32.BF16 R124, R132, R10.reuse, R124 ;  /* 0x0000000a847c723c */ /* 0x080fe2000004187c */
[----:B------:R1:W3:Y:S04]  /*7fb0*/  LDSM.16.MT88.4 R132, [R220+0x1c00] ;  /* 0x001c0000dc84783b */ /* 0x0002e80000004200 */
[----:B----4-:R4:W-:Y:S03]  /*7fc0*/  @P4 STL [R1+0x48], R170 ;  /* 0x000048aa01004387 */ /* 0x0109e60000100800 */
[----:B------:R-:W-:Y:S01]  /*7fd0*/  HMMA.16816.F32.BF16 R128, R32, R10, R128 ;  /* 0x0000000a2080723c */ /* 0x000fe20000041880 */
[----:B-----5:R4:W-:Y:S07]  /*7fe0*/  @P4 STL [R1+0x44], R169 ;  /* 0x000044a901004387 */ /* 0x0209ee0000100800 */
        /* <DEDUP_REMOVED lines=13> */
[-C--:B------:R-:W-:Y:S08]  /*80c0*/  HMMA.16816.F32.BF16 R84, R24, R136.reuse, R84 ;  /* 0x000000881854723c */ /* 0x080ff00000041854 */
        /* <DEDUP_REMOVED lines=10> */
[----:B------:R-:W-:Y:S04]  /*8170*/  HMMA.16816.F32.BF16 R128, R24, R146, R128 ;  /* 0x000000921880723c */ /* 0x000fe80000041880 */
[----:B--2---:R-:W-:Y:S05]  /*8180*/  VIADD R168, R168, 0xffffffc0 ;  /* 0xffffffc0a8a87836 */ /* 0x004fea0000000000 */
[----:B------:R4:W-:Y:S01]  /*8190*/  STL [R1+0x4], R168 ;  /* 0x000004a801007387 */ /* 0x0009e20000100800 */
[----:B------:R-:W-:Y:S10]  /*81a0*/  BRA.U UP0, `(.L_x_494) ;  /* 0xffffffb9001c7547 */ /* 0x000ff4000b83ffff */
[C---:B------:R-:W-:Y:S01]  /*81b0*/  IMAD.SHL.U32 R2, R228.reuse, 0x10, RZ ;  /* 0x00000010e4027824 */ /* 0x040fe200078e00ff */
[----:B------:R-:W1:Y:S01]  /*81c0*/  LDCU UR8, c[0x0][0x500] ;  /* 0x0000a000ff0877ac */ /* 0x000e620008000800 */
[----:B----4-:R-:W-:Y:S01]  /*81d0*/  IMAD.SHL.U32 R168, R228, 0x2, RZ ;  /* 0x00000002e4a87824 */ /* 0x010fe200078e00ff */
        /* <DEDUP_REMOVED lines=173> */
.L_x_495:
        /* <DEDUP_REMOVED lines=12> */
.L_x_496:
[----:B------:R-:W2:Y:S01]  /*8d70*/  LDCU.64 UR8, c[0x0][0x5c8] ;  /* 0x0000b900ff0877ac */ /* 0x000ea20008000a00 */
[----:B------:R-:W-:-:S04]  /*8d80*/  UIADD3 UR12, UPT, UPT, UR44, UR46, URZ ;  /* 0x0000002e2c0c7290 */ /* 0x000fc8000fffe0ff */
[----:B--2---:R-:W-:Y:S02]  /*8d90*/  UIMAD.WIDE.U32 UR20, UR12, UR8, URZ ;  /* 0x000000080c1472a5 */ /* 0x004fe4000f8e00ff */
[----:B------:R-:W-:-:S04]  /*8da0*/  UIMAD UR12, UR12, UR9, URZ ;  /* 0x000000090c0c72a4 */ /* 0x000fc8000f8e02ff */
[----:B------:R-:W-:-:S06]  /*8db0*/  UIADD3 UR12, UPT, UPT, UR21, UR12, URZ ;  /* 0x0000000c150c7290 */ /* 0x000fcc000fffe0ff */
[----:B-1----:R-:W-:-:S07]  /*8dc0*/  MOV R23, UR12 ;  /* 0x0000000c00177c02 */ /* 0x002fce0008000f00 */
.L_x_497:
        /* <DEDUP_REMOVED lines=59> */
.L_x_499:
[----:B------:R-:W-:Y:S05]  /*9180*/  BSYNC.RECONVERGENT B0 ;  /* 0x0000000000007941 */ /* 0x000fea0003800200 */
.L_x_498:
        /* <DEDUP_REMOVED lines=19> */
.L_x_501:
[----:B------:R-:W-:Y:S05]  /*92c0*/  BSYNC.RECONVERGENT B0 ;  /* 0x0000000000007941 */ /* 0x000fea0003800200 */
.L_x_500:
        /* <DEDUP_REMOVED lines=25> */
.L_x_503:
[----:B------:R-:W-:Y:S05]  /*9460*/  BSYNC.RECONVERGENT B0 ;  /* 0x0000000000007941 */ /* 0x000fea0003800200 */
.L_x_502:
        /* <DEDUP_REMOVED lines=17> */
.L_x_469:
[----:B------:R-:W-:Y:S05]  /*9580*/  BSYNC.RECONVERGENT B1 ;  /* 0x0000000000017941 */ /* 0x000fea0003800200 */
.L_x_447:
[----:B------:R-:W5:Y:S01]  /*9590*/  LDCU UR9, c[0x0][0x438] ;  /* 0x00008700ff0977ac */ /* 0x000f620008000800 */
[----:B------:R-:W1:Y:S01]  /*95a0*/  LDCU UR10, c[0x0][0x370] ;  /* 0x00006e00ff0a77ac */ /* 0x000e620008000800 */
[----:B-----5:R-:W-:-:S04]  /*95b0*/  UIADD3 UR9, UPT, UPT, UR9, 0x7f, URZ ;  /* 0x0000007f09097890 */ /* 0x020fc8000fffe0ff */
        /* <DEDUP_REMOVED lines=8> */
.L_x_505:
        /* <DEDUP_REMOVED lines=12> */
.L_x_887:


//--------------------- .text._ZN5flash25flash_bwd_dot_do_o_kernelILb0E23Flash_bwd_kernel_traitsILi96ELi64ELi128ELi8ELi2ELi4ELi4ELb1ELb0EN7cutlass10bfloat16_tE19Flash_kernel_traitsILi96ELi64ELi128ELi8ES3_EEEEvNS_16Flash_bwd_paramsE --------------------------
	.section	.text._ZN5flash25flash_bwd_dot_do_o_kernelILb0E23Flash_bwd_kernel_traitsILi96ELi64ELi128ELi8ELi2ELi4ELi4ELb1ELb0EN7cutlass10bfloat16_tE19Flash_kernel_traitsILi96ELi64ELi128ELi8ES3_EEEEvNS_16Flash_bwd_paramsE,"ax",@progbits
	.align	128
        .global         _ZN5flash25flash_bwd_dot_do_o_kernelILb0E23Flash_bwd_kernel_traitsILi96ELi64ELi128ELi8ELi2ELi4ELi4ELb1ELb0EN7cutlass10bfloat16_tE19Flash_kernel_traitsILi96ELi64ELi128ELi8ES3_EEEEvNS_16Flash_bwd_paramsE
        .type           _ZN5flash25flash_bwd_dot_do_o_kernelILb0E23Flash_bwd_kernel_traitsILi96ELi64ELi128ELi8ELi2ELi4ELi4ELb1ELb0EN7cutlass10bfloat16_tE19Flash_kernel_traitsILi96ELi64ELi128ELi8ES3_EEEEvNS_16Flash_bwd_paramsE,@function
        .size           _ZN5flash25flash_bwd_dot_do_o_kernelILb0E23Flash_bwd_kernel_traitsILi96ELi64ELi128ELi8ELi2ELi4ELi4ELb1ELb0EN7cutlass10bfloat16_tE19Flash_kernel_traitsILi96ELi64ELi128ELi8ES3_EEEEvNS_16Flash_bwd_paramsE,(.L_x_888 - _ZN5flash25flash_bwd_dot_do_o_kernelILb0E23Flash_bwd_kernel_traitsILi96ELi64ELi128ELi8ELi2ELi4ELi4ELb1ELb0EN7cutlass10bfloat16_tE19Flash_kernel_traitsILi96ELi64ELi128ELi8ES3_EEEEvNS_16Flash_bwd_paramsE)
        .other          _ZN5flash25flash_bwd_dot_do_o_kernelILb0E23Flash_bwd_kernel_traitsILi96ELi64ELi128ELi8ELi2ELi4ELi4ELb1ELb0EN7cutlass10bfloat16_tE19Flash_kernel_traitsILi96ELi64ELi128ELi8ES3_EEEEvNS_16Flash_bwd_paramsE,@"STO_CUDA_ENTRY STV_DEFAULT"
_ZN5flash25flash_bwd_dot_do_o_kernelILb0E23Flash_bwd_kernel_traitsILi96ELi64ELi128ELi8ELi2ELi4ELi4ELb1ELb0EN7cutlass10bfloat16_tE19Flash_kernel_traitsILi96ELi64ELi128ELi8ES3_EEEEvNS_16Flash_bwd_paramsE:
.text._ZN5flash25flash_bwd_dot_do_o_kernelILb0E23Flash_bwd_kernel_traitsILi96ELi64ELi128ELi8ELi2ELi4ELi4ELb1ELb0EN7cutlass10bfloat16_tE19Flash_kernel_traitsILi96ELi64ELi128ELi8ES3_EEEEvNS_16Flash_bwd_paramsE:
[----:B------:R-:W-:Y:S08]  /*0000*/  LDC R1, c[0x0][0x37c] ;  /* 0x0000df00ff017b82 */ /* 0x000ff00000000800 */
[----:B------:R-:W0:Y:S01]  /*0010*/  LDC.64 R2, c[0x0][0x460] ;  /* 0x00011800ff027b82 */ /* 0x000e220000000a00 */
[----:B------:R-:W1:Y:S01]  /*0020*/  S2R R0, SR_CTAID.Y ;  /* 0x0000000000007919 */ /* 0x000e620000002600 */
[----:B------:R-:W2:Y:S01]  /*0030*/  LDCU.64 UR6, c[0x0][0x358] ;  /* 0x00006b00ff0677ac */ /* 0x000ea20008000a00 */
[----:B------:R-:W-:Y:S01]  /*0040*/  IMAD.MOV.U32 R7, RZ, RZ, -0x1 ;  /* 0xffffffffff077424 */ /* 0x000fe200078e00ff */
[----:B0-----:R-:W-:-:S02]  /*0050*/  ISETP.NE.U32.AND P1, PT, R2, RZ, PT ;  /* 0x000000ff0200720c */ /* 0x001fc40003f25070 */
[----:B------:R-:W-:Y:S02]  /*0060*/  ISETP.NE.U32.AND P0, PT, R2, RZ, PT ;  /* 0x000000ff0200720c */ /* 0x000fe40003f05070 */
[C---:B------:R-:W-:Y:S02]  /*0070*/  ISETP.NE.AND.EX P1, PT, R3.reuse, RZ, PT, P1 ;  /* 0x000000ff0300720c */ /* 0x040fe40003f25310 */
[----:B------:R-:W-:-:S11]  /*0080*/  ISETP.NE.AND.EX P0, PT, R3, RZ, PT, P0 ;  /* 0x000000ff0300720c */ /* 0x000fd60003f05300 */
[----:B------:R-:W1:Y:S08]  /*0090*/  @P1 LDC.64 R4, c[0x0][0x460] ;  /* 0x00011800ff041b82 */ /* 0x000e700000000a00 */
[----:B------:R-:W0:Y:S01]  /*00a0*/  @P0 LDC.64 R2, c[0x0][0x460] ;  /* 0x00011800ff020b82 */ /* 0x000e220000000a00 */
[----:B-1----:R-:W-:-:S06]  /*00b0*/  @P1 IMAD.WIDE.U32 R4, R0, 0x4, R4 ;  /* 0x0000000400041825 */ /* 0x002fcc00078e0004 */
[----:B--2---:R-:W2:Y:S01]  /*00c0*/  @P1 LDG.E R4, desc[UR6][R4.64+0x4] ;  /* 0x0000040604041981 */ /* 0x004ea2000c1e1900 */
[----:B0-----:R-:W-:-:S05]  /*00d0*/  @P0 IMAD.WIDE.U32 R2, R0, 0x4, R2 ;  /* 0x0000000400020825 */ /* 0x001fca00078e0002 */
[----:B------:R-:W2:Y:S01]  /*00e0*/  @P0 LDG.E R7, desc[UR6][R2.64] ;  /* 0x0000000602070981 */ /* 0x000ea2000c1e1900 */
[----:B------:R-:W0:Y:S08]  /*00f0*/  S2UR UR4, SR_CTAID.X ;  /* 0x00000000000479c3 */ /* 0x000e300000002500 */
[----:B------:R-:W1:Y:S01]  /*0100*/  @!P1 LDC R6, c[0x0][0x434] ;  /* 0x00010d00ff069b82 */ /* 0x000e620000000800 */
[----:B0-----:R-:W-:Y:S01]  /*0110*/  USHF.L.U32 UR4, UR4, 0x6, URZ ;  /* 0x0000000604047899 */ /* 0x001fe200080006ff */
[----:B--2---:R-:W-:-:S05]  /*0120*/  @P1 IMAD.IADD R6, R4, 0x1, -R7 ;  /* 0x0000000104061824 */ /* 0x004fca00078e0a07 */
[----:B-1----:R-:W-:-:S13]  /*0130*/  ISETP.GT.AND P0, PT, R6, UR4, PT ;  /* 0x0000000406007c0c */ /* 0x002fda000bf04270 */
[----:B------:R-:W-:Y:S05]  /*0140*/  @!P0 EXIT ;  /* 0x000000000000894d */ /* 0x000fea0003800000 */
[----:B------:R-:W-:Y:S01]  /*0150*/  ISETP.NE.AND P0, PT, R7, -0x1, PT ;  /* 0xffffffff0700780c */ /* 0x000fe20003f05270 */
[----:B------:R-:W0:Y:S01]  /*0160*/  LDCU.U8 UR8, c[0x0][0x548] ;  /* 0x0000a900ff0877ac */ /* 0x000e220008000000 */
[----:B------:R-:W1:Y:S11]  /*0170*/  S2UR UR5, SR_CTAID.Z ;  /* 0x00000000000579c3 */ /* 0x000e760000002700 */
[----:B------:R-:W2:Y:S01]  /*0180*/  @!P0 LDC.64 R8, c[0x0][0x588] ;  /* 0x00016200ff088b82 */ /* 0x000ea20000000a00 */
[----:B0-----:R-:W-:-:S07]  /*0190*/  UISETP.NE.AND UP0, UPT, UR8, URZ, UPT ;  /* 0x000000ff0800728c */ /* 0x001fce000bf05270 */
[----:B------:R-:W0:Y:S08]  /*01a0*/  @!P0 LDC.64 R12, c[0x0][0x400] ;  /* 0x00010000ff0c8b82 */ /* 0x000e300000000a00 */
[----:B------:R-:W3:Y:S08]  /*01b0*/  @P0 LDC.64 R14, c[0x0][0x408] ;  /* 0x00010200ff0e0b82 */ /* 0x000ef00000000a00 */
[----:B------:R-:W4:Y:S01]  /*01c0*/  @P0 LDC.64 R10, c[0x0][0x590] ;  /* 0x00016400ff0a0b82 */ /* 0x000f220000000a00 */
[----:B--2---:R-:W-:-:S04]  /*01d0*/  @!P0 IMAD.WIDE.U32 R2, R0, R8, RZ ;  /* 0x0000000800028225 */ /* 0x004fc800078e00ff */
[C---:B------:R-:W-:Y:S01]  /*01e0*/  @!P0 IMAD R22, R0.reuse, R9, R3 ;  /* 0x0000000900168224 */ /* 0x040fe200078e0203 */
[----:B------:R-:W-:Y:S01]  /*01f0*/  @!P0 MOV R23, R2 ;  /* 0x0000000200178202 */ /* 0x000fe20000000f00 */
[----:B0-----:R-:W-:-:S04]  /*0200*/  @!P0 IMAD.WIDE.U32 R4, R0, R12, RZ ;  /* 0x0000000c00048225 */ /* 0x001fc800078e00ff */
[----:B------:R-:W-:Y:S02]  /*0210*/  @!P0 IMAD R32, R0, R13, R5 ;  /* 0x0000000d00208224 */ /* 0x000fe400078e0205 */
[----:B------:R-:W-:Y:S02]  /*0220*/  @!P0 IMAD.MOV.U32 R33, RZ, RZ, R4 ;  /* 0x000000ffff218224 */ /* 0x000fe400078e0004 */
[----:B---3--:R-:W-:-:S04]  /*0230*/  @P0 IMAD.WIDE.U32 R4, R7, R14, RZ ;  /* 0x0000000e07040225 */ /* 0x008fc800078e00ff */
[C---:B------:R-:W-:Y:S01]  /*0240*/  @P0 IMAD R32, R7.reuse, R15, R5 ;  /* 0x0000000f07200224 */ /* 0x040fe200078e0205 */
[----:B------:R-:W-:Y:S01]  /*0250*/  @P0 MOV R33, R4 ;  /* 0x0000000400210202 */ /* 0x000fe20000000f00 */
[----:B----4-:R-:W-:-:S04]  /*0260*/  @P0 IMAD.WIDE.U32 R2, R7, R10, RZ ;  /* 0x0000000a07020225 */ /* 0x010fc800078e00ff */
[----:B------:R-:W-:Y:S02]  /*0270*/  @P0 IMAD R22, R7, R11, R3 ;  /* 0x0000000b07160224 */ /* 0x000fe400078e0203 */
[----:B------:R-:W-:Y:S01]  /*0280*/  @P0 IMAD.MOV.U32 R23, RZ, RZ, R2 ;  /* 0x000000ffff170224 */ /* 0x000fe200078e0002 */
[----:B-1----:R-:W-:Y:S06]  /*0290*/  BRA.U !UP0, `(.L_x_506) ;  /* 0x0000000108247547 */ /* 0x002fec000b800000 */
[----:B------:R-:W0:Y:S01]  /*02a0*/  LDC R5, c[0x0][0x444] ;  /* 0x00011100ff057b82 */ /* 0x000e220000000800 */
[----:B------:R-:W-:-:S07]  /*02b0*/  ISETP.NE.AND P0, PT, R7, -0x1, PT ;  /* 0xffffffff0700780c */ /* 0x000fce0003f05270 */
[----:B------:R-:W1:Y:S08]  /*02c0*/  LDC R2, c[0x0][0x430] ;  /* 0x00010c00ff027b82 */ /* 0x000e700000000800 */
[----:B------:R-:W1:Y:S01]  /*02d0*/  LDC R3, c[0x0][0x454] ;  /* 0x00011500ff037b82 */ /* 0x000e620000000800 */
[----:B0-----:R-:W-:Y:S02]  /*02e0*/  @!P0 IMAD R7, R0, R5, RZ ;  /* 0x0000000500078224 */ /* 0x001fe400078e02ff */
[----:B-1----:R-:W-:-:S02]  /*02f0*/  IMAD R2, R2, 0x80, R3 ;  /* 0x0000008002027824 */ /* 0x002fc400078e0203 */
[----:B------:R-:W-:-:S04]  /*0300*/  IMAD R3, R0, 0x80, R7 ;  /* 0x0000008000037824 */ /* 0x000fc800078e0207 */
[----:B------:R-:W-:Y:S01]  /*0310*/  IMAD R3, R2, UR5, R3 ;  /* 0x0000000502037c24 */ /* 0x000fe2000f8e0203 */
[----:B------:R-:W-:Y:S06]  /*0320*/  BRA `(.L_x_507) ;  /* 0x0000000000107947 */ /* 0x000fec0003800000 */
.L_x_506:
[----:B------:R-:W0:Y:S08]  /*0330*/  LDC R3, c[0x0][0x3e0] ;  /* 0x0000f800ff037b82 */ /* 0x000e300000000800 */
[----:B------:R-:W1:Y:S01]  /*0340*/  LDC R5, c[0x0][0x444] ;  /* 0x00011100ff057b82 */ /* 0x000e620000000800 */
[----:B0-----:R-:W-:-:S04]  /*0350*/  IMAD R0, R0, R3, UR5 ;  /* 0x0000000500007e24 */ /* 0x001fc8000f8e0203 */
[----:B-1----:R-:W-:-:S07]  /*0360*/  IMAD R3, R0, R5, RZ ;  /* 0x0000000500037224 */ /* 0x002fce00078e02ff */
.L_x_507:
[----:B------:R-:W0:Y:S01]  /*0370*/  S2R R0, SR_TID.X ;  /* 0x0000000000007919 */ /* 0x000e220000002100 */
[----:B------:R-:W-:Y:S01]  /*0380*/  IADD3 R5, PT, PT, R6, -UR4, RZ ;  /* 0x8000000406057c10 */ /* 0x000fe2000fffe0ff */
[----:B------:R-:W-:Y:S01]  /*0390*/  BSSY.RECONVERGENT B0, `(.L_x_508) ;  /* 0x0000024000007945 */ /* 0x000fe20003800200 */
[----:B------:R-:W-:Y:S01]  /*03a0*/  VIADD R3, R3, UR4 ;  /* 0x0000000403037c36 */ /* 0x000fe20008000000 */
[----:B------:R-:W-:Y:S02]  /*03b0*/  CS2R R6, SRZ ;  /* 0x0000000000067805 */ /* 0x000fe4000001ff00 */
[----:B------:R-:W-:Y:S02]  /*03c0*/  CS2R R10, SRZ ;  /* 0x00000000000a7805 */ /* 0x000fe4000001ff00 */
[----:B------:R-:W-:Y:S02]  /*03d0*/  CS2R R8, SRZ ;  /* 0x0000000000087805 */ /* 0x000fe4000001ff00 */
[----:B------:R-:W-:-:S02]  /*03e0*/  CS2R R14, SRZ ;  /* 0x00000000000e7805 */ /* 0x000fc4000001ff00 */
[----:B------:R-:W-:Y:S02]  /*03f0*/  CS2R R12, SRZ ;  /* 0x00000000000c7805 */ /* 0x000fe4000001ff00 */
[----:B0-----:R-:W-:Y:S01]  /*0400*/  SHF.R.U32.HI R2, RZ, 0x2, R0 ;  /* 0x00000002ff027819 */ /* 0x001fe20000011600 */
[----:B------:R-:W-:-:S03]  /*0410*/  IMAD.SHL.U32 R30, R0, 0x8, RZ ;  /* 0x00000008001e7824 */ /* 0x000fc600078e00ff */
[----:B------:R-:W-:Y:S02]  /*0420*/  ISETP.GE.AND P0, PT, R2, R5, PT ;  /* 0x000000050200720c */ /* 0x000fe40003f06270 */
[----:B------:R-:W-:Y:S02]  /*0430*/  CS2R R4, SRZ ;  /* 0x0000000000047805 */ /* 0x000fe4000001ff00 */
[----:B------:R-:W-:-:S04]  /*0440*/  LOP3.LUT R30, R30, 0x18, RZ, 0xc0, !PT ;  /* 0x000000181e1e7812 */ /* 0x000fc800078ec0ff */
[C---:B------:R-:W-:Y:S02]  /*0450*/  LOP3.LUT R34, R30.reuse, 0x20, RZ, 0xfc, !PT ;  /* 0x000000201e227812 */ /* 0x040fe400078efcff */
[----:B------:R-:W-:-:S03]  /*0460*/  LOP3.LUT R35, R30, 0x40, RZ, 0xfc, !PT ;  /* 0x000000401e237812 */ /* 0x000fc600078efcff */
[----:B------:R-:W-:Y:S05]  /*0470*/  @P0 BRA `(.L_x_509) ;  /* 0x0000000000540947 */ /* 0x000fea0003800000 */
[----:B------:R-:W0:Y:S01]  /*0480*/  LDC.64 R16, c[0x0][0x590] ;  /* 0x00016400ff107b82 */ /* 0x000e220000000a00 */
[----:B------:R-:W-:Y:S01]  /*0490*/  HFMA2 R31, -RZ, RZ, 0, 0 ;  /* 0x00000000ff1f7431 */ /* 0x000fe200000001ff */
[----:B------:R-:W1:Y:S01]  /*04a0*/  LDCU UR8, c[0x0][0x440] ;  /* 0x00008800ff0877ac */ /* 0x000e620008000800 */
[----:B------:R-:W2:Y:S05]  /*04b0*/  LDCU.64 UR10, c[0x0][0x550] ;  /* 0x0000aa00ff0a77ac */ /* 0x000eaa0008000a00 */
[----:B------:R-:W3:Y:S01]  /*04c0*/  LDC.64 R18, c[0x0][0x598] ;  /* 0x00016600ff127b82 */ /* 0x000ee20000000a00 */
[----:B-1----:R-:W-:Y:S02]  /*04d0*/  ISETP.GE.AND P2, PT, R34, UR8, PT ;  /* 0x0000000822007c0c */ /* 0x002fe4000bf46270 */
[----:B------:R-:W-:Y:S01]  /*04e0*/  ISETP.GE.AND P3, PT, R35, UR8, PT ;  /* 0x0000000823007c0c */ /* 0x000fe2000bf66270 */
[----:B0-----:R-:W-:-:S04]  /*04f0*/  IMAD.WIDE.U32 R20, R16, UR4, R30 ;  /* 0x0000000410147c25 */ /* 0x001fc8000f8e001e */
[----:B------:R-:W-:Y:S01]  /*0500*/  IMAD R21, R17, UR4, R21 ;  /* 0x0000000411157c24 */ /* 0x000fe2000f8e0215 */
[----:B------:R-:W-:-:S05]  /*0510*/  IADD3 R20, P1, PT, R23, R20, RZ ;  /* 0x0000001417147210 */ /* 0x000fca0007f3e0ff */
[----:B------:R-:W-:Y:S01]  /*0520*/  IMAD.X R21, R22, 0x1, R21, P1 ;  /* 0x0000000116157824 */ /* 0x000fe200008e0615 */
[----:B------:R-:W-:Y:S01]  /*0530*/  ISETP.GE.AND P1, PT, R30, UR8, PT ;  /* 0x000000081e007c0c */ /* 0x000fe2000bf26270 */
[----:B---3--:R-:W-:-:S04]  /*0540*/  IMAD.WIDE.U32 R20, R18, UR5, R20 ;  /* 0x0000000512147c25 */ /* 0x008fc8000f8e0014 */
[----:B------:R-:W-:Y:S02]  /*0550*/  IMAD R21, R19, UR5, R21 ;  /* 0x0000000513157c24 */ /* 0x000fe4000f8e0215 */
[----:B------:R-:W-:-:S04]  /*0560*/  IMAD.WIDE.U32 R18, R2, R16, R20 ;  /* 0x0000001002127225 */ /* 0x000fc800078e0014 */
[----:B------:R-:W-:Y:S01]  /*0570*/  IMAD R17, R2, R17, R19 ;  /* 0x0000001102117224 */ /* 0x000fe200078e0213 */
[----:B--2---:R-:W-:-:S04]  /*0580*/  LEA R16, P4, R18, UR10, 0x1 ;  /* 0x0000000a12107c11 */ /* 0x004fc8000f8808ff */
[----:B------:R-:W-:-:S05]  /*0590*/  LEA.HI.X R17, R18, UR11, R17, 0x1, P4 ;  /* 0x0000000b12117c11 */ /* 0x000fca000a0f0c11 */
[----:B------:R0:W5:Y:S04]  /*05a0*/  @!P1 LDG.E.128 R12, desc[UR6][R16.64] ;  /* 0x00000006100c9981 */ /* 0x000168000c1e1d00 */
[----:B------:R0:W5:Y:S04]  /*05b0*/  @!P2 LDG.E.128 R8, desc[UR6][R16.64+0x40] ;  /* 0x000040061008a981 */ /* 0x000168000c1e1d00 */
[----:B------:R0:W5:Y:S02]  /*05c0*/  @!P3 LDG.E.128 R4, desc[UR6][R16.64+0x80] ;  /* 0x000080061004b981 */ /* 0x000164000c1e1d00 */
.L_x_509:
[----:B------:R-:W-:Y:S05]  /*05d0*/  BSYNC.RECONVERGENT B0 ;  /* 0x0000000000007941 */ /* 0x000fea0003800200 */
.L_x_508:
[----:B------:R-:W-:Y:S01]  /*05e0*/  BSSY.RECONVERGENT B0, `(.L_x_510) ;  /* 0x000001d000007945 */ /* 0x000fe20003800200 */
[----:B------:R-:W-:Y:S02]  /*05f0*/  CS2R R18, SRZ ;  /* 0x0000000000127805 */ /* 0x000fe4000001ff00 */
[----:B0-----:R-:W-:Y:S02]  /*0600*/  CS2R R16, SRZ ;  /* 0x0000000000107805 */ /* 0x001fe4000001ff00 */
[----:B------:R-:W-:Y:S02]  /*0610*/  CS2R R22, SRZ ;  /* 0x0000000000167805 */ /* 0x000fe4000001ff00 */
[----:B------:R-:W-:Y:S02]  /*0620*/  CS2R R20, SRZ ;  /* 0x0000000000147805 */ /* 0x000fe4000001ff00 */
[----:B------:R-:W-:Y:S02]  /*0630*/  CS2R R26, SRZ ;  /* 0x00000000001a7805 */ /* 0x000fe4000001ff00 */
[----:B------:R-:W-:Y:S01]  /*0640*/  CS2R R24, SRZ ;  /* 0x0000000000187805 */ /* 0x000fe2000001ff00 */
[----:B------:R-:W-:Y:S06]  /*0650*/  @P0 BRA `(.L_x_511) ;  /* 0x0000000000540947 */ /* 0x000fec0003800000 */
[----:B------:R-:W0:Y:S01]  /*0660*/  LDC.64 R28, c[0x0][0x408] ;  /* 0x00010200ff1c7b82 */ /* 0x000e220000000a00 */
[----:B------:R-:W1:Y:S01]  /*0670*/  LDCU UR10, c[0x0][0x440] ;  /* 0x00008800ff0a77ac */ /* 0x000e620008000800 */
[----:B------:R-:W-:Y:S01]  /*0680*/  IMAD.MOV.U32 R31, RZ, RZ, RZ ;  /* 0x000000ffff1f7224 */ /* 0x000fe200078e00ff */
[----:B------:R-:W2:Y:S01]  /*0690*/  LDCU.64 UR8, c[0x0][0x3f0] ;  /* 0x00007e00ff0877ac */ /* 0x000ea20008000a00 */
[----:B-1----:R-:W-:Y:S02]  /*06a0*/  ISETP.GE.AND P1, PT, R30, UR10, PT ;  /* 0x0000000a1e007c0c */ /* 0x002fe4000bf26270 */
[----:B------:R-:W-:Y:S02]  /*06b0*/  ISETP.GE.AND P2, PT, R34, UR10, PT ;  /* 0x0000000a22007c0c */ /* 0x000fe4000bf46270 */
[----:B------:R-:W-:Y:S01]  /*06c0*/  ISETP.GE.AND P3, PT, R35, UR10, PT ;  /* 0x0000000a23007c0c */ /* 0x000fe2000bf66270 */
[----:B0-----:R-:W-:-:S04]  /*06d0*/  IMAD.WIDE.U32 R30, R28, UR4, R30 ;  /* 0x000000041c1e7c25 */ /* 0x001fc8000f8e001e */
[----:B------:R-:W-:Y:S01]  /*06e0*/  IMAD R31, R29, UR4, R31 ;  /* 0x000000041d1f7c24 */ /* 0x000fe2000f8e021f */
[----:B------:R-:W-:-:S04]  /*06f0*/  IADD3 R30, P0, PT, R33, R30, RZ ;  /* 0x0000001e211e7210 */ /* 0x000fc80007f1e0ff */
[----:B------:R-:W-:Y:S02]  /*0700*/  IADD3.X R31, PT, PT, R32, R31, RZ, P0, !PT ;  /* 0x0000001f201f7210 */ /* 0x000fe400007fe4ff */
[----:B------:R-:W0:Y:S02]  /*0710*/  LDC.64 R32, c[0x0][0x410] ;  /* 0x00010400ff207b82 */ /* 0x000e240000000a00 */
[----:B0-----:R-:W-:-:S04]  /*0720*/  IMAD.WIDE.U32 R30, R32, UR5, R30 ;  /* 0x00000005201e7c25 */ /* 0x001fc8000f8e001e */
        /* <DEDUP_REMOVED lines=8> */
.L_x_511:
[----:B------:R-:W-:Y:S05]  /*07b0*/  BSYNC.RECONVERGENT B0 ;  /* 0x0000000000007941 */ /* 0x000fea0003800200 */
.L_x_510:
[C---:B0----5:R-:W-:Y:S01]  /*07c0*/  LOP3.LUT R28, R12.reuse, 0xffff0000, RZ, 0xc0, !PT ;  /* 0xffff00000c1c7812 */ /* 0x061fe200078ec0ff */
[----:B------:R-:W-:Y:S01]  /*07d0*/  IMAD.U32 R12, R12, 0x10000, RZ ;  /* 0x000100000c0c7824 */ /* 0x000fe200078e00ff */
[C---:B------:R-:W-:Y:S01]  /*07e0*/  LOP3.LUT R31, R24.reuse, 0xffff0000, RZ, 0xc0, !PT ;  /* 0xffff0000181f7812 */ /* 0x040fe200078ec0ff */
[----:B------:R-:W-:Y:S01]  /*07f0*/  IMAD.U32 R29, R24, 0x10000, RZ ;  /* 0x00010000181d7824 */ /* 0x000fe200078e00ff */
[C---:B------:R-:W-:Y:S01]  /*0800*/  SHF.L.U32 R24, R13.reuse, 0x10, RZ ;  /* 0x000000100d187819 */ /* 0x040fe200000006ff */
[----:B------:R-:W0:Y:S01]  /*0810*/  LDCU UR8, c[0x0][0x4f4] ;  /* 0x00009e80ff0877ac */ /* 0x000e220008000800 */
[----:B------:R-:W-:Y:S01]  /*0820*/  LOP3.LUT R13, R13, 0xffff0000, RZ, 0xc0, !PT ;  /* 0xffff00000d0d7812 */ /* 0x000fe200078ec0ff */
[----:B------:R-:W-:Y:S01]  /*0830*/  FMUL.FTZ R33, R28, R31 ;  /* 0x0000001f1c217220 */ /* 0x000fe20000410000 */
[C---:B------:R-:W-:Y:S01]  /*0840*/  IMAD.U32 R31, R25.reuse, 0x10000, RZ ;  /* 0x00010000191f7824 */ /* 0x040fe200078e00ff */
[----:B------:R-:W-:Y:S02]  /*0850*/  LOP3.LUT R28, R25, 0xffff0000, RZ, 0xc0, !PT ;  /* 0xffff0000191c7812 */ /* 0x000fe400078ec0ff */
[----:B------:R-:W-:Y:S01]  /*0860*/  FFMA.FTZ R29, R12, R29, R33 ;  /* 0x0000001d0c1d7223 */ /* 0x000fe20000010021 */
[----:B------:R-:W-:Y:S01]  /*0870*/  SHF.L.U32 R25, R26, 0x10, RZ ;  /* 0x000000101a197819 */ /* 0x000fe200000006ff */
[C---:B------:R-:W-:Y:S01]  /*0880*/  IMAD.U32 R12, R14.reuse, 0x10000, RZ ;  /* 0x000100000e0c7824 */ /* 0x040fe200078e00ff */
[----:B------:R-:W-:Y:S01]  /*0890*/  LOP3.LUT R14, R14, 0xffff0000, RZ, 0xc0, !PT ;  /* 0xffff00000e0e7812 */ /* 0x000fe200078ec0ff */
[----:B------:R-:W-:Y:S01]  /*08a0*/  FFMA.FTZ R24, R24, R31, R29 ;  /* 0x0000001f18187223 */ /* 0x000fe2000001001d */
[----:B------:R-:W-:-:S03]  /*08b0*/  LOP3.LUT P0, RZ, R0, 0x3, RZ, 0xc0, !PT ;  /* 0x0000000300ff7812 */ /* 0x000fc6000780c0ff */
[----:B------:R-:W-:Y:S01]  /*08c0*/  FFMA.FTZ R29, R13, R28, R24 ;  /* 0x0000001c0d1d7223 */ /* 0x000fe20000010018 */
[----:B------:R-:W-:-:S03]  /*08d0*/  LOP3.LUT R13, R26, 0xffff0000, RZ, 0xc0, !PT ;  /* 0xffff00001a0d7812 */ /* 0x000fc600078ec0ff */
[----:B------:R-:W-:Y:S01]  /*08e0*/  FFMA.FTZ R29, R12, R25, R29 ;  /* 0x000000190c1d7223 */ /* 0x000fe2000001001d */
[C---:B------:R-:W-:Y:S01]  /*08f0*/  IMAD.U32 R12, R15.reuse, 0x10000, RZ ;  /* 0x000100000f0c7824 */ /* 0x040fe200078e00ff */
[----:B------:R-:W-:Y:S01]  /*0900*/  LOP3.LUT R15, R15, 0xffff0000, RZ, 0xc0, !PT ;  /* 0xffff00000f0f7812 */ /* 0x000fe200078ec0ff */
[C---:B------:R-:W-:Y:S02]  /*0910*/  IMAD.U32 R25, R27.reuse, 0x10000, RZ ;  /* 0x000100001b197824 */ /* 0x040fe400078e00ff */
[----:B------:R-:W-:Y:S01]  /*0920*/  FFMA.FTZ R13, R14, R13, R29 ;  /* 0x0000000d0e0d7223 */ /* 0x000fe2000001001d */
[----:B------:R-:W-:-:S03]  /*0930*/  LOP3.LUT R14, R27, 0xffff0000, RZ, 0xc0, !PT ;  /* 0xffff00001b0e7812 */ /* 0x000fc600078ec0ff */
[----:B------:R-:W-:Y:S01]  /*0940*/  FFMA.FTZ R24, R12, R25, R13 ;  /* 0x000000190c187223 */ /* 0x000fe2000001000d */
[----:B------:R-:W-:Y:S01]  /*0950*/  SHF.L.U32 R12, R8, 0x10, RZ ;  /* 0x00000010080c7819 */ /* 0x000fe200000006ff */
[----:B------:R-:W-:Y:S01]  /*0960*/  IMAD.U32 R13, R20, 0x10000, RZ ;  /* 0x00010000140d7824 */ /* 0x000fe200078e00ff */
[----:B------:R-:W-:Y:S01]  /*0970*/  LOP3.LUT R8, R8, 0xffff0000, RZ, 0xc0, !PT ;  /* 0xffff000008087812 */ /* 0x000fe200078ec0ff */
[----:B------:R-:W-:Y:S01]  /*0980*/  FFMA.FTZ R25, R15, R14, R24 ;  /* 0x0000000e0f197223 */ /* 0x000fe20000010018 */
[----:B------:R-:W-:Y:S02]  /*0990*/  LOP3.LUT R15, R20, 0xffff0000, RZ, 0xc0, !PT ;  /* 0xffff0000140f7812 */ /* 0x000fe400078ec0ff */
[C---:B------:R-:W-:Y:S01]  /*09a0*/  LOP3.LUT R14, R21.reuse, 0xffff0000, RZ, 0xc0, !PT ;  /* 0xffff0000150e7812 */ /* 0x040fe200078ec0ff */
[----:B------:R-:W-:Y:S01]  /*09b0*/  FFMA.FTZ R25, R12, R13, R25 ;  /* 0x0000000d0c197223 */ /* 0x000fe20000010019 */
[----:B------:R-:W-:Y:S01]  /*09c0*/  SHF.L.U32 R13, R21, 0x10, RZ ;  /* 0x00000010150d7819 */ /* 0x000fe200000006ff */
[C---:B------:R-:W-:Y:S01]  /*09d0*/  IMAD.U32 R12, R9.reuse, 0x10000, RZ ;  /* 0x00010000090c7824 */ /* 0x040fe200078e00ff */
[----:B------:R-:W-:Y:S01]  /*09e0*/  LOP3.LUT R9, R9, 0xffff0000, RZ, 0xc0, !PT ;  /* 0xffff000009097812 */ /* 0x000fe200078ec0ff */
[----:B------:R-:W-:Y:S01]  /*09f0*/  FFMA.FTZ R15, R8, R15, R25 ;  /* 0x0000000f080f7223 */ /* 0x000fe20000010019 */
[C---:B------:R-:W-:Y:S01]  /*0a00*/  IMAD.U32 R8, R10.reuse, 0x10000, RZ ;  /* 0x000100000a087824 */ /* 0x040fe200078e00ff */
[----:B------:R-:W-:-:S02]  /*0a10*/  LOP3.LUT R10, R10, 0xffff0000, RZ, 0xc0, !PT ;  /* 0xffff00000a0a7812 */ /* 0x000fc400078ec0ff */
[----:B------:R-:W-:Y:S01]  /*0a20*/  FFMA.FTZ R12, R12, R13, R15 ;  /* 0x0000000d0c0c7223 */ /* 0x000fe2000001000f */
[----:B------:R-:W-:-:S03]  /*0a30*/  SHF.L.U32 R13, R22, 0x10, RZ ;  /* 0x00000010160d7819 */ /* 0x000fc600000006ff */
[----:B------:R-:W-:Y:S01]  /*0a40*/  FFMA.FTZ R15, R9, R14, R12 ;  /* 0x0000000e090f7223 */ /* 0x000fe2000001000c */
[----:B------:R-:W-:-:S03]  /*0a50*/  LOP3.LUT R9, R22, 0xffff0000, RZ, 0xc0, !PT ;  /* 0xffff000016097812 */ /* 0x000fc600078ec0ff */
[----:B------:R-:W-:Y:S01]  /*0a60*/  FFMA.FTZ R15, R8, R13, R15 ;  /* 0x0000000d080f7223 */ /* 0x000fe2000001000f */
[----:B------:R-:W-:Y:S01]  /*0a70*/  SHF.L.U32 R13, R23, 0x10, RZ ;  /* 0x00000010170d7819 */ /* 0x000fe200000006ff */
[C---:B------:R-:W-:Y:S01]  /*0a80*/  IMAD.U32 R8, R11.reuse, 0x10000, RZ ;  /* 0x000100000b087824 */ /* 0x040fe200078e00ff */
[----:B------:R-:W-:Y:S01]  /*0a90*/  LOP3.LUT R11, R11, 0xffff0000, RZ, 0xc0, !PT ;  /* 0xffff00000b0b7812 */ /* 0x000fe200078ec0ff */
[----:B------:R-:W-:Y:S01]  /*0aa0*/  FFMA.FTZ R9, R10, R9, R15 ;  /* 0x000000090a097223 */ /* 0x000fe2000001000f */
[----:B------:R-:W-:-:S03]  /*0ab0*/  LOP3.LUT R10, R23, 0xffff0000, RZ, 0xc0, !PT ;  /* 0xffff0000170a7812 */ /* 0x000fc600078ec0ff */
[----:B------:R-:W-:Y:S01]  /*0ac0*/  FFMA.FTZ R12, R8, R13, R9 ;  /* 0x0000000d080c7223 */ /* 0x000fe20000010009 */
[----:B------:R-:W-:Y:S01]  /*0ad0*/  SHF.L.U32 R9, R16, 0x10, RZ ;  /* 0x0000001010097819 */ /* 0x000fe200000006ff */
[C---:B------:R-:W-:Y:S01]  /*0ae0*/  IMAD.U32 R8, R4.reuse, 0x10000, RZ ;  /* 0x0001000004087824 */ /* 0x040fe200078e00ff */
        /* <DEDUP_REMOVED lines=21> */
[----:B------:R-:W-:-:S04]  /*0c40*/  FFMA.FTZ R4, R4, R9, R5 ;  /* 0x0000000904047223 */ /* 0x000fc80000010005 */
[----:B------:R-:W-:-:S05]  /*0c50*/  FFMA.FTZ R4, R7, R6, R4 ;  /* 0x0000000607047223 */ /* 0x000fca0000010004 */
[----:B------:R-:W1:Y:S02]  /*0c60*/  SHFL.BFLY PT, R5, R4, 0x2, 0x1f ;  /* 0x0c401f0004057f89 */ /* 0x000e6400000e0000 */
[----:B-1----:R-:W-:-:S05]  /*0c70*/  FADD.FTZ R5, R4, R5 ;  /* 0x0000000504057221 */ /* 0x002fca0000010000 */
[----:B------:R-:W1:Y:S02]  /*0c80*/  SHFL.BFLY PT, R6, R5, 0x1, 0x1f ;  /* 0x0c201f0005067f89 */ /* 0x000e6400000e0000 */
[----:B-1----:R-:W-:-:S04]  /*0c90*/  FADD.FTZ R6, R5, R6 ;  /* 0x0000000605067221 */ /* 0x002fc80000010000 */
[----:B0-----:R-:W-:Y:S01]  /*0ca0*/  FMUL.FTZ R7, R6, UR8 ;  /* 0x0000000806077c20 */ /* 0x001fe20008410000 */
[----:B------:R-:W-:Y:S06]  /*0cb0*/  @P0 EXIT ;  /* 0x000000000000094d */ /* 0x000fec0003800000 */
[----:B------:R-:W0:Y:S01]  /*0cc0*/  LDCU.64 UR4, c[0x0][0x5e8] ;  /* 0x0000bd00ff0477ac */ /* 0x000e220008000a00 */
[----:B------:R-:W-:-:S04]  /*0cd0*/  IADD3 R0, P0, PT, R3, R2, RZ ;  /* 0x0000000203007210 */ /* 0x000fc80007f1e0ff */
[----:B------:R-:W-:Y:S02]  /*0ce0*/  LEA.HI.X.SX32 R3, R3, RZ, 0x1, P0 ;  /* 0x000000ff03037211 */ /* 0x000fe400000f0eff */
[----:B0-----:R-:W-:-:S04]  /*0cf0*/  LEA R2, P0, R0, UR4, 0x2 ;  /* 0x0000000400027c11 */ /* 0x001fc8000f8010ff */
[----:B------:R-:W-:-:S05]  /*0d00*/  LEA.HI.X R3, R0, UR5, R3, 0x2, P0 ;  /* 0x0000000500037c11 */ /* 0x000fca00080f1403 */
[----:B------:R-:W-:Y:S01]  /*0d10*/  STG.E desc[UR6][R2.64], R7 ;  /* 0x0000000702007986 */ /* 0x000fe2000c101906 */
[----:B------:R-:W-:Y:S05]  /*0d20*/  EXIT ;  /* 0x000000000000794d */ /* 0x000fea0003800000 */
.L_x_512:
        /* <DEDUP_REMOVED lines=13> */
.L_x_888:


//--------------------- .text._ZN5flash25flash_bwd_dot_do_o_kernelILb1E23Flash_bwd_kernel_traitsILi96ELi64ELi128ELi8ELi2ELi4ELi4ELb1ELb0EN7cutlass10bfloat16_tE19Flash_kernel_traitsILi96ELi64ELi128ELi8ES3_EEEEvNS_16Flash_bwd_paramsE --------------------------
	.section	.text._ZN5flash25flash_bwd_dot_do_o_kernelILb1E23Flash_bwd_kernel_traitsILi96ELi64ELi128ELi8ELi2ELi4ELi4ELb1ELb0EN7cutlass10bfloat16_tE19Flash_kernel_traitsILi96ELi64ELi128ELi8ES3_EEEEvNS_16Flash_bwd_paramsE,"ax",@progbits
	.align	128
        .global         _ZN5flash25flash_bwd_dot_do_o_kernelILb1E23Flash_bwd_kernel_traitsILi96ELi64ELi128ELi8ELi2ELi4ELi4ELb1ELb0EN7cutlass10bfloat16_tE19Flash_kernel_traitsILi96ELi64ELi128ELi8ES3_EEEEvNS_16Flash_bwd_paramsE
        .type           _ZN5flash25flash_bwd_dot_do_o_kernelILb1E23Flash_bwd_kernel_traitsILi96ELi64ELi128ELi8ELi2ELi4ELi4ELb1ELb0EN7cutlass10bfloat16_tE19Flash_kernel_traitsILi96ELi64ELi128ELi8ES3_EEEEvNS_16Flash_bwd_paramsE,@function
        .size           _ZN5flash25flash_bwd_dot_do_o_kernelILb1E23Flash_bwd_kernel_traitsILi96ELi64ELi128ELi8ELi2ELi4ELi4ELb1ELb0EN7cutlass10bfloat16_tE19Flash_kernel_traitsILi96ELi64ELi128ELi8ES3_EEEEvNS_16Flash_bwd_paramsE,(.L_x_889 - _ZN5flash25flash_bwd_dot_do_o_kernelILb1E23Flash_bwd_kernel_traitsILi96ELi64ELi128ELi8ELi2ELi4ELi4ELb1ELb0EN7cutlass10bfloat16_tE19Flash_kernel_traitsILi96ELi64ELi128ELi8ES3_EEEEvNS_16Flash_bwd_paramsE)
        .other          _ZN5flash25flash_bwd_dot_do_o_kernelILb1E23Flash_bwd_kernel_traitsILi96ELi64ELi128ELi8ELi2ELi4ELi4ELb1ELb0EN7cutlass10bfloat16_tE19Flash_kernel_traitsILi96ELi64ELi128ELi8ES3_EEEEvNS_16Flash_bwd_paramsE,@"STO_CUDA_ENTRY STV_DEFAULT"
_ZN5flash25flash_bwd_dot_do_o_kernelILb1E23Flash_bwd_kernel_traitsILi96ELi64ELi128ELi8ELi2ELi4ELi4ELb1ELb0EN7cutlass10bfloat16_tE19Flash_kernel_traitsILi96ELi64ELi128ELi8ES3_EEEEvNS_16Flash_bwd_paramsE:
.text._ZN5flash25flash_bwd_dot_do_o_kernelILb1E23Flash_bwd_kernel_traitsILi96ELi64ELi128ELi8ELi2ELi4ELi4ELb1ELb0EN7cutlass10bfloat16_tE19Flash_kernel_traitsILi96ELi64ELi128ELi8ES3_EEEEvNS_16Flash_bwd_paramsE:
        /* <DEDUP_REMOVED lines=15> */
[----:B------:R-:W0:Y:S01]  /*00f0*/  S2R R0, SR_CTAID.X ;  /* 0x0000000000007919 */ /* 0x000e220000002500 */
[----:B------:R-:W1:Y:S01]  /*0100*/  @!P1 LDC R9, c[0x0][0x434] ;  /* 0x00010d00ff099b82 */ /* 0x000e620000000800 */
[----:B0-----:R-:W-:Y:S01]  /*0110*/  IMAD.SHL.U32 R2, R0, 0x40, RZ ;  /* 0x0000004000027824 */ /* 0x001fe200078e00ff */
[----:B--2---:R-:W-:-:S04]  /*0120*/  @P1 IADD3 R9, PT, PT, R11, -R4, RZ ;  /* 0x800000040b091210 */ /* 0x004fc80007ffe0ff */
[----:B-1----:R-:W-:-:S13]  /*0130*/  ISETP.GT.AND P1, PT, R9, R2, PT ;  /* 0x000000020900720c */ /* 0x002fda0003f24270 */
[----:B------:R-:W-:Y:S05]  /*0140*/  @!P1 EXIT ;  /* 0x000000000000994d */ /* 0x000fea0003800000 */
[----:B------:R-:W-:Y:S01]  /*0150*/  ISETP.NE.AND P1, PT, R4, -0x1, PT ;  /* 0xffffffff0400780c */ /* 0x000fe20003f25270 */
[----:B------:R-:W0:Y:S01]  /*0160*/  LDC R32, c[0x0][0x3e0] ;  /* 0x0000f800ff207b82 */ /* 0x000e220000000800 */
[----:B------:R-:W0:Y:S07]  /*0170*/  LDCU UR8, c[0x0][0x44c] ;  /* 0x00008980ff0877ac */ /* 0x000e2e0008000800 */
[----:B------:R-:W1:Y:S08]  /*0180*/  S2UR UR5, SR_CTAID.Z ;  /* 0x00000000000579c3 */ /* 0x000e700000002700 */
[----:B------:R-:W2:Y:S08]  /*0190*/  @!P1 LDC.64 R10, c[0x0][0x588] ;  /* 0x00016200ff0a9b82 */ /* 0x000eb00000000a00 */
[----:B------:R-:W3:Y:S08]  /*01a0*/  @P1 LDC.64 R12, c[0x0][0x590] ;  /* 0x00016400ff0c1b82 */ /* 0x000ef00000000a00 */
[----:B------:R-:W4:Y:S08]  /*01b0*/  @!P1 LDC.64 R14, c[0x0][0x400] ;  /* 0x00010000ff0e9b82 */ /* 0x000f300000000a00 */
[----:B------:R-:W5:Y:S01]  /*01c0*/  @P1 LDC.64 R16, c[0x0][0x408] ;  /* 0x00010200ff101b82 */ /* 0x000f620000000a00 */
[----:B--2---:R-:W-:-:S04]  /*01d0*/  @!P1 IMAD.WIDE.U32 R6, R5, R10, RZ ;  /* 0x0000000a05069225 */ /* 0x004fc800078e00ff */
[----:B------:R-:W-:Y:S02]  /*01e0*/  @!P1 IMAD R22, R5, R11, R7 ;  /* 0x0000000b05169224 */ /* 0x000fe400078e0207 */
[----:B------:R-:W-:Y:S02]  /*01f0*/  @!P1 IMAD.MOV.U32 R23, RZ, RZ, R6 ;  /* 0x000000ffff179224 */ /* 0x000fe400078e0006 */
[----:B---3--:R-:W-:-:S04]  /*0200*/  @P1 IMAD.WIDE.U32 R6, R4, R12, RZ ;  /* 0x0000000c04061225 */ /* 0x008fc800078e00ff */
[----:B------:R-:W-:Y:S02]  /*0210*/  @P1 IMAD R22, R4, R13, R7 ;  /* 0x0000000d04161224 */ /* 0x000fe400078e0207 */
[----:B------:R-:W-:Y:S02]  /*0220*/  @P1 IMAD.MOV.U32 R23, RZ, RZ, R6 ;  /* 0x000000ffff171224 */ /* 0x000fe400078e0006 */
[----:B----4-:R-:W-:-:S04]  /*0230*/  @!P1 IMAD.WIDE.U32 R28, R5, R14, RZ ;  /* 0x0000000e051c9225 */ /* 0x010fc800078e00ff */
[----:B0-----:R-:W-:-:S04]  /*0240*/  IMAD.WIDE R6, R32, UR8, RZ ;  /* 0x0000000820067c25 */ /* 0x001fc8000f8e02ff */
[----:B-----5:R-:W-:-:S04]  /*0250*/  @P1 IMAD.WIDE.U32 R10, R4, R16, RZ ;  /* 0x00000010040a1225 */ /* 0x020fc800078e00ff */
[----:B------:R-:W-:Y:S01]  /*0260*/  @!P1 IMAD R3, R5, R15, R29 ;  /* 0x0000000f05039224 */ /* 0x000fe200078e021d */
[----:B------:R-:W-:Y:S01]  /*0270*/  @P1 MOV R28, R10 ;  /* 0x0000000a001c1202 */ /* 0x000fe20000000f00 */
[----:B------:R-:W-:Y:S01]  /*0280*/  @P1 IMAD R3, R4, R17, R11 ;  /* 0x0000001104031224 */ /* 0x000fe200078e020b */
[----:B-1----:R-:W-:Y:S06]  /*0290*/  @P1 BRA `(.L_x_513) ;  /* 0x0000000000401947 */ /* 0x002fec0003800000 */
[----:B------:R-:W0:Y:S02]  /*02a0*/  LDCU UR9, c[0x0][0x444] ;  /* 0x00008880ff0977ac */ /* 0x000e240008000800 */
[----:B0-----:R-:W-:Y:S02]  /*02b0*/  USHF.R.S32.HI UR4, URZ, 0x1f, UR9 ;  /* 0x0000001fff047899 */ /* 0x001fe40008011409 */
[----:B------:R-:W-:-:S04]  /*02c0*/  IMAD.WIDE.U32 R12, R5, UR9, RZ ;  /* 0x00000009050c7c25 */ /* 0x000fc8000f8e00ff */
[----:B------:R-:W-:Y:S01]  /*02d0*/  IMAD R11, R5, UR4, RZ ;  /* 0x00000004050b7c24 */ /* 0x000fe2000f8e02ff */
[----:B------:R-:W-:-:S03]  /*02e0*/  USHF.R.S32.HI UR4, URZ, 0x1f, UR8 ;  /* 0x0000001fff047899 */ /* 0x000fc60008011408 */
[----:B------:R-:W-:Y:S01]  /*02f0*/  IMAD.IADD R11, R13, 0x1, R11 ;  /* 0x000000010d0b7824 */ /* 0x000fe200078e020b */
[----:B------:R-:W-:-:S03]  /*0300*/  SHF.R.S32.HI R13, RZ, 0x1f, R32 ;  /* 0x0000001fff0d7819 */ /* 0x000fc60000011420 */
[-C--:B------:R-:W-:Y:S02]  /*0310*/  IMAD R8, R11, R32.reuse, RZ ;  /* 0x000000200b087224 */ /* 0x080fe400078e02ff */
[----:B------:R-:W-:-:S04]  /*0320*/  IMAD.WIDE.U32 R10, R12, R32, RZ ;  /* 0x000000200c0a7225 */ /* 0x000fc800078e00ff */
[----:B------:R-:W-:-:S04]  /*0330*/  IMAD R13, R13, R12, R8 ;  /* 0x0000000c0d0d7224 */ /* 0x000fc800078e0208 */
[----:B------:R-:W-:Y:S02]  /*0340*/  IMAD.IADD R8, R11, 0x1, R13 ;  /* 0x000000010b087824 */ /* 0x000fe400078e020d */
[----:B------:R-:W-:-:S04]  /*0350*/  IMAD.WIDE.U32 R12, R10, UR8, RZ ;  /* 0x000000080a0c7c25 */ /* 0x000fc8000f8e00ff */
[----:B------:R-:W-:-:S04]  /*0360*/  IMAD R11, R8, UR8, RZ ;  /* 0x00000008080b7c24 */ /* 0x000fc8000f8e02ff */
[----:B------:R-:W-:-:S05]  /*0370*/  IMAD R11, R10, UR4, R11 ;  /* 0x000000040a0b7c24 */ /* 0x000fca000f8e020b */
[----:B------:R-:W-:Y:S01]  /*0380*/  IADD3 R8, PT, PT, R13, R11, RZ ;  /* 0x0000000b0d087210 */ /* 0x000fe20007ffe0ff */
[----:B------:R-:W-:Y:S06]  /*0390*/  BRA `(.L_x_514) ;  /* 0x00000000000c7947 */ /* 0x000fec0003800000 */
.L_x_513:
[-C--:B------:R-:W-:Y:S02]  /*03a0*/  IMAD R11, R7, R4.reuse, RZ ;  /* 0x00000004070b7224 */ /* 0x080fe400078e02ff */
[----:B------:R-:W-:-:S04]  /*03b0*/  IMAD.WIDE.U32 R12, R6, R4, RZ ;  /* 0x00000004060c7225 */ /* 0x000fc800078e00ff */
[----:B------:R-:W-:-:S07]  /*03c0*/  IMAD.IADD R8, R13, 0x1, R11 ;  /* 0x000000010d087824 */ /* 0x000fce00078e020b */
.L_x_514:
[----:B------:R-:W0:Y:S01]  /*03d0*/  LDCU.U8 UR4, c[0x0][0x548] ;  /* 0x0000a900ff0477ac */ /* 0x000e220008000000 */
[----:B------:R-:W-:-:S05]  /*03e0*/  IMAD.SHL.U32 R13, R5, 0x80, RZ ;  /* 0x00000080050d7824 */ /* 0x000fca00078e00ff */
[----:B------:R-:W-:-:S04]  /*03f0*/  SEL R15, R13, RZ, P0 ;  /* 0x000000ff0d0f7207 */ /* 0x000fc80000000000 */
[----:B------:R-:W-:-:S04]  /*0400*/  IADD3 R15, P0, PT, R2, R15, RZ ;  /* 0x0000000f020f7210 */ /* 0x000fc80007f1e0ff */
[----:B------:R-:W-:Y:S01]  /*0410*/  IADD3.X R11, PT, PT, RZ, RZ, RZ, P0, !PT ;  /* 0x000000ffff0b7210 */ /* 0x000fe200007fe4ff */
[----:B0-----:R-:W-:-:S04]  /*0420*/  UISETP.NE.AND UP0, UPT, UR4, URZ, UPT ;  /* 0x000000ff0400728c */ /* 0x001fc8000bf05270 */
[-C--:B------:R-:W-:Y:S02]  /*0430*/  IMAD R14, R11, R6.reuse, RZ ;  /* 0x000000060b0e7224 */ /* 0x080fe400078e02ff */
[----:B------:R-:W-:-:S04]  /*0440*/  IMAD.WIDE.U32 R10, R15, R6, RZ ;  /* 0x000000060f0a7225 */ /* 0x000fc800078e00ff */
[----:B------:R-:W-:-:S04]  /*0450*/  IMAD R7, R7, R15, R14 ;  /* 0x0000000f07077224 */ /* 0x000fc800078e020e */
[----:B------:R-:W-:Y:S01]  /*0460*/  IMAD.IADD R7, R11, 0x1, R7 ;  /* 0x000000010b077824 */ /* 0x000fe200078e0207 */
[----:B------:R-:W-:Y:S06]  /*0470*/  BRA.U !UP0, `(.L_x_515) ;  /* 0x0000000108247547 */ /* 0x000fec000b800000 */
[----:B------:R-:W0:Y:S01]  /*0480*/  LDC R14, c[0x0][0x444] ;  /* 0x00011100ff0e7b82 */ /* 0x000e220000000800 */
[----:B------:R-:W-:-:S07]  /*0490*/  ISETP.NE.AND P0, PT, R4, -0x1, PT ;  /* 0xffffffff0400780c */ /* 0x000fce0003f05270 */
[----:B------:R-:W1:Y:S08]  /*04a0*/  LDC R29, c[0x0][0x430] ;  /* 0x00010c00ff1d7b82 */ /* 0x000e700000000800 */
[----:B------:R-:W1:Y:S01]  /*04b0*/  LDC R6, c[0x0][0x454] ;  /* 0x00011500ff067b82 */ /* 0x000e620000000800 */
[----:B0-----:R-:W-:-:S04]  /*04c0*/  @!P0 IMAD R4, R5, R14, RZ ;  /* 0x0000000e05048224 */ /* 0x001fc800078e02ff */
[----:B------:R-:W-:Y:S01]  /*04d0*/  IMAD.IADD R4, R13, 0x1, R4 ;  /* 0x000000010d047824 */ /* 0x000fe200078e0204 */
[----:B-1----:R-:W-:-:S05]  /*04e0*/  LEA R29, R29, R6, 0x7 ;  /* 0x000000061d1d7211 */ /* 0x002fca00078e38ff */
[----:B------:R-:W-:Y:S01]  /*04f0*/  IMAD R29, R29, UR5, R4 ;  /* 0x000000051d1d7c24 */ /* 0x000fe2000f8e0204 */
[----:B------:R-:W-:Y:S06]  /*0500*/  BRA `(.L_x_516) ;  /* 0x00000000000c7947 */ /* 0x000fec0003800000 */
.L_x_515:
[----:B------:R-:W0:Y:S01]  /*0510*/  LDC R4, c[0x0][0x444] ;  /* 0x00011100ff047b82 */ /* 0x000e220000000800 */
[----:B------:R-:W-:-:S04]  /*0520*/  IMAD R5, R5, R32, UR5 ;  /* 0x0000000505057e24 */ /* 0x000fc8000f8e0220 */
[----:B0-----:R-:W-:-:S07]  /*0530*/  IMAD R29, R5, R4, RZ ;  /* 0x00000004051d7224 */ /* 0x001fce00078e02ff */
.L_x_516:
[----:B------:R-:W0:Y:S01]  /*0540*/  S2R R36, SR_TID.X ;  /* 0x0000000000247919 */ /* 0x000e220000002100 */
[----:B------:R-:W-:Y:S02]  /*0550*/  UIMAD UR4, UR5, UR8, URZ ;  /* 0x00000008050472a4 */ /* 0x000fe4000f8e02ff */
[----:B------:R-:W-:Y:S01]  /*0560*/  IMAD R32, R32, UR8, RZ ;  /* 0x0000000820207c24 */ /* 0x000fe2000f8e02ff */
[----:B------:R-:W1:Y:S01]  /*0570*/  LDCU.64 UR10, c[0x0][0x570] ;  /* 0x0000ae00ff0a77ac */ /* 0x000e620008000a00 */
[----:B------:R-:W-:Y:S01]  /*0580*/  BSSY.RECONVERGENT B0, `(.L_x_517) ;  /* 0x000002f000007945 */ /* 0x000fe20003800200 */
[----:B------:R-:W-:Y:S01]  /*0590*/  CS2R R14, SRZ ;  /* 0x00000000000e7805 */ /* 0x000fe2000001ff00 */
[----:B------:R-:W-:Y:S02]  /*05a0*/  USHF.R.S32.HI UR8, URZ, 0x1f, UR4 ;  /* 0x0000001fff087899 */ /* 0x000fe40008011404 */
[----:B------:R-:W-:Y:S02]  /*05b0*/  IADD3 R11, P0, P1, R10, UR4, R12 ;  /* 0x000000040a0b7c10 */ /* 0x000fe4000f91e00c */
[----:B------:R-:W-:-:S02]  /*05c0*/  CS2R R12, SRZ ;  /* 0x00000000000c7805 */ /* 0x000fc4000001ff00 */
[----:B------:R-:W-:Y:S01]  /*05d0*/  IADD3.X R7, PT, PT, R7, UR8, R8, P0, P1 ;  /* 0x0000000807077c10 */ /* 0x000fe200087e2408 */
[----:B------:R-:W-:Y:S01]  /*05e0*/  IMAD.IADD R8, R9, 0x1, -R2 ;  /* 0x0000000109087824 */ /* 0x000fe200078e0a02 */
[----:B0-----:R-:W-:Y:S02]  /*05f0*/  SHF.L.U32 R4, R36, 0x2, RZ ;  /* 0x0000000224047819 */ /* 0x001fe400000006ff */
[--C-:B------:R-:W-:Y:S02]  /*0600*/  SHF.R.U32.HI R5, RZ, 0x3, R36.reuse ;  /* 0x00000003ff057819 */ /* 0x100fe40000011624 */
[----:B------:R-:W-:Y:S02]  /*0610*/  LOP3.LUT R4, R4, 0x1c, RZ, 0xc0, !PT ;  /* 0x0000001c04047812 */ /* 0x000fe400078ec0ff */
[----:B------:R-:W-:Y:S02]  /*0620*/  SHF.R.U32.HI R33, RZ, 0x2, R36 ;  /* 0x00000002ff217819 */ /* 0x000fe40000011624 */
[----:B------:R-:W-:Y:S01]  /*0630*/  SHF.L.U32 R36, R36, 0x3, RZ ;  /* 0x0000000324247819 */ /* 0x000fe200000006ff */
[----:B------:R-:W-:-:S03]  /*0640*/  IMAD R4, R32, R5, R4 ;  /* 0x0000000520047224 */ /* 0x000fc600078e0204 */
[----:B------:R-:W-:Y:S02]  /*0650*/  LOP3.LUT R36, R36, 0x18, RZ, 0xc0, !PT ;  /* 0x0000001824247812 */ /* 0x000fe400078ec0ff */
[----:B------:R-:W-:Y:S02]  /*0660*/  IADD3 R5, P0, PT, R4, R11, RZ ;  /* 0x0000000b04057210 */ /* 0x000fe40007f1e0ff */
[----:B------:R-:W-:Y:S02]  /*0670*/  CS2R R10, SRZ ;  /* 0x00000000000a7805 */ /* 0x000fe4000001ff00 */
[----:B------:R-:W-:Y:S02]  /*0680*/  LOP3.LUT R34, R36, 0x20, RZ, 0xfc, !PT ;  /* 0x0000002024227812 */ /* 0x000fe400078efcff */
[----:B------:R-:W-:Y:S02]  /*0690*/  LEA.HI.X.SX32 R6, R4, R7, 0x1, P0 ;  /* 0x0000000704067211 */ /* 0x000fe400000f0eff */
[----:B------:R-:W-:-:S02]  /*06a0*/  ISETP.GE.AND P0, PT, R33, R8, PT ;  /* 0x000000082100720c */ /* 0x000fc40003f06270 */
[----:B------:R-:W-:Y:S02]  /*06b0*/  CS2R R8, SRZ ;  /* 0x0000000000087805 */ /* 0x000fe4000001ff00 */
[C---:B-1----:R-:W-:Y:S02]  /*06c0*/  LEA R30, P1, R5.reuse, UR10, 0x2 ;  /* 0x0000000a051e7c11 */ /* 0x042fe4000f8210ff */
[----:B------:R-:W-:Y:S02]  /*06d0*/  LOP3.LUT R35, R36, 0x40, RZ, 0xfc, !PT ;  /* 0x0000004024237812 */ /* 0x000fe400078efcff */
[----:B------:R-:W-:Y:S02]  /*06e0*/  LEA.HI.X R31, R5, UR11, R6, 0x2, P1 ;  /* 0x0000000b051f7c11 */ /* 0x000fe400088f1406 */
[----:B------:R-:W-:Y:S02]  /*06f0*/  CS2R R4, SRZ ;  /* 0x0000000000047805 */ /* 0x000fe4000001ff00 */
[----:B------:R-:W-:Y:S01]  /*0700*/  CS2R R6, SRZ ;  /* 0x0000000000067805 */ /* 0x000fe2000001ff00 */
[----:B------:R-:W-:Y:S06]  /*0710*/  @P0 BRA `(.L_x_518) ;  /* 0x0000000000540947 */ /* 0x000fec0003800000 */
[----:B------:R-:W0:Y:S01]  /*0720*/  LDC.64 R16, c[0x0][0x590] ;  /* 0x00016400ff107b82 */ /* 0x000e220000000a00 */
[----:B------:R-:W-:Y:S01]  /*0730*/  IMAD.MOV.U32 R37, RZ, RZ, RZ ;  /* 0x000000ffff257224 */ /* 0x000fe200078e00ff */
[----:B------:R-:W1:Y:S01]  /*0740*/  LDCU UR4, c[0x0][0x440] ;  /* 0x00008800ff0477ac */ /* 0x000e620008000800 */
[----:B------:R-:W2:Y:S05]  /*0750*/  LDCU.64 UR8, c[0x0][0x550] ;  /* 0x0000aa00ff0877ac */ /* 0x000eaa0008000a00 */
[----:B------:R-:W3:Y:S01]  /*0760*/  LDC.64 R18, c[0x0][0x598] ;  /* 0x00016600ff127b82 */ /* 0x000ee20000000a00 */
[----:B-1----:R-:W-:Y:S02]  /*0770*/  ISETP.GE.AND P2, PT, R34, UR4, PT ;  /* 0x0000000422007c0c */ /* 0x002fe4000bf46270 */
[----:B------:R-:W-:Y:S01]  /*0780*/  ISETP.GE.AND P3, PT, R35, UR4, PT ;  /* 0x0000000423007c0c */ /* 0x000fe2000bf66270 */
[----:B0-----:R-:W-:-:S04]  /*0790*/  IMAD.WIDE.U32 R20, R2, R16, R36 ;  /* 0x0000001002147225 */ /* 0x001fc800078e0024 */
[----:B------:R-:W-:Y:S01]  /*07a0*/  IMAD R21, R2, R17, R21 ;  /* 0x0000001102157224 */ /* 0x000fe200078e0215 */
[----:B------:R-:W-:-:S04]  /*07b0*/  IADD3 R20, P1, PT, R23, R20, RZ ;  /* 0x0000001417147210 */ /* 0x000fc80007f3e0ff */
[----:B------:R-:W-:Y:S02]  /*07c0*/  IADD3.X R21, PT, PT, R22, R21, RZ, P1, !PT ;  /* 0x0000001516157210 */ /* 0x000fe40000ffe4ff */
        /* <DEDUP_REMOVED lines=10> */
.L_x_518:
[----:B------:R-:W-:Y:S05]  /*0870*/  BSYNC.RECONVERGENT B0 ;  /* 0x0000000000007941 */ /* 0x000fea0003800200 */
.L_x_517:
[----:B------:R-:W-:Y:S01]  /*0880*/  BSSY.RECONVERGENT B0, `(.L_x_519) ;  /* 0x000001d000007945 */ /* 0x000fe20003800200 */
[----:B0-----:R-:W-:Y:S02]  /*0890*/  CS2R R16, SRZ ;  /* 0x0000000000107805 */ /* 0x001fe4000001ff00 */
[----:B------:R-:W-:Y:S02]  /*08a0*/  CS2R R18, SRZ ;  /* 0x0000000000127805 */ /* 0x000fe4000001ff00 */
[----:B------:R-:W-:Y:S02]  /*08b0*/  CS2R R20, SRZ ;  /* 0x0000000000147805 */ /* 0x000fe4000001ff00 */
[----:B------:R-:W-:Y:S02]  /*08c0*/  CS2R R22, SRZ ;  /* 0x0000000000167805 */ /* 0x000fe4000001ff00 */
[----:B------:R-:W-:Y:S02]  /*08d0*/  CS2R R24, SRZ ;  /* 0x0000000000187805 */ /* 0x000fe4000001ff00 */
[----:B------:R-:W-:Y:S01]  /*08e0*/  CS2R R26, SRZ ;  /* 0x00000000001a7805 */ /* 0x000fe2000001ff00 */
[----:B------:R-:W-:Y:S06]  /*08f0*/  @P0 BRA `(.L_x_520) ;  /* 0x0000000000540947 */ /* 0x000fec0003800000 */
[----:B------:R-:W0:Y:S01]  /*0900*/  LDCU UR4, c[0x0][0x440] ;  /* 0x00008800ff0477ac */ /* 0x000e220008000800 */
[----:B------:R-:W-:Y:S01]  /*0910*/  IMAD.MOV.U32 R37, RZ, RZ, RZ ;  /* 0x000000ffff257224 */ /* 0x000fe200078e00ff */
[----:B------:R-:W1:Y:S01]  /*0920*/  LDCU.64 UR10, c[0x0][0x408] ;  /* 0x00008100ff0a77ac */ /* 0x000e620008000a00 */
[----:B------:R-:W2:Y:S01]  /*0930*/  LDCU.64 UR8, c[0x0][0x3f0] ;  /* 0x00007e00ff0877ac */ /* 0x000ea20008000a00 */
[----:B0-----:R-:W-:Y:S02]  /*0940*/  ISETP.GE.AND P1, PT, R36, UR4, PT ;  /* 0x0000000424007c0c */ /* 0x001fe4000bf26270 */
[----:B------:R-:W-:Y:S01]  /*0950*/  ISETP.GE.AND P2, PT, R34, UR4, PT ;  /* 0x0000000422007c0c */ /* 0x000fe2000bf46270 */
[----:B-1----:R-:W-:Y:S01]  /*0960*/  IMAD.WIDE.U32 R36, R2, UR10, R36 ;  /* 0x0000000a02247c25 */ /* 0x002fe2000f8e0024 */
[----:B------:R-:W-:-:S03]  /*0970*/  ISETP.GE.AND P3, PT, R35, UR4, PT ;  /* 0x0000000423007c0c */ /* 0x000fc6000bf66270 */
[----:B------:R-:W-:Y:S01]  /*0980*/  IMAD R2, R2, UR11, R37 ;  /* 0x0000000b02027c24 */ /* 0x000fe2000f8e0225 */
[----:B------:R-:W-:-:S04]  /*0990*/  IADD3 R36, P0, PT, R28, R36, RZ ;  /* 0x000000241c247210 */ /* 0x000fc80007f1e0ff */
[----:B------:R-:W-:Y:S02]  /*09a0*/  IADD3.X R37, PT, PT, R3, R2, RZ, P0, !PT ;  /* 0x0000000203257210 */ /* 0x000fe400007fe4ff */
[----:B------:R-:W0:Y:S02]  /*09b0*/  LDC.64 R2, c[0x0][0x410] ;  /* 0x00010400ff027b82 */ /* 0x000e240000000a00 */
[----:B0-----:R-:W-:-:S04]  /*09c0*/  IMAD.WIDE.U32 R36, R2, UR5, R36 ;  /* 0x0000000502247c25 */ /* 0x001fc8000f8e0024 */
[----:B------:R-:W-:Y:S02]  /*09d0*/  IMAD R37, R3, UR5, R37 ;  /* 0x0000000503257c24 */ /* 0x000fe4000f8e0225 */
[----:B------:R-:W-:-:S04]  /*09e0*/  IMAD.WIDE.U32 R34, R33, UR10, R36 ;  /* 0x0000000a21227c25 */ /* 0x000fc8000f8e0024 */
[----:B------:R-:W-:Y:S01]  /*09f0*/  IMAD R3, R33, UR11, R35 ;  /* 0x0000000b21037c24 */ /* 0x000fe2000f8e0223 */
[----:B--2---:R-:W-:-:S04]  /*0a00*/  LEA R2, P0, R34, UR8, 0x1 ;  /* 0x0000000822027c11 */ /* 0x004fc8000f8008ff */
[----:B------:R-:W-:-:S05]  /*0a10*/  LEA.HI.X R3, R34, UR9, R3, 0x1, P0 ;  /* 0x0000000922037c11 */ /* 0x000fca00080f0c03 */
[----:B------:R0:W5:Y:S04]  /*0a20*/  @!P1 LDG.E.128 R16, desc[UR6][R2.64] ;  /* 0x0000000602109981 */ /* 0x000168000c1e1d00 */
[----:B------:R0:W5:Y:S04]  /*0a30*/  @!P2 LDG.E.128 R20, desc[UR6][R2.64+0x40] ;  /* 0x000040060214a981 */ /* 0x000168000c1e1d00 */
[----:B------:R0:W5:Y:S02]  /*0a40*/  @!P3 LDG.E.128 R24, desc[UR6][R2.64+0x80] ;  /* 0x000080060218b981 */ /* 0x000164000c1e1d00 */
.L_x_520:
[----:B------:R-:W-:Y:S05]  /*0a50*/  BSYNC.RECONVERGENT B0 ;  /* 0x0000000000007941 */ /* 0x000fea0003800200 */
.L_x_519:
[C---:B0----5:R-:W-:Y:S01]  /*0a60*/  LOP3.LUT R2, R4.reuse, 0xffff0000, RZ, 0xc0, !PT ;  /* 0xffff000004027812 */ /* 0x061fe200078ec0ff */
[----:B------:R-:W-:Y:S01]  /*0a70*/  IMAD.U32 R4, R4, 0x10000, RZ ;  /* 0x0001000004047824 */ /* 0x000fe200078e00ff */
[----:B------:R-:W-:Y:S01]  /*0a80*/  LOP3.LUT R3, R16, 0xffff0000, RZ, 0xc0, !PT ;  /* 0xffff000010037812 */ /* 0x000fe200078ec0ff */
[----:B------:R-:W0:Y:S04]  /*0a90*/  LDCU UR4, c[0x0][0x4f4] ;  /* 0x00009e80ff0477ac */ /* 0x000e280008000800 */
[----:B------:R-:W-:Y:S01]  /*0aa0*/  FMUL.FTZ R35, R2, R3 ;  /* 0x0000000302237220 */ /* 0x000fe20000410000 */
[----:B------:R-:W-:Y:S01]  /*0ab0*/  SHF.L.U32 R3, R16, 0x10, RZ ;  /* 0x0000001010037819 */ /* 0x000fe200000006ff */
[C---:B------:R-:W-:Y:S01]  /*0ac0*/  IMAD.U32 R2, R5.reuse, 0x10000, RZ ;  /* 0x0001000005027824 */ /* 0x040fe200078e00ff */
[----:B------:R-:W-:-:S03]  /*0ad0*/  LOP3.LUT R5, R5, 0xffff0000, RZ, 0xc0, !PT ;  /* 0xffff000005057812 */ /* 0x000fc600078ec0ff */
[----:B------:R-:W-:Y:S01]  /*0ae0*/  FFMA.FTZ R35, R4, R3, R35 ;  /* 0x0000000304237223 */ /* 0x000fe20000010023 */
[C---:B------:R-:W-:Y:S02]  /*0af0*/  SHF.L.U32 R3, R17.reuse, 0x10, RZ ;  /* 0x0000001011037819 */ /* 0x040fe400000006ff */
        /* <DEDUP_REMOVED lines=12> */
[----:B------:R-:W-:-:S04]  /*0bc0*/  FFMA.FTZ R5, R6, R5, R17 ;  /* 0x0000000506057223 */ /* 0x000fc80000010011 */
        /* <DEDUP_REMOVED lines=12> */
[----:B------:R-:W-:-:S03]  /*0c90*/  SHF.L.U32 R7, R32, 0x3, RZ ;  /* 0x0000000320077819 */ /* 0x000fc600000006ff */
        /* <DEDUP_REMOVED lines=29> */
[----:B------:R-:W-:Y:S01]  /*0e70*/  LOP3.LUT R5, R26, 0xffff0000, RZ, 0xc0, !PT ;  /* 0xffff00001a057812 */ /* 0x000fe200078ec0ff */
[----:B------:R-:W1:Y:S01]  /*0e80*/  S2R R6, SR_TID.X ;  /* 0x0000000000067919 */ /* 0x000e620000002100 */
[C---:B------:R-:W-:Y:S01]  /*0e90*/  LOP3.LUT R4, R27.reuse, 0xffff0000, RZ, 0xc0, !PT ;  /* 0xffff00001b047812 */ /* 0x040fe200078ec0ff */
[----:B------:R-:W-:Y:S01]  /*0ea0*/  FFMA.FTZ R13, R2, R3, R13 ;  /* 0x00000003020d7223 */ /* 0x000fe2000001000d */
[----:B------:R-:W-:Y:S01]  /*0eb0*/  SHF.L.U32 R3, R27, 0x10, RZ ;  /* 0x000000101b037819 */ /* 0x000fe200000006ff */
[C---:B------:R-:W-:Y:S01]  /*0ec0*/  IMAD.U32 R2, R15.reuse, 0x10000, RZ ;  /* 0x000100000f027824 */ /* 0x040fe200078e00ff */
[----:B------:R-:W-:Y:S01]  /*0ed0*/  LOP3.LUT R15, R15, 0xffff0000, RZ, 0xc0, !PT ;  /* 0xffff00000f0f7812 */ /* 0x000fe200078ec0ff */
[----:B------:R-:W-:-:S04]  /*0ee0*/  FFMA.FTZ R5, R14, R5, R13 ;  /* 0x000000050e057223 */ /* 0x000fc8000001000d */
[----:B------:R-:W-:-:S04]  /*0ef0*/  FFMA.FTZ R2, R2, R3, R5 ;  /* 0x0000000302027223 */ /* 0x000fc80000010005 */
[----:B------:R-:W-:-:S05]  /*0f00*/  FFMA.FTZ R2, R15, R4, R2 ;  /* 0x000000040f027223 */ /* 0x000fca0000010002 */
[----:B------:R-:W2:Y:S01]  /*0f10*/  SHFL.BFLY PT, R3, R2, 0x2, 0x1f ;  /* 0x0c401f0002037f89 */ /* 0x000ea200000e0000 */
[----:B-1----:R-:W-:Y:S01]  /*0f20*/  LOP3.LUT P0, RZ, R6, 0x3, RZ, 0xc0, !PT ;  /* 0x0000000306ff7812 */ /* 0x002fe2000780c0ff */
[----:B--2---:R-:W-:-:S12]  /*0f30*/  FADD.FTZ R6, R2, R3 ;  /* 0x0000000302067221 */ /* 0x004fd80000010000 */
[----:B------:R-:W1:Y:S01]  /*0f40*/  @!P0 LDC.64 R4, c[0x0][0x5e8] ;  /* 0x00017a00ff048b82 */ /* 0x000e620000000a00 */
[----:B------:R-:W-:Y:S01]  /*0f50*/  @!P0 IMAD R0, R0, 0x40, R29 ;  /* 0x0000004000008824 */ /* 0x000fe200078e021d */
[----:B------:R-:W2:Y:S04]  /*0f60*/  SHFL.BFLY PT, R3, R6, 0x1, 0x1f ;  /* 0x0c201f0006037f89 */ /* 0x000ea800000e0000 */
[----:B------:R-:W-:-:S04]  /*0f70*/  @!P0 IADD3 R33, P1, PT, R33, R0, RZ ;  /* 0x0000000021218210 */ /* 0x000fc80007f3e0ff */
[----:B------:R-:W-:Y:S02]  /*0f80*/  @!P0 LEA.HI.X.SX32 R0, R0, RZ, 0x1, P1 ;  /* 0x000000ff00008211 */ /* 0x000fe400008f0eff */
[----:B-1----:R-:W-:Y:S01]  /*0f90*/  @!P0 LEA R4, P1, R33, R4, 0x2 ;  /* 0x0000000421048211 */ /* 0x002fe200078210ff */
[----:B--2---:R-:W-:-:S03]  /*0fa0*/  FADD.FTZ R3, R6, R3 ;  /* 0x0000000306037221 */ /* 0x004fc60000010000 */
[----:B------:R-:W-:Y:S01]  /*0fb0*/  @!P0 LEA.HI.X R5, R33, R5, R0, 0x2, P1 ;  /* 0x0000000521058211 */ /* 0x000fe200008f1400 */
[----:B0-----:R-:W-:Y:S01]  /*0fc0*/  FMUL.FTZ R9, R3, UR4 ;  /* 0x0000000403097c20 */ /* 0x001fe20008410000 */
[----:B------:R-:W-:-:S04]  /*0fd0*/  IMAD.WIDE R2, R7, 0x10, R30 ;  /* 0x0000001007027825 */ /* 0x000fc800078e021e */
[----:B------:R-:W-:Y:S04]  /*0fe0*/  @!P0 STG.E desc[UR6][R4.64], R9 ;  /* 0x0000000904008986 */ /* 0x000fe8000c101906 */
[----:B------:R-:W-:Y:S04]  /*0ff0*/  STG.E.128 desc[UR6][R30.64], RZ ;  /* 0x000000ff1e007986 */ /* 0x000fe8000c101d06 */
[----:B------:R-:W-:Y:S04]  /*1000*/  STG.E.128 desc[UR6][R2.64], RZ ;  /* 0x000000ff02007986 */ /* 0x000fe8000c101d06 */
[----:B------:R-:W-:Y:S04]  /*1010*/  STG.E.128 desc[UR6][R30.64+0x80], RZ ;  /* 0x000080ff1e007986 */ /* 0x000fe8000c101d06 */
[----:B------:R-:W-:Y:S04]  /*1020*/  STG.E.128 desc[UR6][R2.64+0x80], RZ ;  /* 0x000080ff02007986 */ /* 0x000fe8000c101d06 */
[----:B------:R-:W-:Y:S04]  /*1030*/  STG.E.128 desc[UR6][R30.64+0x100], RZ ;  /* 0x000100ff1e007986 */ /* 0x000fe8000c101d06 */
[----:B------:R-:W-:Y:S01]  /*1040*/  STG.E.128 desc[UR6][R2.64+0x100], RZ ;  /* 0x000100ff02007986 */ /* 0x000fe2000c101d06 */
[----:B------:R-:W-:Y:S05]  /*1050*/  EXIT ;  /* 0x000000000000794d */ /* 0x000fea0003800000 */
.L_x_521:
        /* <DEDUP_REMOVED lines=10> */
.L_x_889:


//--------------------- .text._ZN5flash27flash_bwd_convert_dq_kernelI23Flash_bwd_kernel_traitsILi96ELi64ELi128ELi8ELi2ELi4ELi4ELb0ELb0EN7cutlass10bfloat16_tE19Flash_kernel_traitsILi96ELi64ELi128ELi8ES3_EEEEvNS_16Flash_bwd_paramsEi --------------------------
	.section	.text._ZN5flash27flash_bwd_convert_dq_kernelI23Flash_bwd_kernel_traitsILi96ELi64ELi128ELi8ELi2ELi4ELi4ELb0ELb0EN7cutlass10bfloat16_tE19Flash_kernel_traitsILi96ELi64ELi128ELi8ES3_EEEEvNS_16Flash_bwd_paramsEi,"ax",@progbits
	.align	128
        .global         _ZN5flash27flash_bwd_convert_dq_kernelI23Flash_bwd_kernel_traitsILi96ELi64ELi128ELi8ELi2ELi4ELi4ELb0ELb0EN7cutlass10bfloat16_tE19Flash_kernel_traitsILi96ELi64ELi128ELi8ES3_EEEEvNS_16Flash_bwd_paramsEi
        .type           _ZN5flash27flash_bwd_convert_dq_kernelI23Flash_bwd_kernel_traitsILi96ELi64ELi128ELi8ELi2ELi4ELi4ELb0ELb0EN7cutlass10bfloat16_tE19Flash_kernel_traitsILi96ELi64ELi128ELi8ES3_EEEEvNS_16Flash_bwd_paramsEi,@function
        .size           _ZN5flash27flash_bwd_convert_dq_kernelI23Flash_bwd_kernel_traitsILi96ELi64ELi128ELi8ELi2ELi4ELi4ELb0ELb0EN7cutlass10bfloat16_tE19Flash_kernel_traitsILi96ELi64ELi128ELi8ES3_EEEEvNS_16Flash_bwd_paramsEi,(.L_x_890 - _ZN5flash27flash_bwd_convert_dq_kernelI23Flash_bwd_kernel_traitsILi96ELi64ELi128ELi8ELi2ELi4ELi4ELb0ELb0EN7cutlass10bfloat16_tE19Flash_kernel_traitsILi96ELi64ELi128ELi8ES3_EEEEvNS_16Flash_bwd_paramsEi)
        .other          _ZN5flash27flash_bwd_convert_dq_kernelI23Flash_bwd_kernel_traitsILi96ELi64ELi128ELi8ELi2ELi4ELi4ELb0ELb0EN7cutlass10bfloat16_tE19Flash_kernel_traitsILi96ELi64ELi128ELi8ES3_EEEEvNS_16Flash_bwd_paramsEi,@"STO_CUDA_ENTRY STV_DEFAULT"
_ZN5flash27flash_bwd_convert_dq_kernelI23Flash_bwd_kernel_traitsILi96ELi64ELi128ELi8ELi2ELi4ELi4ELb0ELb0EN7cutlass10bfloat16_tE19Flash_kernel_traitsILi96ELi64ELi128ELi8ES3_EEEEvNS_16Flash_bwd_paramsEi:
.text._ZN5flash27flash_bwd_convert_dq_kernelI23Flash_bwd_kernel_traitsILi96ELi64ELi128ELi8ELi2ELi4ELi4ELb0ELb0EN7cutlass10bfloat16_tE19Flash_kernel_traitsILi96ELi64ELi128ELi8ES3_EEEEvNS_16Flash_bwd_paramsEi:
        /* <DEDUP_REMOVED lines=57> */
.L_x_522:
[----:B------:R-:W-:Y:S02]  /*0390*/  UIMAD.WIDE.U32 UR6, UR4, UR10, URZ ;  /* 0x0000000a040672a5 */ /* 0x000fe4000f8e00ff */
[----:B------:R-:W-:-:S04]  /*03a0*/  UIMAD UR10, UR5, UR10, URZ ;  /* 0x0000000a050a72a4 */ /* 0x000fc8000f8e02ff */
[----:B------:R-:W-:Y:S01]  /*03b0*/  UIADD3 UR10, UPT, UPT, UR7, UR10, URZ ;  /* 0x0000000a070a7290 */ /* 0x000fe2000fffe0ff */
[----:B------:R-:W-:-:S11]  /*03c0*/  UMOV UR9, UR6 ;  /* 0x0000000600097c82 */ /* 0x000fd60008000000 */
.L_x_523:
        /* <DEDUP_REMOVED lines=45> */
.L_x_525:
        /* <DEDUP_REMOVED lines=70> */
.L_x_524:
        /* <DEDUP_REMOVED lines=108> */
.L_x_526:
        /* <DEDUP_REMOVED lines=12> */
.L_x_890:


//--------------------- .text._ZN5flash44flash_bwd_dq_dk_dv_loop_seqk_parallel_kernelI23Flash_bwd_kernel_traitsILi96ELi64ELi128ELi8ELi2ELi4ELi4ELb0ELb0EN7cutlass10bfloat16_tE19Flash_kernel_traitsILi96ELi64ELi128ELi8ES3_EELb1ELb1ELb0ELb0ELb0ELb0ELb0EEEvNS_16Flash_bwd_paramsE --------------------------
	.section	.text._ZN5flash44flash_bwd_dq_dk_dv_loop_seqk_parallel_kernelI23Flash_bwd_kernel_traitsILi96ELi64ELi128ELi8ELi2ELi4ELi4ELb0ELb0EN7cutlass10bfloat16_tE19Flash_kernel_traitsILi96ELi64ELi128ELi8ES3_EELb1ELb1ELb0ELb0ELb0ELb0ELb0EEEvNS_16Flash_bwd_paramsE,"ax",@progbits
	.align	128
        .global         _ZN5flash44flash_bwd_dq_dk_dv_loop_seqk_parallel_kernelI23Flash_bwd_kernel_traitsILi96ELi64ELi128ELi8ELi2ELi4ELi4ELb0ELb0EN7cutlass10bfloat16_tE19Flash_kernel_traitsILi96ELi64ELi128ELi8ES3_EELb1ELb1ELb0ELb0ELb0ELb0ELb0EEEvNS_16Flash_bwd_paramsE
        .type           _ZN5flash44flash_bwd_dq_dk_dv_loop_seqk_parallel_kernelI23Flash_bwd_kernel_traitsILi96ELi64ELi128ELi8ELi2ELi4ELi4ELb0ELb0EN7cutlass10bfloat16_tE19Flash_kernel_traitsILi96ELi64ELi128ELi8ES3_EELb1ELb1ELb0ELb0ELb0ELb0ELb0EEEvNS_16Flash_bwd_paramsE,@function
        .size           _ZN5flash44flash_bwd_dq_dk_dv_loop_seqk_parallel_kernelI23Flash_bwd_kernel_traitsILi96ELi64ELi128ELi8ELi2ELi4ELi4ELb0ELb0EN7cutlass10bfloat16_tE19Flash_kernel_traitsILi96ELi64ELi128ELi8ES3_EELb1ELb1ELb0ELb0ELb0ELb0ELb0EEEvNS_16Flash_bwd_paramsE,(.L_x_891 - _ZN5flash44flash_bwd_dq_dk_dv_loop_seqk_parallel_kernelI23Flash_bwd_kernel_traitsILi96ELi64ELi128ELi8ELi2ELi4ELi4ELb0ELb0EN7cutlass10bfloat16_tE19Flash_kernel_traitsILi96ELi64ELi128ELi8ES3_EELb1ELb1ELb0ELb0ELb0ELb0ELb0EEEvNS_16Flash_bwd_paramsE)
        .other          _ZN5flash44flash_bwd_dq_dk_dv_loop_seqk_parallel_kernelI23Flash_bwd_kernel_traitsILi96ELi64ELi128ELi8ELi2ELi4ELi4ELb0ELb0EN7cutlass10bfloat16_tE19Flash_kernel_traitsILi96ELi64ELi128ELi8ES3_EELb1ELb1ELb0ELb0ELb0ELb0ELb0EEEvNS_16Flash_bwd_paramsE,@"STO_CUDA_ENTRY STV_DEFAULT"
_ZN5flash44flash_bwd_dq_dk_dv_loop_seqk_parallel_kernelI23Flash_bwd_kernel_traitsILi96ELi64ELi128ELi8ELi2ELi4ELi4ELb0ELb0EN7cutlass10bfloat16_tE19Flash_kernel_traitsILi96ELi64ELi128ELi8ES3_EELb1ELb1ELb0ELb0ELb0ELb0ELb0EEEvNS_16Flash_bwd_paramsE:
.text._ZN5flash44flash_bwd_dq_dk_dv_loop_seqk_parallel_kernelI23Flash_bwd_kernel_traitsILi96ELi64ELi128ELi8ELi2ELi4ELi4ELb0ELb0EN7cutlass10bfloat16_tE19Flash_kernel_traitsILi96ELi64ELi128ELi8ES3_EELb1ELb1ELb0ELb0ELb0ELb0ELb0EEEvNS_16Flash_bwd_paramsE:
        /* <DEDUP_REMOVED lines=9> */
[----:B------:R-:W1:Y:S01]  /*0090*/  S2R R190, SR_TID.X ;  /* 0x0000000000be7919 */ /* 0x000e620000002100 */
[----:B------:R-:W2:Y:S01]  /*00a0*/  S2UR UR6, SR_CgaCtaId ;  /* 0x00000000000679c3 */ /* 0x000ea20000008800 */
[----:B------:R-:W3:Y:S01]  /*00b0*/  LDCU UR7, c[0x0][0x438] ;  /* 0x00008700ff0777ac */ /* 0x000ee20008000800 */
[----:B------:R-:W-:Y:S01]  /*00c0*/  UMOV UR5, 0x400 ;  /* 0x0000040000057882 */ /* 0x000fe20000000000 */
[----:B------:R-:W-:Y:S01]  /*00d0*/  UMOV UR8, 0x400 ;  /* 0x0000040000087882 */ /* 0x000fe20000000000 */
[----:B------:R-:W4:Y:S04]  /*00e0*/  LDCU.64 UR24, c[0x0][0x358] ;  /* 0x00006b00ff1877ac */ /* 0x000f280008000a00 */
[----:B------:R-:W5:Y:S01]  /*00f0*/  S2UR UR4, SR_CgaCtaId ;  /* 0x00000000000479c3 */ /* 0x000f620000008800 */
[----:B------:R-:W-:Y:S01]  /*0100*/  UMOV UR27, URZ ;  /* 0x000000ff001b7c82 */ /* 0x000fe20008000000 */
[----:B------:R-:W-:-:S06]  /*0110*/  UMOV UR28, URZ ;  /* 0x000000ff001c7c82 */ /* 0x000fcc0008000000 */
[----:B------:R-:W3:Y:S08]  /*0120*/  S2UR UR21, SR_CgaCtaId ;  /* 0x00000000001579c3 */ /* 0x000ef00000008800 */
[----:B------:R-:W3:Y:S01]  /*0130*/  S2UR UR22, SR_CTAID.X ;  /* 0x00000000001679c3 */ /* 0x000ee20000002500 */
[----:B--2---:R-:W-:Y:S01]  /*0140*/  ULEA UR6, UR6, UR5, 0x18 ;  /* 0x0000000506067291 */ /* 0x004fe2000f8ec0ff */
[----:B-1----:R-:W-:-:S06]  /*0150*/  IMAD.SHL.U32 R187, R190, 0x20, RZ ;  /* 0x00000020bebb7824 */ /* 0x002fcc00078e00ff */
[----:B------:R-:W1:Y:S01]  /*0160*/  S2UR UR20, SR_CTAID.Z ;  /* 0x00000000001479c3 */ /* 0x000e620000002700 */
[C---:B------:R-:W-:Y:S01]  /*0170*/  IMAD.SHL.U32 R2, R190.reuse, 0x4, RZ ;  /* 0x00000004be027824 */ /* 0x040fe200078e00ff */
[C---:B------:R-:W-:Y:S01]  /*0180*/  LOP3.LUT P0, RZ, R190.reuse, 0x8, RZ, 0xc0, !PT ;  /* 0x00000008beff7812 */ /* 0x040fe2000780c0ff */
[C---:B------:R-:W-:Y:S01]  /*0190*/  IMAD.SHL.U32 R0, R190.reuse, 0x10, RZ ;  /* 0x00000010be007824 */ /* 0x040fe200078e00ff */
[C---:B------:R-:W-:Y:S01]  /*01a0*/  LOP3.LUT R3, R187.reuse, 0xc0, RZ, 0xc0, !PT ;  /* 0x000000c0bb037812 */ /* 0x040fe200078ec0ff */
[C---:B------:R-:W-:Y:S01]  /*01b0*/  IMAD.SHL.U32 R189, R190.reuse, 0x8, RZ ;  /* 0x00000008bebd7824 */ /* 0x040fe200078e00ff */
[----:B------:R-:W-:Y:S01]  /*01c0*/  LOP3.LUT R178, R187, 0x20, RZ, 0xc0, !PT ;  /* 0x00000020bbb27812 */ /* 0x000fe200078ec0ff */
[----:B-----5:R-:W-:Y:S01]  /*01d0*/  ULEA UR4, UR4, UR5, 0x18 ;  /* 0x0000000504047291 */ /* 0x020fe2000f8ec0ff */
[----:B------:R-:W-:Y:S01]  /*01e0*/  LOP3.LUT R2, R3, 0x18, R2, 0xf8, !PT ;  /* 0x0000001803027812 */ /* 0x000fe200078ef802 */
[----:B------:R-:W-:Y:S01]  /*01f0*/  IMAD.SHL.U32 R3, R190, 0x2, RZ ;  /* 0x00000002be037824 */ /* 0x000fe200078e00ff */
[----:B------:R-:W-:Y:S01]  /*0200*/  LOP3.LUT R4, R187, 0x120, RZ, 0xc0, !PT ;  /* 0x00000120bb047812 */ /* 0x000fe200078ec0ff */
[----:B------:R-:W2:Y:S01]  /*0210*/  LDC.U8 R182, c[0x0][0x532] ;  /* 0x00014c80ffb67b82 */ /* 0x000ea20000000000 */
[----:B------:R-:W-:Y:S01]  /*0220*/  LOP3.LUT R178, R178, 0x3c00, R0, 0xf8, !PT ;  /* 0x00003c00b2b27812 */ /* 0x000fe200078ef800 */
[----:B------:R-:W-:Y:S01]  /*0230*/  UIADD3 UR5, UPT, UPT, UR6, 0x9000, URZ ;  /* 0x0000900006057890 */ /* 0x000fe2000fffe0ff */
[C---:B------:R-:W-:Y:S01]  /*0240*/  LOP3.LUT R5, R0.reuse, 0x1c0, RZ, 0xc0, !PT ;  /* 0x000001c000057812 */ /* 0x040fe200078ec0ff */
[----:B---3--:R-:W-:Y:S01]  /*0250*/  ULEA UR21, UR21, UR8, 0x18 ;  /* 0x0000000815157291 */ /* 0x008fe2000f8ec0ff */
[----:B------:R-:W-:-:S02]  /*0260*/  LOP3.LUT R191, R0, 0x600, RZ, 0xc0, !PT ;  /* 0x0000060000bf7812 */ /* 0x000fc400078ec0ff */
[--C-:B------:R-:W-:Y:S02]  /*0270*/  LOP3.LUT R4, R4, 0x200, R0.reuse, 0xf8, !PT ;  /* 0x0000020004047812 */ /* 0x100fe400078ef800 */
[----:B------:R-:W-:Y:S02]  /*0280*/  LOP3.LUT R178, R178, 0x100, R0, 0xf8, !PT ;  /* 0x00000100b2b27812 */ /* 0x000fe400078ef800 */
[----:B------:R-:W-:Y:S02]  /*0290*/  LOP3.LUT R187, R187, 0x7400, RZ, 0xc0, !PT ;  /* 0x00007400bbbb7812 */ /* 0x000fe400078ec0ff */
[--C-:B------:R-:W-:Y:S02]  /*02a0*/  LOP3.LUT R5, R5, 0x38, R3.reuse, 0xf8, !PT ;  /* 0x0000003805057812 */ /* 0x100fe400078ef803 */
[----:B------:R-:W-:Y:S02]  /*02b0*/  SHF.R.U32.HI R0, RZ, 0x1, R190 ;  /* 0x00000001ff007819 */ /* 0x000fe400000116be */
[----:B------:R-:W-:-:S02]  /*02c0*/  LOP3.LUT R187, R187, 0x6, R3, 0xf8, !PT ;  /* 0x00000006bbbb7812 */ /* 0x000fc400078ef803 */
[----:B------:R-:W-:Y:S02]  /*02d0*/  LOP3.LUT R191, R191, 0x6, R3, 0xf8, !PT ;  /* 0x00000006bfbf7812 */ /* 0x000fe400078ef803 */
[----:B------:R-:W-:Y:S02]  /*02e0*/  LOP3.LUT R5, R5, 0x20, R0, 0x78, !PT ;  /* 0x0000002005057812 */ /* 0x000fe400078e7800 */
[----:B------:R-:W-:Y:S02]  /*02f0*/  LOP3.LUT R3, R189, 0xc0, RZ, 0xc0, !PT ;  /* 0x000000c0bd037812 */ /* 0x000fe400078ec0ff */
[----:B------:R-:W-:Y:S02]  /*0300*/  LOP3.LUT R187, R187, R5, RZ, 0xfc, !PT ;  /* 0x00000005bbbb7212 */ /* 0x000fe400078efcff */
[--C-:B------:R-:W-:Y:S02]  /*0310*/  SHF.R.U32.HI R6, RZ, 0x4, R190.reuse ;  /* 0x00000004ff067819 */ /* 0x100fe400000116be */
[----:B------:R-:W-:-:S02]  /*0320*/  LOP3.LUT R3, R3, 0x18, R190, 0xf8, !PT ;  /* 0x0000001803037812 */ /* 0x000fc400078ef8be */
[C---:B------:R-:W-:Y:S02]  /*0330*/  LOP3.LUT R179, R2.reuse, 0x8, R0, 0x78, !PT ;  /* 0x0000000802b37812 */ /* 0x040fe400078e7800 */
[----:B------:R-:W-:Y:S02]  /*0340*/  LOP3.LUT R2, R2, 0x8, R190, 0x78, !PT ;  /* 0x0000000802027812 */ /* 0x000fe400078e78be */
[----:B------:R-:W-:Y:S02]  /*0350*/  LEA R187, R187, UR6, 0x1 ;  /* 0x00000006bbbb7c11 */ /* 0x000fe4000f8e08ff */
[----:B------:R-:W-:Y:S02]  /*0360*/  LOP3.LUT R3, R3, 0x8, R6, 0x78, !PT ;  /* 0x0000000803037812 */ /* 0x000fe400078e7806 */
[----:B------:R-:W-:Y:S01]  /*0370*/  LOP3.LUT R191, R191, 0x20, R189, 0xf8, !PT ;  /* 0x00000020bfbf7812 */ /* 0x000fe200078ef8bd */
[C---:B------:R-:W-:Y:S01]  /*0380*/  VIADD R183, R187.reuse, 0x19020 ;  /* 0x00019020bbb77836 */ /* 0x040fe20000000000 */
[----:B------:R-:W-:Y:S01]  /*0390*/  LOP3.LUT R178, R178, R2, RZ, 0xfc, !PT ;  /* 0x00000002b2b27212 */ /* 0x000fe200078efcff */
[----:B------:R-:W-:Y:S01]  /*03a0*/  VIADD R2, R187, 0x19000 ;  /* 0x00019000bb027836 */ /* 0x000fe20000000000 */
[----:B------:R-:W-:-:S02]  /*03b0*/  LOP3.LUT R179, R4, R179, RZ, 0xfc, !PT ;  /* 0x000000b304b37212 */ /* 0x000fc400078efcff */
[----:B------:R-:W-:Y:S01]  /*03c0*/  LOP3.LUT R191, R191, R3, RZ, 0xfc, !PT ;  /* 0x00000003bfbf7212 */ /* 0x000fe200078efcff */
[----:B------:R-:W-:Y:S01]  /*03d0*/  @P0 VIADD R183, R2, 0xffffffe0 ;  /* 0xffffffe002b70836 */ /* 0x000fe20000000000 */
[----:B------:R-:W-:Y:S02]  /*03e0*/  SHF.R.U32.HI R190, RZ, 0x2, R190 ;  /* 0x00000002ffbe7819 */ /* 0x000fe400000116be */
[----:B------:R-:W-:Y:S01]  /*03f0*/  LOP3.LUT R186, R0, 0x10, RZ, 0xc0, !PT ;  /* 0x0000001000ba7812 */ /* 0x000fe200078ec0ff */
[----:B------:R-:W-:Y:S01]  /*0400*/  IMAD.U32 R0, RZ, RZ, UR7 ;  /* 0x00000007ff007e24 */ /* 0x000fe2000f8e00ff */
[----:B------:R-:W-:Y:S02]  /*0410*/  LOP3.LUT R188, R189, 0x18, RZ, 0xc0, !PT ;  /* 0x00000018bdbc7812 */ /* 0x000fe400078ec0ff */
[----:B------:R-:W-:Y:S02]  /*0420*/  LOP3.LUT R186, R186, 0x7, R190, 0xf8, !PT ;  /* 0x00000007baba7812 */ /* 0x000fe400078ef8be */
[----:B------:R-:W-:-:S02]  /*0430*/  LOP3.LUT R185, R188, 0x20, RZ, 0xfc, !PT ;  /* 0x00000020bcb97812 */ /* 0x000fc400078efcff */
[----:B------:R-:W-:Y:S02]  /*0440*/  LOP3.LUT R184, R188, 0x40, RZ, 0xfc, !PT ;  /* 0x00000040bcb87812 */ /* 0x000fe400078efcff */
[----:B------:R-:W-:Y:S02]  /*0450*/  LEA R179, R179, UR6, 0x1 ;  /* 0x00000006b3b37c11 */ /* 0x000fe4000f8e08ff */
[----:B------:R-:W-:Y:S02]  /*0460*/  LEA R191, R191, UR5, 0x1 ;  /* 0x00000005bfbf7c11 */ /* 0x000fe4000f8e08ff */
[----:B-12-4-:R-:W-:-:S07]  /*0470*/  LEA R178, R178, UR5, 0x1 ;  /* 0x00000005b2b27c11 */ /* 0x016fce000f8e08ff */
.L_x_584:
[----:B-1----:R-:W1:Y:S01]  /*0480*/  LDC.64 R2, c[0x0][0x478] ;  /* 0x00011e00ff027b82 */ /* 0x002e620000000a00 */
[----:B------:R-:W2:Y:S01]  /*0490*/  S2R R7, SR_CTAID.Y ;  /* 0x0000000000077919 */ /* 0x000ea20000002600 */
[----:B---3--:R-:W3:Y:S01]  /*04a0*/  LDCU.64 UR6, c[0x0][0x470] ;  /* 0x00008e00ff0677ac */ /* 0x008ee20008000a00 */
[----:B------:R-:W-:Y:S02]  /*04b0*/  IMAD.MOV.U32 R213, RZ, RZ, RZ ;  /* 0x000000ffffd57224 */ /* 0x000fe400078e00ff */
[----:B------:R-:W-:-:S03]  /*04c0*/  IMAD.MOV.U32 R16, RZ, RZ, -0x1 ;  /* 0xffffffffff107424 */ /* 0x000fc600078e00ff */
[----:B------:R-:W4:Y:S08]  /*04d0*/  LDC.64 R4, c[0x0][0x460] ;  /* 0x00011800ff047b82 */ /* 0x000f300000000a00 */
[----:B------:R-:W2:Y:S01]  /*04e0*/  LDC.64 R10, c[0x0][0x460] ;  /* 0x00011800ff0a7b82 */ /* 0x000ea20000000a00 */
[----:B---3--:R-:W-:Y:S02]  /*04f0*/  ISETP.NE.U32.AND P2, PT, RZ, UR6, PT ;  /* 0x00000006ff007c0c */ /* 0x008fe4000bf45070 */
[----:B-1----:R-:W-:-:S02]  /*0500*/  ISETP.NE.U32.AND P0, PT, R2, RZ, PT ;  /* 0x000000ff0200720c */ /* 0x002fc40003f05070 */
[----:B------:R-:W-:Y:S02]  /*0510*/  ISETP.NE.AND.EX P2, PT, RZ, UR7, PT, P2 ;  /* 0x00000007ff007c0c */ /* 0x000fe4000bf45320 */
[----:B------:R-:W-:Y:S02]  /*0520*/  ISETP.NE.AND.EX P0, PT, R3, RZ, PT, P0 ;  /* 0x000000ff0300720c */ /* 0x000fe40003f05300 */
[C---:B----4-:R-:W-:Y:S01]  /*0530*/  ISETP.NE.U32.AND P5, PT, R4.reuse, RZ, PT ;  /* 0x000000ff0400720c */ /* 0x050fe20003fa5070 */
[----:B--2---:R-:W-:Y:S01]  /*0540*/  IMAD.SHL.U32 R6, R7, 0x4, RZ ;  /* 0x0000000407067824 */ /* 0x004fe200078e00ff */
[----:B------:R-:W-:Y:S02]  /*0550*/  ISETP.NE.U32.AND P3, PT, R4, RZ, PT ;  /* 0x000000ff0400720c */ /* 0x000fe40003f65070 */
[C---:B------:R-:W-:Y:S02]  /*0560*/  ISETP.NE.AND.EX P5, PT, R5.reuse, RZ, PT, P5 ;  /* 0x000000ff0500720c */ /* 0x040fe40003fa5350 */
[----:B------:R-:W-:-:S02]  /*0570*/  ISETP.NE.AND.EX P3, PT, R5, RZ, PT, P3 ;  /* 0x000000ff0500720c */ /* 0x000fc40003f65330 */
[----:B------:R-:W1:Y:S03]  /*0580*/  LDC.64 R4, c[0x0][0x468] ;  /* 0x00011a00ff047b82 */ /* 0x000e660000000a00 */
[----:B------:R-:W-:Y:S01]  /*0590*/  VOTEU.ANY UP0, P0 ;  /* 0x0000000000ff7886 */ /* 0x000fe20000000100 */
[----:B------:R-:W-:Y:S01]  /*05a0*/  PLOP3.LUT P0, PT, PT, PT, UP0, 0x80, 0x8 ;  /* 0x000000000008781c */ /* 0x000fe20003f0f008 */
[----:B------:R-:W-:Y:S01]  /*05b0*/  IMAD.WIDE.U32 R10, R7, 0x4, R10 ;  /* 0x00000004070a7825 */ /* 0x000fe200078e000a */
[----:B------:R-:W-:Y:S02]  /*05c0*/  SHF.R.U32.HI R9, RZ, 0x1e, R7 ;  /* 0x0000001eff097819 */ /* 0x000fe40000011607 */
[----:B------:R-:W-:Y:S02]  /*05d0*/  @P2 IADD3 R12, P1, PT, R6, UR6, RZ ;  /* 0x00000006060c2c10 */ /* 0x000fe4000ff3e0ff */
[----:B------:R-:W-:Y:S01]  /*05e0*/  ISETP.NE.AND P4, PT, R182, RZ, PT ;  /* 0x000000ffb600720c */ /* 0x000fe20003f85270 */
[----:B-----5:R-:W5:Y:S01]  /*05f0*/  @P5 LDG.E R16, desc[UR24][R10.64] ;  /* 0x000000180a105981 */ /* 0x020f62000c1e1900 */
[----:B------:R-:W-:-:S03]  /*0600*/  @P2 IADD3.X R13, PT, PT, R9, UR7, RZ, P1, !PT ;  /* 0x00000007090d2c10 */ /* 0x000fc60008ffe4ff */
[----:B------:R-:W5:Y:S02]  /*0610*/  @P3 LDG.E R8, desc[UR24][R10.64+0x4] ;  /* 0x000004180a083981 */ /* 0x000f64000c1e1900 */
[----:B------:R-:W-:Y:S02]  /*0620*/  @P0 IADD3 R2, P1, PT, R6, R2, RZ ;  /* 0x0000000206020210 */ /* 0x000fe40007f3e0ff */
[----:B------:R2:W5:Y:S03]  /*0630*/  @P2 LDG.E R213, desc[UR24][R12.64] ;  /* 0x000000180cd52981 */ /* 0x000566000c1e1900 */
[----:B------:R-:W-:Y:S01]  /*0640*/  @P0 IMAD.X R3, R9, 0x1, R3, P1 ;  /* 0x0000000109030824 */ /* 0x000fe200008e0603 */
[----:B-1----:R-:W-:-:S04]  /*0650*/  ISETP.EQ.U32.AND P2, PT, R4, RZ, PT ;  /* 0x000000ff0400720c */ /* 0x002fc80003f42070 */
[----:B------:R-:W-:Y:S01]  /*0660*/  ISETP.EQ.OR.EX P2, PT, R5, RZ, !P4, P2 ;  /* 0x000000ff0500720c */ /* 0x000fe20006742720 */
[----:B------:R-:W-:Y:S01]  /*0670*/  IMAD.MOV.U32 R214, RZ, RZ, -0x1 ;  /* 0xffffffffffd67424 */ /* 0x000fe200078e00ff */
[----:B------:R1:W5:Y:S01]  /*0680*/  @P0 LDG.E R10, desc[UR24][R2.64] ;  /* 0x00000018020a0981 */ /* 0x000362000c1e1900 */
[----:B--2---:R-:W-:Y:S02]  /*0690*/  IADD3 R12, P1, PT, R6, R4, RZ ;  /* 0x00000004060c7210 */ /* 0x004fe40007f3e0ff */
[----:B------:R-:W2:Y:S03]  /*06a0*/  @!P0 LDC R6, c[0x0][0x43c] ;  /* 0x00010f00ff068b82 */ /* 0x000ea60000000800 */
[----:B------:R-:W-:-:S05]  /*06b0*/  IMAD.X R13, R9, 0x1, R5, P1 ;  /* 0x00000001090d7824 */ /* 0x000fca00008e0605 */
[----:B------:R1:W5:Y:S01]  /*06c0*/  @!P2 LDG.E R214, desc[UR24][R12.64] ;  /* 0x000000180cd6a981 */ /* 0x000362000c1e1900 */
[----:B------:R-:W3:Y:S01]  /*06d0*/  @!P0 LDC.64 R2, c[0x0][0x488] ;  /* 0x00012200ff028b82 */ /* 0x000ee20000000a00 */
[----:B------:R-:W-:-:S04]  /*06e0*/  ISETP.NE.U32.AND P2, PT, R4, RZ, PT ;  /* 0x000000ff0400720c */ /* 0x000fc80003f45070 */
[----:B------:R-:W-:Y:S02]  /*06f0*/  ISETP.NE.AND.EX P2, PT, R5, RZ, PT, P2 ;  /* 0x000000ff0500720c */ /* 0x000fe40003f45320 */
[----:B---3--:R-:W-:-:S04]  /*0700*/  @!P0 ISETP.NE.U32.AND P1, PT, R2, RZ, PT ;  /* 0x000000ff0200820c */ /* 0x008fc80003f25070 */
[----:B------:R-:W-:-:S04]  /*0710*/  @!P0 ISETP.NE.AND.EX P1, PT, R3, RZ, PT, P1 ;  /* 0x000000ff0300820c */ /* 0x000fc80003f25310 */
[----:B--2---:R-:W-:-:S03]  /*0720*/  @!P0 SEL R6, R6, RZ, P1 ;  /* 0x000000ff06068207 */ /* 0x004fc60000800000 */
[----:B-1----:R-:W-:Y:S06]  /*0730*/  @!P2 BRA `(.L_x_527) ;  /* 0x00000000000ca947 */ /* 0x002fec0003800000 */
[----:B------:R-:W2:Y:S02]  /*0740*/  @P4 LDG.E R0, desc[UR24][R12.64+0x4] ;  /* 0x000004180c004981 */ /* 0x000ea4000c1e1900 */
[----:B--2--5:R-:W-:-:S06]  /*0750*/  @P4 IADD3 R0, PT, PT, R0, -R214, RZ ;  /* 0x800000d600004210 */ /* 0x024fcc0007ffe0ff */
[----:B------:R1:W5:Y:S02]  /*0760*/  @!P4 LDG.E R0, desc[UR24][R12.64] ;  /* 0x000000180c00c981 */ /* 0x000364000c1e1900 */
.L_x_527:
[--C-:B-----5:R-:W-:Y:S01]  /*0770*/  @!P0 IADD3 R0, PT, PT, R6, R0, -R213.reuse ;  /* 0x0000000006008210 */ /* 0x120fe20007ffe8d5 */
[----:B------:R-:W-:Y:S01]  /*0780*/  @P0 IMAD.IADD R10, R10, 0x1, -R213 ;  /* 0x000000010a0a0824 */ /* 0x000fe200078e0ad5 */
[----:B------:R-:W2:Y:S01]  /*0790*/  @!P3 LDC R205, c[0x0][0x434] ;  /* 0x00010d00ffcdbb82 */ /* 0x000ea20000000800 */
[----:B------:R-:W-:Y:S01]  /*07a0*/  USHF.L.U32 UR26, UR23, 0x7, URZ ;  /* 0x00000007171a7899 */ /* 0x000fe200080006ff */
[----:B------:R-:W-:Y:S02]  /*07b0*/  @!P0 R2UR UR5, R0 ;  /* 0x00000000000582ca */ /* 0x000fe400000e0000 */
[----:B------:R-:W-:-:S11]  /*07c0*/  @P0 R2UR UR29, R10 ;  /* 0x000000000a1d02ca */ /* 0x000fd600000e0000 */
[----:B------:R-:W-:Y:S02]  /*07d0*/  @!UP0 UMOV UR29, UR5 ;  /* 0x00000005001d8c82 */ /* 0x000fe40008000000 */
[----:B------:R-:W-:Y:S01]  /*07e0*/  UISETP.GT.AND UP0, UPT, UR29, UR26, UPT ;  /* 0x0000001a1d00728c */ /* 0x000fe2000bf04270 */
[----:B------:R-:W-:-:S08]  /*07f0*/  @P3 IMAD.IADD R205, R8, 0x1, -R16 ;  /* 0x0000000108cd3824 */ /* 0x000fd000078e0a10 */
[----:B--2---:R-:W-:Y:S05]  /*0800*/  BRA.U !UP0, `(.L_x_528) ;  /* 0x0000008508747547 */ /* 0x004fea000b800000 */
[----:B------:R-:W-:Y:S01]  /*0810*/  ISETP.NE.AND P3, PT, R16, -0x1, PT ;  /* 0xffffffff1000780c */ /* 0x000fe20003f65270 */
[----:B------:R-:W-:Y:S01]  /*0820*/  VIADD R0, R205, 0x3f ;  /* 0x0000003fcd007836 */ /* 0x000fe20000000000 */
[----:B------:R-:W-:-:S04]  /*0830*/  ISETP.NE.AND P2, PT, R214, -0x1, PT ;  /* 0xffffffffd600780c */ /* 0x000fc80003f45270 */
[----:B------:R-:W-:-:S04]  /*0840*/  SHF.R.S32.HI R212, RZ, 0x1f, R0 ;  /* 0x0000001fffd47819 */ /* 0x000fc80000011400 */
[----:B------:R-:W-:-:S03]  /*0850*/  LEA.HI R212, R212, R0, RZ, 0x6 ;  /* 0x00000000d4d47211 */ /* 0x000fc600078f30ff */
[----:B------:R-:W2:Y:S01]  /*0860*/  @!P3 LDC.64 R4, c[0x0][0x398] ;  /* 0x0000e600ff04bb82 */ /* 0x000ea20000000a00 */
[----:B------:R-:W-:-:S05]  /*0870*/  SHF.R.S32.HI R212, RZ, 0x6, R212 ;  /* 0x00000006ffd47819 */ /* 0x000fca00000114d4 */
[----:B------:R-:W-:Y:S02]  /*0880*/  IMAD.SHL.U32 R211, R212, 0x40, RZ ;  /* 0x00000040d4d37824 */ /* 0x000fe400078e00ff */
[----:B------:R-:W3:Y:S03]  /*0890*/  @P3 LDC.64 R2, c[0x0][0x3b0] ;  /* 0x0000ec00ff023b82 */ /* 0x000ee60000000a00 */
[----:B------:R-:W-:Y:S01]  /*08a0*/  IADD3 R21, PT, PT, R211, -0x40, RZ ;  /* 0xffffffc0d3157810 */ /* 0x000fe20007ffe0ff */
[----:B--2---:R-:W-:-:S04]  /*08b0*/  @!P3 IMAD.WIDE.U32 R22, R7, R4, RZ ;  /* 0x000000040716b225 */ /* 0x004fc800078e00ff */
[----:B------:R-:W-:Y:S01]  /*08c0*/  @!P3 IMAD R20, R7, R5, R23 ;  /* 0x000000050714b224 */ /* 0x000fe200078e0217 */
[----:B------:R-:W-:Y:S01]  /*08d0*/  SHF.R.S32.HI R23, RZ, 0x1f, R21 ;  /* 0x0000001fff177819 */ /* 0x000fe20000011415 */
[----:B---3--:R-:W-:-:S04]  /*08e0*/  @P3 IMAD.WIDE.U32 R4, R16, R2, RZ ;  /* 0x0000000210043225 */ /* 0x008fc800078e00ff */
[----:B------:R-:W-:Y:S02]  /*08f0*/  @P3 IMAD R20, R16, R3, R5 ;  /* 0x0000000310143224 */ /* 0x000fe400078e0205 */
[----:B------:R-:W-:Y:S01]  /*0900*/  @P3 IMAD.MOV.U32 R22, RZ, RZ, R4 ;  /* 0x000000ffff163224 */ /* 0x000fe200078e0004 */
[----:B------:R-:W-:Y:S06]  /*0910*/  @P2 BRA `(.L_x_529) ;  /* 0x00000000002c2947 */ /* 0x000fec0003800000 */
[----:B------:R-:W2:Y:S01]  /*0920*/  LDCU.64 UR16, c[0x0][0x3b8] ;  /* 0x00007700ff1077ac */ /* 0x000ea20008000a00 */
[----:B------:R-:W-:Y:S01]  /*0930*/  SHF.R.S32.HI R0, RZ, 0x1f, R213 ;  /* 0x0000001fff007819 */ /* 0x000fe200000114d5 */
[----:B------:R-:W3:Y:S04]  /*0940*/  LDCU.64 UR6, c[0x0][0x3a0] ;  /* 0x00007400ff0677ac */ /* 0x000ee80008000a00 */
[----:B--2---:R-:W-:Y:S02]  /*0950*/  IMAD R0, R0, UR16, RZ ;  /* 0x0000001000007c24 */ /* 0x004fe4000f8e02ff */
[----:B------:R-:W-:-:S04]  /*0960*/  IMAD.WIDE.U32 R2, R213, UR16, RZ ;  /* 0x00000010d5027c25 */ /* 0x000fc8000f8e00ff */
[----:B------:R-:W-:-:S05]  /*0970*/  IMAD R0, R213, UR17, R0 ;  /* 0x00000011d5007c24 */ /* 0x000fca000f8e0200 */
[----:B------:R-:W-:-:S03]  /*0980*/  IADD3 R3, PT, PT, R3, R0, RZ ;  /* 0x0000000003037210 */ /* 0x000fc60007ffe0ff */
[----:B---3--:R-:W-:-:S04]  /*0990*/  IMAD.WIDE.U32 R2, R7, UR6, R2 ;  /* 0x0000000607027c25 */ /* 0x008fc8000f8e0002 */
[----:B------:R-:W-:Y:S01]  /*09a0*/  IMAD R10, R7, UR7, R3 ;  /* 0x00000007070a7c24 */ /* 0x000fe2000f8e0203 */
[----:B------:R-:W-:Y:S01]  /*09b0*/  MOV R11, R2 ;  /* 0x00000002000b7202 */ /* 0x000fe20000000f00 */
[----:B------:R-:W-:Y:S06]  /*09c0*/  BRA `(.L_x_530) ;  /* 0x0000000000187947 */ /* 0x000fec0003800000 */
.L_x_529:
[----:B------:R-:W2:Y:S01]  /*09d0*/  LDCU.64 UR16, c[0x0][0x3b8] ;  /* 0x00007700ff1077ac */ /* 0x000ea20008000a00 */
[----:B------:R-:W-:-:S05]  /*09e0*/  IADD3 R2, PT, PT, R213, R214, RZ ;  /* 0x000000d6d5027210 */ /* 0x000fca0007ffe0ff */
[C---:B--2---:R-:W-:Y:S02]  /*09f0*/  IMAD R10, R2.reuse, UR17, RZ ;  /* 0x00000011020a7c24 */ /* 0x044fe4000f8e02ff */
[----:B------:R-:W-:-:S05]  /*0a00*/  IMAD.WIDE.U32 R2, R2, UR16, RZ ;  /* 0x0000001002027c25 */ /* 0x000fca000f8e00ff */
[----:B------:R-:W-:Y:S02]  /*0a10*/  IADD3 R10, PT, PT, R3, R10, RZ ;  /* 0x0000000a030a7210 */ /* 0x000fe40007ffe0ff */
[----:B------:R-:W-:-:S07]  /*0a20*/  MOV R11, R2 ;  /* 0x00000002000b7202 */ /* 0x000fce0000000f00 */
.L_x_530:
[----:B------:R-:W2:Y:S01]  /*0a30*/  LDC R0, c[0x0][0x3e8] ;  /* 0x0000fa00ff007b82 */ /* 0x000ea20000000800 */
[----:B------:R-:W3:Y:S01]  /*0a40*/  S2R R6, SR_CTAID.Z ;  /* 0x0000000000067919 */ /* 0x000ee20000002700 */
[----:B------:R-:W-:Y:S01]  /*0a50*/  USHF.R.S32.HI UR5, URZ, 0x1f, UR26 ;  /* 0x0000001fff057899 */ /* 0x000fe2000801141a */
[----:B--2---:R-:W-:-:S04]  /*0a60*/  IABS R4, R0 ;  /* 0x0000000000047213 */ /* 0x004fc80000000000 */
[----:B------:R-:W2:Y:S08]  /*0a70*/  I2F.RP R8, R4 ;  /* 0x0000000400087306 */ /* 0x000eb00000209400 */
[----:B--2---:R-:W2:Y:S02]  /*0a80*/  MUFU.RCP R8, R8 ;  /* 0x0000000800087308 */ /* 0x004ea40000001000 */
[----:B--2---:R-:W-:-:S06]  /*0a90*/  VIADD R8, R8, 0xffffffe ;  /* 0x0ffffffe08087836 */ /* 0x004fcc0000000000 */
[----:B------:R-:W2:Y:S02]  /*0aa0*/  F2I.FTZ.U32.TRUNC.NTZ R9, R8 ;  /* 0x0000000800097305 */ /* 0x000ea4000021f000 */
[----:B--2---:R-:W-:Y:S02]  /*0ab0*/  IMAD.MOV R2, RZ, RZ, -R9 ;  /* 0x000000ffff027224 */ /* 0x004fe400078e0a09 */
[----:B------:R-:W-:Y:S02]  /*0ac0*/  IMAD.MOV.U32 R8, RZ, RZ, RZ ;  /* 0x000000ffff087224 */ /* 0x000fe400078e00ff */
[----:B------:R-:W-:Y:S01]  /*0ad0*/  IMAD R3, R2, R4, RZ ;  /* 0x0000000402037224 */ /* 0x000fe200078e02ff */
[----:B---3--:R-:W-:-:S03]  /*0ae0*/  IABS R2, R6 ;  /* 0x0000000600027213 */ /* 0x008fc60000000000 */
[----:B------:R-:W-:Y:S01]  /*0af0*/  IMAD.HI.U32 R9, R9, R3, R8 ;  /* 0x0000000309097227 */ /* 0x000fe200078e0008 */
[----:B------:R-:W-:-:S05]  /*0b00*/  MOV R3, R2 ;  /* 0x0000000200037202 */ /* 0x000fca0000000f00 */
[----:B------:R-:W-:-:S04]  /*0b10*/  IMAD.HI.U32 R9, R9, R3, RZ ;  /* 0x0000000309097227 */ /* 0x000fc800078e00ff */
[----:B------:R-:W-:-:S04]  /*0b20*/  IMAD.MOV R2, RZ, RZ, -R9 ;  /* 0x000000ffff027224 */ /* 0x000fc800078e0a09 */
[----:B------:R-:W-:-:S05]  /*0b30*/  IMAD R2, R4, R2, R3 ;  /* 0x0000000204027224 */ /* 0x000fca00078e0203 */
[----:B------:R-:W-:-:S13]  /*0b40*/  ISETP.GT.U32.AND P1, PT, R4, R2, PT ;  /* 0x000000020400720c */ /* 0x000fda0003f24070 */
[----:B------:R-:W-:Y:S01]  /*0b50*/  @!P1 IMAD.IADD R2, R2, 0x1, -R4 ;  /* 0x0000000102029824 */ /* 0x000fe200078e0a04 */
[----:B------:R-:W-:Y:S02]  /*0b60*/  @!P1 IADD3 R9, PT, PT, R9, 0x1, RZ ;  /* 0x0000000109099810 */ /* 0x000fe40007ffe0ff */
[----:B------:R-:W-:Y:S02]  /*0b70*/  ISETP.NE.AND P1, PT, R0, RZ, PT ;  /* 0x000000ff0000720c */ /* 0x000fe40003f25270 */
[----:B------:R-:W-:Y:S02]  /*0b80*/  ISETP.GE.U32.AND P4, PT, R2, R4, PT ;  /* 0x000000040200720c */ /* 0x000fe40003f86070 */
[----:B------:R-:W-:-:S04]  /*0b90*/  LOP3.LUT R2, R6, R0, RZ, 0x3c, !PT ;  /* 0x0000000006027212 */ /* 0x000fc800078e3cff */
[----:B------:R-:W-:-:S07]  /*0ba0*/  ISETP.GE.AND P0, PT, R2, RZ, PT ;  /* 0x000000ff0200720c */ /* 0x000fce0003f06270 */
[----:B------:R-:W-:-:S06]  /*0bb0*/  @P4 VIADD R9, R9, 0x1 ;  /* 0x0000000109094836 */ /* 0x000fcc0000000000 */
[----:B------:R-:W-:Y:S02]  /*0bc0*/  @!P0 IADD3 R9, PT, PT, -R9, RZ, RZ ;  /* 0x000000ff09098210 */ /* 0x000fe40007ffe1ff */
[----:B------:R-:W-:-:S04]  /*0bd0*/  @!P1 LOP3.LUT R9, RZ, R0, RZ, 0x33, !PT ;  /* 0x00000000ff099212 */ /* 0x000fc800078e33ff */
[----:B------:R-:W-:Y:S01]  /*0be0*/  SHF.R.S32.HI R8, RZ, 0x1f, R9 ;  /* 0x0000001fff087819 */ /* 0x000fe20000011409 */
        /* <DEDUP_REMOVED lines=9> */
[----:B-1----:R-:W-:Y:S01]  /*0c80*/  IMAD R12, R7, UR7, R3 ;  /* 0x00000007070c7c24 */ /* 0x002fe2000f8e0203 */
[----:B------:R-:W-:Y:S01]  /*0c90*/  MOV R13, R2 ;  /* 0x00000002000d7202 */ /* 0x000fe20000000f00 */
[----:B------:R-:W-:Y:S06]  /*0ca0*/  BRA `(.L_x_532) ;  /* 0x0000000000187947 */ /* 0x000fec0003800000 */
.L_x_531:
[----:B------:R-:W1:Y:S01]  /*0cb0*/  LDCU.64 UR14, c[0x0][0x3c0] ;  /* 0x00007800ff0e77ac */ /* 0x000e620008000a00 */
[----:B------:R-:W-:-:S05]  /*0cc0*/  IADD3 R2, PT, PT, R213, R214, RZ ;  /* 0x000000d6d5027210 */ /* 0x000fca0007ffe0ff */
[C---:B-1----:R-:W-:Y:S02]  /*0cd0*/  IMAD R12, R2.reuse, UR15, RZ ;  /* 0x0000000f020c7c24 */ /* 0x042fe4000f8e02ff */
[----:B------:R-:W-:-:S05]  /*0ce0*/  IMAD.WIDE.U32 R2, R2, UR14, RZ ;  /* 0x0000000e02027c25 */ /* 0x000fca000f8e00ff */
[----:B------:R-:W-:Y:S02]  /*0cf0*/  IADD3 R12, PT, PT, R3, R12, RZ ;  /* 0x0000000c030c7210 */ /* 0x000fe40007ffe0ff */
[----:B------:R-:W-:-:S07]  /*0d00*/  MOV R13, R2 ;  /* 0x00000002000d7202 */ /* 0x000fce0000000f00 */
.L_x_532:
[----:B------:R-:W1:Y:S01]  /*0d10*/  @!P3 LDC.64 R4, c[0x0][0x588] ;  /* 0x00016200ff04bb82 */ /* 0x000e620000000a00 */
[----:B------:R-:W2:Y:S07]  /*0d20*/  LDCU UR31, c[0x0][0x44c] ;  /* 0x00008980ff1f77ac */ /* 0x000eae0008000800 */
[----:B------:R-:W3:Y:S08]  /*0d30*/  @P3 LDC.64 R2, c[0x0][0x590] ;  /* 0x00016400ff023b82 */ /* 0x000ef00000000a00 */
[----:B------:R-:W2:Y:S01]  /*0d40*/  LDC R0, c[0x0][0x3e0] ;  /* 0x0000f800ff007b82 */ /* 0x000ea20000000800 */
[----:B-1----:R-:W-:-:S04]  /*0d50*/  @!P3 IMAD.WIDE.U32 R28, R7, R4, RZ ;  /* 0x00000004071cb225 */ /* 0x002fc800078e00ff */
[----:B------:R-:W-:Y:S02]  /*0d60*/  @!P3 IMAD R4, R7, R5, R29 ;  /* 0x000000050704b224 */ /* 0x000fe400078e021d */
[----:B---3--:R-:W-:-:S04]  /*0d70*/  @P3 IMAD.WIDE.U32 R18, R16, R2, RZ ;  /* 0x0000000210123225 */ /* 0x008fc800078e00ff */
[----:B------:R-:W-:Y:S01]  /*0d80*/  @P3 IMAD R4, R16, R3, R19 ;  /* 0x0000000310043224 */ /* 0x000fe200078e0213 */
[----:B------:R-:W-:Y:S01]  /*0d90*/  @P3 MOV R28, R18 ;  /* 0x00000012001c3202 */ /* 0x000fe20000000f00 */
[----:B--2---:R-:W-:Y:S01]  /*0da0*/  IMAD.WIDE R14, R0, UR31, RZ ;  /* 0x0000001f000e7c25 */ /* 0x004fe2000f8e02ff */
[----:B------:R-:W-:Y:S06]  /*0db0*/  @P3 BRA `(.L_x_533) ;  /* 0x0000000000443947 */ /* 0x000fec0003800000 */
[----:B------:R-:W1:Y:S01]  /*0dc0*/  LDCU UR6, c[0x0][0x444] ;  /* 0x00008880ff0677ac */ /* 0x000e620008000800 */
[----:B------:R-:W-:Y:S01]  /*0dd0*/  SHF.R.S32.HI R3, RZ, 0x1f, R0 ;  /* 0x0000001fff037819 */ /* 0x000fe20000011400 */
[----:B-1----:R-:W-:Y:S01]  /*0de0*/  USHF.R.S32.HI UR7, URZ, 0x1f, UR6 ;  /* 0x0000001fff077899 */ /* 0x002fe20008011406 */
[----:B------:R-:W-:Y:S01]  /*0df0*/  IMAD.WIDE.U32 R24, R7, UR6, RZ ;  /* 0x0000000607187c25 */ /* 0x000fe2000f8e00ff */
[----:B------:R-:W-:-:S04]  /*0e00*/  USHF.R.S32.HI UR6, URZ, 0x1f, UR31 ;  /* 0x0000001fff067899 */ /* 0x000fc8000801141f */
[----:B------:R-:W-:Y:S02]  /*0e10*/  IMAD R2, R7, UR7, RZ ;  /* 0x0000000707027c24 */ /* 0x000fe4000f8e02ff */
[----:B------:R-:W-:-:S03]  /*0e20*/  IMAD.WIDE.U32 R18, R24, R0, RZ ;  /* 0x0000000018127225 */ /* 0x000fc600078e00ff */
[----:B------:R-:W-:-:S05]  /*0e30*/  IADD3 R2, PT, PT, R25, R2, RZ ;  /* 0x0000000219027210 */ /* 0x000fca0007ffe0ff */
[----:B------:R-:W-:-:S04]  /*0e40*/  IMAD R2, R2, R0, RZ ;  /* 0x0000000002027224 */ /* 0x000fc800078e02ff */
[----:B------:R-:W-:-:S05]  /*0e50*/  IMAD R2, R3, R24, R2 ;  /* 0x0000001803027224 */ /* 0x000fca00078e0202 */
[----:B------:R-:W-:-:S05]  /*0e60*/  IADD3 R2, PT, PT, R19, R2, RZ ;  /* 0x0000000213027210 */ /* 0x000fca0007ffe0ff */
[----:B------:R-:W-:Y:S02]  /*0e70*/  IMAD R19, R2, UR31, RZ ;  /* 0x0000001f02137c24 */ /* 0x000fe4000f8e02ff */
[----:B------:R-:W-:-:S04]  /*0e80*/  IMAD.WIDE.U32 R2, R18, UR31, RZ ;  /* 0x0000001f12027c25 */ /* 0x000fc8000f8e00ff */
[----:B------:R-:W-:Y:S01]  /*0e90*/  IMAD R19, R18, UR6, R19 ;  /* 0x0000000612137c24 */ /* 0x000fe2000f8e0213 */
[----:B------:R-:W-:-:S04]  /*0ea0*/  MOV R24, R2 ;  /* 0x0000000200187202 */ /* 0x000fc80000000f00 */
[----:B------:R-:W-:Y:S01]  /*0eb0*/  IADD3 R19, PT, PT, R3, R19, RZ ;  /* 0x0000001303137210 */ /* 0x000fe20007ffe0ff */
[----:B------:R-:W-:Y:S06]  /*0ec0*/  BRA `(.L_x_534) ;  /* 0x00000000000c7947 */ /* 0x000fec0003800000 */
.L_x_533:
[-C--:B------:R-:W-:Y:S02]  /*0ed0*/  IMAD R19, R15, R16.reuse, RZ ;  /* 0x000000100f137224 */ /* 0x080fe400078e02ff */
[----:B------:R-:W-:-:S05]  /*0ee0*/  IMAD.WIDE.U32 R24, R14, R16, RZ ;  /* 0x000000100e187225 */ /* 0x000fca00078e00ff */
[----:B------:R-:W-:-:S07]  /*0ef0*/  IADD3 R19, PT, PT, R25, R19, RZ ;  /* 0x0000001319137210 */ /* 0x000fce0007ffe0ff */
.L_x_534:
[----:B------:R-:W1:Y:S01]  /*0f00*/  LDCU.U8 UR6, c[0x0][0x548] ;  /* 0x0000a900ff0677ac */ /* 0x000e620008000000 */
[----:B------:R-:W-:Y:S01]  /*0f10*/  SHF.L.U32 R18, R7, 0x7, RZ ;  /* 0x0000000707127819 */ /* 0x000fe200000006ff */
[----:B------:R-:W-:Y:S01]  /*0f20*/  IMAD R25, R6, UR31, RZ ;  /* 0x0000001f06197c24 */ /* 0x000fe2000f8e02ff */
[----:B------:R-:W2:Y:S02]  /*0f30*/  LDCU.U8 UR30, c[0x0][0x5f0] ;  /* 0x0000be00ff1e77ac */ /* 0x000ea40008000000 */
[----:B------:R-:W-:-:S04]  /*0f40*/  SEL R3, R18, RZ, P5 ;  /* 0x000000ff12037207 */ /* 0x000fc80002800000 */
[----:B------:R-:W-:-:S04]  /*0f50*/  IADD3 R3, P0, PT, R21, R3, RZ ;  /* 0x0000000315037210 */ /* 0x000fc80007f1e0ff */
[----:B------:R-:W-:Y:S01]  /*0f60*/  IADD3.X R2, PT, PT, RZ, R23, RZ, P0, !PT ;  /* 0x00000017ff027210 */ /* 0x000fe200007fe4ff */
[----:B------:R-:W-:Y:S01]  /*0f70*/  IMAD.WIDE.U32 R26, R3, R14, RZ ;  /* 0x0000000e031a7225 */ /* 0x000fe200078e00ff */
[----:B-1----:R-:W-:-:S03]  /*0f80*/  UISETP.NE.AND UP0, UPT, UR6, URZ, UPT ;  /* 0x000000ff0600728c */ /* 0x002fc6000bf05270 */
[----:B------:R-:W-:-:S04]  /*0f90*/  IMAD R2, R2, R14, RZ ;  /* 0x0000000e02027224 */ /* 0x000fc800078e02ff */
[----:B------:R-:W-:-:S05]  /*0fa0*/  IMAD R14, R15, R3, R2 ;  /* 0x000000030f0e7224 */ /* 0x000fca00078e0202 */
[----:B------:R-:W-:Y:S01]  /*0fb0*/  IADD3 R14, PT, PT, R27, R14, RZ ;  /* 0x0000000e1b0e7210 */ /* 0x000fe20007ffe0ff */
[----:B--2---:R-:W-:Y:S06]  /*0fc0*/  BRA.U !UP0, `(.L_x_535) ;  /* 0x00000001081c7547 */ /* 0x004fec000b800000 */
[----:B------:R-:W1:Y:S01]  /*0fd0*/  LDC R2, c[0x0][0x434] ;  /* 0x00010d00ff027b82 */ /* 0x000e620000000800 */
[----:B------:R-:W-:-:S07]  /*0fe0*/  ISETP.NE.AND P0, PT, R16, -0x1, PT ;  /* 0xffffffff1000780c */ /* 0x000fce0003f05270 */
[----:B------:R-:W2:Y:S01]  /*0ff0*/  LDC R5, c[0x0][0x454] ;  /* 0x00011500ff057b82 */ /* 0x000ea20000000800 */
[----:B-1----:R-:W-:-:S05]  /*1000*/  IMAD R2, R7, R2, RZ ;  /* 0x0000000207027224 */ /* 0x002fca00078e02ff */
[----:B------:R-:W-:-:S05]  /*1010*/  SEL R2, R2, R16, !P0 ;  /* 0x0000001002027207 */ /* 0x000fca0004000000 */
[----:B--2---:R-:W-:Y:S01]  /*1020*/  IMAD R5, R6, R5, R2 ;  /* 0x0000000506057224 */ /* 0x004fe200078e0202 */
[----:B------:R-:W-:Y:S05]  /*1030*/  BRA `(.L_x_536) ;  /* 0x00000000000c7947 */ /* 0x000fea0003800000 */
.L_x_535:
[----:B------:R-:W1:Y:S01]  /*1040*/  LDC R5, c[0x0][0x434] ;  /* 0x00010d00ff057b82 */ /* 0x000e620000000800 */
[----:B------:R-:W-:-:S04]  /*1050*/  IMAD R2, R7, R0, R6 ;  /* 0x0000000007027224 */ /* 0x000fc800078e0206 */
[----:B-1----:R-:W-:-:S03]  /*1060*/  IMAD R5, R2, R5, RZ ;  /* 0x0000000502057224 */ /* 0x002fc600078e02ff */
.L_x_536:
[----:B------:R-:W-:Y:S01]  /*1070*/  IADD3 R15, PT, PT, R212, -0x1, RZ ;  /* 0xffffffffd40f7810 */ /* 0x000fe20007ffe0ff */
[----:B------:R-:W-:Y:S05]  /*1080*/  BRA.U !UP0, `(.L_x_537) ;  /* 0x0000000108247547 */ /* 0x000fea000b800000 */
[----:B------:R-:W1:Y:S01]  /*1090*/  LDC R2, c[0x0][0x444] ;  /* 0x00011100ff027b82 */ /* 0x000e620000000800 */
[----:B------:R-:W-:-:S07]  /*10a0*/  ISETP.NE.AND P0, PT, R16, -0x1, PT ;  /* 0xffffffff1000780c */ /* 0x000fce0003f05270 */
[----:B------:R-:W2:Y:S08]  /*10b0*/  LDC R17, c[0x0][0x430] ;  /* 0x00010c00ff117b82 */ /* 0x000eb00000000800 */
[----:B------:R-:W2:Y:S01]  /*10c0*/  LDC R3, c[0x0][0x454] ;  /* 0x00011500ff037b82 */ /* 0x000ea20000000800 */
[----:B-1----:R-:W-:-:S05]  /*10d0*/  @!P0 IMAD R16, R7, R2, RZ ;  /* 0x0000000207108224 */ /* 0x002fca00078e02ff */
[----:B------:R-:W-:Y:S02]  /*10e0*/  IADD3 R18, PT, PT, R18, R16, RZ ;  /* 0x0000001012127210 */ /* 0x000fe40007ffe0ff */
[----:B--2---:R-:W-:-:S05]  /*10f0*/  LEA R3, R17, R3, 0x7 ;  /* 0x0000000311037211 */ /* 0x004fca00078e38ff */
[----:B------:R-:W-:Y:S01]  /*1100*/  IMAD R18, R3, R6, R18 ;  /* 0x0000000603127224 */ /* 0x000fe200078e0212 */
[----:B------:R-:W-:Y:S06]  /*1110*/  BRA `(.L_x_538) ;  /* 0x00000000000c7947 */ /* 0x000fec0003800000 */
.L_x_537:
[----:B------:R-:W1:Y:S01]  /*1120*/  LDC R18, c[0x0][0x444] ;  /* 0x00011100ff127b82 */ /* 0x000e620000000800 */
[----:B------:R-:W-:-:S04]  /*1130*/  IMAD R2, R7, R0, R6 ;  /* 0x0000000007027224 */ /* 0x000fc800078e0206 */
[----:B-1----:R-:W-:-:S07]  /*1140*/  IMAD R18, R2, R18, RZ ;  /* 0x0000001202127224 */ /* 0x002fce00078e02ff */
.L_x_538:
[----:B------:R-:W1:Y:S01]  /*1150*/  LDCU.64 UR6, c[0x0][0x3b0] ;  /* 0x00007600ff0677ac */ /* 0x000e620008000a00 */
[----:B------:R-:W-:Y:S01]  /*1160*/  IADD3 R28, P0, PT, R188, R28, RZ ;  /* 0x0000001cbc1c7210 */ /* 0x000fe20007f1e0ff */
[----:B------:R-:W-:Y:S01]  /*1170*/  IMAD.MOV.U32 R16, RZ, RZ, R188 ;  /* 0x000000ffff107224 */ /* 0x000fe200078e00bc */
[----:B------:R-:W-:Y:S01]  /*1180*/  ISETP.NE.AND P3, PT, RZ, UR30, PT ;  /* 0x0000001eff007c0c */ /* 0x000fe2000bf65270 */
[----:B------:R-:W2:Y:S01]  /*1190*/  LDCU.128 UR8, c[0x0][0x590] ;  /* 0x0000b200ff0877ac */ /* 0x000ea20008000c00 */
[----:B------:R-:W-:Y:S01]  /*11a0*/  IMAD.MOV.U32 R17, RZ, RZ, RZ ;  /* 0x000000ffff117224 */ /* 0x000fe200078e00ff */
[----:B------:R-:W-:Y:S01]  /*11b0*/  IADD3.X R29, PT, PT, RZ, R4, RZ, P0, !PT ;  /* 0x00000004ff1d7210 */ /* 0x000fe200007fe4ff */
[----:B------:R-:W-:Y:S01]  /*11c0*/  IMAD R200, R0, UR31, RZ ;  /* 0x0000001f00c87c24 */ /* 0x000fe2000f8e02ff */
[----:B------:R-:W3:Y:S01]  /*11d0*/  LDCU.64 UR18, c[0x0][0x3c8] ;  /* 0x00007900ff1277ac */ /* 0x000ee20008000a00 */
[----:B------:R-:W4:Y:S01]  /*11e0*/  S2R R4, SR_TID.X ;  /* 0x0000000000047919 */ /* 0x000f220000002100 */
[----:B------:R-:W5:Y:S01]  /*11f0*/  LDC.64 R224, c[0x0][0x420] ;  /* 0x00010800ffe07b82 */ /* 0x000f620000000a00 */
[C---:B------:R-:W-:Y:S01]  /*1200*/  LEA R18, R15.reuse, R18, 0x6 ;  /* 0x000000120f127211 */ /* 0x040fe200078e30ff */
[----:B------:R-:W4:Y:S01]  /*1210*/  LDCU.64 UR12, c[0x0][0x380] ;  /* 0x00007000ff0c77ac */ /* 0x000f220008000a00 */
[----:B------:R-:W-:Y:S01]  /*1220*/  IMAD R5, R15, 0x40, R5 ;  /* 0x000000400f057824 */ /* 0x000fe200078e0205 */
[----:B------:R-:W-:Y:S01]  /*1230*/  BSSY.RECONVERGENT B1, `(.L_x_528) ;  /* 0x00007ba000017945 */ /* 0x000fe20003800200 */
[----:B-1----:R-:W-:-:S02]  /*1240*/  IMAD R2, R23, UR6, RZ ;  /* 0x0000000617027c24 */ /* 0x002fc4000f8e02ff */
[----:B------:R-:W-:-:S04]  /*1250*/  IMAD.WIDE.U32 R30, R21, UR6, R16 ;  /* 0x00000006151e7c25 */ /* 0x000fc8000f8e0010 */
[----:B--2---:R-:W-:Y:S01]  /*1260*/  IMAD R23, R23, UR8, RZ ;  /* 0x0000000817177c24 */ /* 0x004fe2000f8e02ff */
[----:B------:R-:W-:Y:S01]  /*1270*/  IADD3 R30, P0, PT, R22, R30, RZ ;  /* 0x0000001e161e7210 */ /* 0x000fe20007f1e0ff */
[----:B------:R-:W-:-:S04]  /*1280*/  IMAD.WIDE.U32 R28, R21, UR8, R28 ;  /* 0x00000008151c7c25 */ /* 0x000fc8000f8e001c */
[C---:B------:R-:W-:Y:S02]  /*1290*/  IMAD R23, R21.reuse, UR9, R23 ;  /* 0x0000000915177c24 */ /* 0x040fe4000f8e0217 */
[----:B------:R-:W-:Y:S02]  /*12a0*/  IMAD R2, R21, UR7, R2 ;  /* 0x0000000715027c24 */ /* 0x000fe4000f8e0202 */
[----:B------:R-:W-:Y:S02]  /*12b0*/  IMAD.IADD R23, R29, 0x1, R23 ;  /* 0x000000011d177824 */ /* 0x000fe400078e0217 */
[----:B------:R-:W-:Y:S01]  /*12c0*/  IMAD.MOV.U32 R22, RZ, RZ, R28 ;  /* 0x000000ffff167224 */ /* 0x000fe200078e001c */
[----:B------:R-:W-:Y:S01]  /*12d0*/  IADD3.X R31, PT, PT, R20, R31, R2, P0, !PT ;  /* 0x0000001f141f7210 */ /* 0x000fe200007fe402 */
[----:B-----5:R-:W-:Y:S01]  /*12e0*/  IMAD.WIDE R224, R5, 0x4, R224 ;  /* 0x0000000405e07825 */ /* 0x020fe200078e02e0 */
[----:B------:R-:W1:Y:S01]  /*12f0*/  LDC.64 R2, c[0x0][0x5f8] ;  /* 0x00017e00ff027b82 */ /* 0x000e620000000a00 */
[----:B------:R-:W-:-:S02]  /*1300*/  IADD3 R20, PT, PT, R205, UR26, RZ ;  /* 0x0000001acd147c10 */ /* 0x000fc4000fffe0ff */
[----:B------:R-:W-:Y:S01]  /*1310*/  IMAD.WIDE.U32 R22, R6, UR10, R22 ;  /* 0x0000000a06167c25 */ /* 0x000fe2000f8e0016 */
[----:B------:R-:W2:Y:S01]  /*1320*/  LDCU UR10, c[0x0][0x508] ;  /* 0x0000a100ff0a77ac */ /* 0x000ea20008000800 */
[----:B------:R-:W-:Y:S02]  /*1330*/  IADD3 R24, P1, P0, R26, R24, R25 ;  /* 0x000000181a187210 */ /* 0x000fe4000783e019 */
[----:B---3--:R-:W-:Y:S01]  /*1340*/  IMAD.WIDE.U32 R30, R6, UR18, R30 ;  /* 0x00000012061e7c25 */ /* 0x008fe2000f8e001e */
[----:B------:R-:W-:Y:S02]  /*1350*/  R2UR UR18, R20 ;  /* 0x00000000141272ca */ /* 0x000fe400000e0000 */
[----:B------:R-:W-:Y:S01]  /*1360*/  SHF.R.S32.HI R25, RZ, 0x1f, R25 ;  /* 0x0000001fff197819 */ /* 0x000fe20000011419 */
[----:B------:R-:W-:Y:S01]  /*1370*/  IMAD R27, R6, UR19, R31 ;  /* 0x00000013061b7c24 */ /* 0x000fe2000f8e021f */
[----:B----4-:R-:W-:Y:S01]  /*1380*/  LOP3.LUT R216, R4, 0x1f, RZ, 0xc0, !PT ;  /* 0x0000001f04d87812 */ /* 0x010fe200078ec0ff */
[----:B------:R-:W-:Y:S01]  /*1390*/  IMAD.MOV.U32 R26, RZ, RZ, R30 ;  /* 0x000000ffff1a7224 */ /* 0x000fe200078e001e */
[----:B------:R-:W-:Y:S01]  /*13a0*/  IADD3.X R14, PT, PT, R14, R19, R25, P1, P0 ;  /* 0x000000130e0e7210 */ /* 0x000fe20000fe0419 */
[----:B------:R-:W-:Y:S01]  /*13b0*/  IMAD R23, R6, UR11, R23 ;  /* 0x0000000b06177c24 */ /* 0x000fe2000f8e0217 */
[----:B------:R-:W-:Y:S01]  /*13c0*/  SHF.R.U32.HI R204, RZ, 0x5, R4 ;  /* 0x00000005ffcc7819 */ /* 0x000fe20000011604 */
[C---:B------:R-:W-:Y:S01]  /*13d0*/  IMAD.WIDE.U32 R26, R190.reuse, UR6, R26 ;  /* 0x00000006be1a7c25 */ /* 0x040fe2000f8e001a */
[----:B------:R-:W3:Y:S03]  /*13e0*/  LDC.64 R20, c[0x0][0x5e8] ;  /* 0x00017a00ff147b82 */ /* 0x000ee60000000a00 */
[----:B------:R-:W-:Y:S01]  /*13f0*/  IMAD R19, R190, UR7, R27 ;  /* 0x00000007be137c24 */ /* 0x000fe2000f8e021b */
[----:B------:R-:W-:Y:S01]  /*1400*/  LEA R222, P0, R26, UR12, 0x1 ;  /* 0x0000000c1ade7c11 */ /* 0x000fe2000f8008ff */
[----:B--2---:R-:W-:Y:S01]  /*1410*/  UIADD3 UR12, UPT, UPT, UR18, -UR10, -UR29 ;  /* 0x8000000a120c7290 */ /* 0x004fe2000fffe81d */
[----:B-1----:R-:W-:Y:S01]  /*1420*/  IMAD.WIDE.U32 R28, R2, UR22, RZ ;  /* 0x00000016021c7c25 */ /* 0x002fe2000f8e00ff */
[----:B------:R-:W1:Y:S01]  /*1430*/  LDCU.64 UR6, c[0x0][0x550] ;  /* 0x0000aa00ff0677ac */ /* 0x000e620008000a00 */
[----:B------:R-:W-:-:S02]  /*1440*/  LEA.HI.X R223, R26, UR13, R19, 0x1, P0 ;  /* 0x0000000d1adf7c11 */ /* 0x000fc400080f0c13 */
[----:B------:R-:W-:Y:S01]  /*1450*/  IMAD R25, R200, R204, R216 ;  /* 0x000000ccc8197224 */ /* 0x000fe200078e02d8 */
[----:B------:R-:W-:Y:S01]  /*1460*/  USHF.R.S32.HI UR13, URZ, 0x1f, UR12 ;  /* 0x0000001fff0d7899 */ /* 0x000fe2000801140c */
[----:B------:R-:W-:Y:S01]  /*1470*/  SEL R2, R28, RZ, P3 ;  /* 0x000000ff1c027207 */ /* 0x000fe20001800000 */
[----:B------:R-:W-:Y:S01]  /*1480*/  IMAD R3, R3, UR22, R29 ;  /* 0x0000001603037c24 */ /* 0x000fe2000f8e021d */
[----:B------:R-:W2:Y:S01]  /*1490*/  LDCU.64 UR10, c[0x0][0x570] ;  /* 0x0000ae00ff0a77ac */ /* 0x000ea20008000a00 */
[C---:B------:R-:W-:Y:S01]  /*14a0*/  IMAD.WIDE.U32 R22, R190.reuse, UR8, R22 ;  /* 0x00000008be167c25 */ /* 0x040fe2000f8e0016 */
[----:B------:R-:W-:Y:S01]  /*14b0*/  IADD3 R24, P1, P0, R25, R24, R2 ;  /* 0x0000001819187210 */ /* 0x000fe2000783e002 */
[----:B------:R-:W-:Y:S01]  /*14c0*/  ULEA.HI UR13, UR13, UR12, URZ, 0x6 ;  /* 0x0000000c0d0d7291 */ /* 0x000fe2000f8f30ff */
[----:B------:R-:W-:Y:S01]  /*14d0*/  SHF.R.S32.HI R25, RZ, 0x1f, R25 ;  /* 0x0000001fff197819 */ /* 0x000fe20000011419 */
[----:B------:R-:W-:Y:S01]  /*14e0*/  IMAD R2, R190, UR9, R23 ;  /* 0x00000009be027c24 */ /* 0x000fe2000f8e0217 */
[----:B------:R-:W-:Y:S01]  /*14f0*/  SEL R3, R3, RZ, P3 ;  /* 0x000000ff03037207 */ /* 0x000fe20001800000 */
[----:B------:R-:W-:Y:S01]  /*1500*/  USHF.R.S32.HI UR13, URZ, 0x6, UR13 ;  /* 0x00000006ff0d7899 */ /* 0x000fe2000801140d */
[----:B------:R-:W-:-:S02]  /*1510*/  IMAD.SHL.U32 R19, R200, 0x40, RZ ;  /* 0x00000040c8137824 */ /* 0x000fc400078e00ff */
[----:B------:R-:W-:Y:S01]  /*1520*/  IADD3.X R3, PT, PT, R25, R14, R3, P1, P0 ;  /* 0x0000000e19037210 */ /* 0x000fe20000fe0403 */
[----:B------:R-:W-:Y:S01]  /*1530*/  UISETP.LT.AND UP0, UPT, URZ, UR13, UPT ;  /* 0x0000000dff00728c */ /* 0x000fe2000bf01270 */
[C---:B-1----:R-:W-:Y:S02]  /*1540*/  LEA R220, P1, R22.reuse, UR6, 0x1 ;  /* 0x0000000616dc7c11 */ /* 0x042fe4000f8208ff */
[C---:B------:R-:W-:Y:S01]  /*1550*/  IADD3 R14, P0, PT, R19.reuse, R24, RZ ;  /* 0x00000018130e7210 */ /* 0x040fe20007f1e0ff */
[----:B------:R-:W-:Y:S01]  /*1560*/  USEL UR8, URZ, UR13, !UP0 ;  /* 0x0000000dff087287 */ /* 0x000fe2000c000000 */
[----:B------:R-:W-:Y:S02]  /*1570*/  LEA.HI.X R221, R22, UR7, R2, 0x1, P1 ;  /* 0x0000000716dd7c11 */ /* 0x000fe400088f0c02 */
[----:B------:R-:W-:Y:S01]  /*1580*/  LEA.HI.X.SX32 R3, R19, R3, 0x1, P0 ;  /* 0x0000000313037211 */ /* 0x000fe200000f0eff */
[----:B---3--:R-:W-:Y:S01]  /*1590*/  IMAD.WIDE R18, R18, 0x4, R20 ;  /* 0x0000000412127825 */ /* 0x008fe200078e0214 */
[----:B--2---:R-:W-:-:S02]  /*15a0*/  LEA R218, P0, R14, UR10, 0x2 ;  /* 0x0000000a0eda7c11 */ /* 0x004fc4000f8010ff */
[----:B------:R-:W-:Y:S01]  /*15b0*/  ISETP.GT.AND P1, PT, R212, UR8, PT ;  /* 0x00000008d4007c0c */ /* 0x000fe2000bf24270 */
[----:B------:R-:W-:Y:S01]  /*15c0*/  IMAD.MOV.U32 R196, RZ, RZ, R19 ;  /* 0x000000ffffc47224 */ /* 0x000fe200078e0013 */
[----:B------:R-:W-:Y:S02]  /*15d0*/  LEA.HI.X R219, R14, UR11, R3, 0x2, P0 ;  /* 0x0000000b0edb7c11 */ /* 0x000fe400080f1403 */
[----:B------:R-:W-:Y:S02]  /*15e0*/  IADD3 R14, P0, PT, R190, 0x40, RZ ;  /* 0x00000040be0e7810 */ /* 0x000fe40007f1e0ff */
[----:B------:R-:W-:Y:S02]  /*15f0*/  MOV R197, R18 ;  /* 0x0000001200c57202 */ /* 0x000fe40000000f00 */
[----:B------:R-:W-:Y:S02]  /*1600*/  IADD3.X R5, PT, PT, RZ, RZ, RZ, P0, !PT ;  /* 0x000000ffff057210 */ /* 0x000fe400007fe4ff */
[----:B------:R-:W-:-:S03]  /*1610*/  LEA.HI R3, R4, 0x40, RZ, 0x1e ;  /* 0x0000004004037811 */ /* 0x000fc600078ff0ff */
[----:B------:R-:W-:Y:S05]  /*1620*/  @P1 BRA `(.L_x_539) ;  /* 0x0000000400fc1947 */ /* 0x000fea0003800000 */
[----:B------:R-:W-:Y:S05]  /*1630*/  @P2 BRA `(.L_x_540) ;  /* 0x00000000002c2947 */ /* 0x000fea0003800000 */
[----:B------:R-:W1:Y:S01]  /*1640*/  LDCU.64 UR10, c[0x0][0x5c0] ;  /* 0x0000b800ff0a77ac */ /* 0x000e620008000a00 */
[----:B------:R-:W-:Y:S01]  /*1650*/  SHF.R.S32.HI R0, RZ, 0x1f, R213 ;  /* 0x0000001fff007819 */ /* 0x000fe200000114d5 */
[----:B------:R-:W2:Y:S04]  /*1660*/  LDCU.64 UR6, c[0x0][0x5a8] ;  /* 0x0000b500ff0677ac */ /* 0x000ea80008000a00 */
[----:B-1----:R-:W-:Y:S02]  /*1670*/  IMAD R0, R0, UR10, RZ ;  /* 0x0000000a00007c24 */ /* 0x002fe4000f8e02ff */
[----:B------:R-:W-:-:S04]  /*1680*/  IMAD.WIDE.U32 R8, R213, UR10, RZ ;  /* 0x0000000ad5087c25 */ /* 0x000fc8000f8e00ff */
[----:B------:R-:W-:-:S05]  /*1690*/  IMAD R0, R213, UR11, R0 ;  /* 0x0000000bd5007c24 */ /* 0x000fca000f8e0200 */
[----:B------:R-:W-:-:S03]  /*16a0*/  IADD3 R9, PT, PT, R9, R0, RZ ;  /* 0x0000000009097210 */ /* 0x000fc60007ffe0ff */
[----:B--2---:R-:W-:-:S04]  /*16b0*/  IMAD.WIDE.U32 R8, R7, UR6, R8 ;  /* 0x0000000607087c25 */ /* 0x004fc8000f8e0008 */
[----:B------:R-:W-:Y:S01]  /*16c0*/  IMAD R0, R7, UR7, R9 ;  /* 0x0000000707007c24 */ /* 0x000fe2000f8e0209 */
[----:B------:R-:W-:Y:S01]  /*16d0*/  MOV R2, R8 ;  /* 0x0000000800027202 */ /* 0x000fe20000000f00 */
[----:B------:R-:W-:Y:S05]  /*16e0*/  BRA `(.L_x_541) ;  /* 0x0000000000187947 */ /* 0x000fea0003800000 */
.L_x_540:
[----:B------:R-:W1:Y:S01]  /*16f0*/  LDCU.64 UR10, c[0x0][0x5c0] ;  /* 0x0000b800ff0a77ac */ /* 0x000e620008000a00 */
[----:B------:R-:W-:-:S05]  /*1700*/  IADD3 R0, PT, PT, R213, R214, RZ ;  /* 0x000000d6d5007210 */ /* 0x000fca0007ffe0ff */
[C---:B-1----:R-:W-:Y:S02]  /*1710*/  IMAD R2, R0.reuse, UR11, RZ ;  /* 0x0000000b00027c24 */ /* 0x042fe4000f8e02ff */
[----:B------:R-:W-:-:S05]  /*1720*/  IMAD.WIDE.U32 R8, R0, UR10, RZ ;  /* 0x0000000a00087c25 */ /* 0x000fca000f8e00ff */
[----:B------:R-:W-:Y:S02]  /*1730*/  IADD3 R0, PT, PT, R9, R2, RZ ;  /* 0x0000000209007210 */ /* 0x000fe40007ffe0ff */
[----:B------:R-:W-:Y:S02]  /*1740*/  MOV R2, R8 ;  /* 0x0000000800027202 */ /* 0x000fe40000000f00 */
.L_x_541:
        /* <DEDUP_REMOVED lines=11> */
[----:B------:R-:W-:Y:S06]  /*1800*/  BRA `(.L_x_543) ;  /* 0x0000000000187947 */ /* 0x000fec0003800000 */
.L_x_542:
[----:B------:R-:W1:Y:S01]  /*1810*/  LDCU.64 UR8, c[0x0][0x5c8] ;  /* 0x0000b900ff0877ac */ /* 0x000e620008000a00 */
[----:B------:R-:W-:-:S05]  /*1820*/  IADD3 R213, PT, PT, R213, R214, RZ ;  /* 0x000000d6d5d57210 */ /* 0x000fca0007ffe0ff */
[C---:B-1----:R-:W-:Y:S02]  /*1830*/  IMAD R7, R213.reuse, UR9, RZ ;  /* 0x00000009d5077c24 */ /* 0x042fe4000f8e02ff */
[----:B------:R-:W-:-:S05]  /*1840*/  IMAD.WIDE.U32 R8, R213, UR8, RZ ;  /* 0x00000008d5087c25 */ /* 0x000fca000f8e00ff */
[----:B------:R-:W-:Y:S02]  /*1850*/  IADD3 R7, PT, PT, R9, R7, RZ ;  /* 0x0000000709077210 */ /* 0x000fe40007ffe0ff */
[----:B------:R-:W-:-:S07]  /*1860*/  MOV R4, R8 ;  /* 0x0000000800047202 */ /* 0x000fce0000000f00 */
.L_x_543:
[----:B------:R-:W-:Y:S01]  /*1870*/  IMAD.U32 R8, RZ, RZ, UR10 ;  /* 0x0000000aff087e24 */ /* 0x000fe2000f8e00ff */
[----:B------:R-:W1:Y:S01]  /*1880*/  LDCU.64 UR6, c[0x0][0x5d8] ;  /* 0x0000bb00ff0677ac */ /* 0x000e620008000a00 */
[----:B------:R-:W-:Y:S02]  /*1890*/  BSSY.RECONVERGENT B0, `(.L_x_544) ;  /* 0x000001b000007945 */ /* 0x000fe40003800200 */
[----:B------:R-:W-:Y:S01]  /*18a0*/  IMAD.WIDE.U32 R8, R8, UR26, R16 ;  /* 0x0000001a08087c25 */ /* 0x000fe2000f8e0010 */
[----:B------:R-:W-:Y:S02]  /*18b0*/  UIMAD UR12, UR5, UR10, URZ ;  /* 0x0000000a050c72a4 */ /* 0x000fe4000f8e02ff */
[----:B------:R-:W-:Y:S02]  /*18c0*/  UIADD3 UR29, UPT, UPT, -UR26, UR29, URZ ;  /* 0x0000001d1a1d7290 */ /* 0x000fe4000fffe1ff */
[----:B------:R-:W-:Y:S01]  /*18d0*/  UIMAD UR12, UR26, UR11, UR12 ;  /* 0x0000000b1a0c72a4 */ /* 0x000fe2000f8e020c */
[----:B------:R-:W-:-:S03]  /*18e0*/  IADD3 R8, P0, PT, R2, R8, RZ ;  /* 0x0000000802087210 */ /* 0x000fc60007f1e0ff */
[----:B------:R-:W-:Y:S02]  /*18f0*/  ISETP.GE.AND P5, PT, R190, UR29, PT ;  /* 0x0000001dbe007c0c */ /* 0x000fe4000bfa6270 */
[----:B------:R-:W-:Y:S02]  /*1900*/  IADD3.X R9, PT, PT, R0, UR12, R9, P0, !PT ;  /* 0x0000000c00097c10 */ /* 0x000fe400087fe409 */
[----:B------:R-:W-:Y:S02]  /*1910*/  ISETP.GE.AND P4, PT, R3, UR29, PT ;  /* 0x0000001d03007c0c */ /* 0x000fe4000bf86270 */
[----:B------:R-:W-:Y:S01]  /*1920*/  MOV R0, UR8 ;  /* 0x0000000800007c02 */ /* 0x000fe20008000f00 */
[----:B-1----:R-:W-:-:S04]  /*1930*/  IMAD.WIDE.U32 R8, R6, UR6, R8 ;  /* 0x0000000606087c25 */ /* 0x002fc8000f8e0008 */
[----:B------:R-:W-:Y:S02]  /*1940*/  IMAD R2, R6, UR7, R9 ;  /* 0x0000000706027c24 */ /* 0x000fe4000f8e0209 */
[----:B------:R-:W-:Y:S05]  /*1950*/  @P5 BRA `(.L_x_545) ;  /* 0x0000000000385947 */ /* 0x000fea0003800000 */
        /* <DEDUP_REMOVED lines=14> */
.L_x_545:
[----:B------:R-:W-:Y:S05]  /*1a40*/  BSYNC.RECONVERGENT B0 ;  /* 0x0000000000007941 */ /* 0x000fea0003800200 */
.L_x_544:
[----:B------:R-:W-:Y:S04]  /*1a50*/  BSSY.RECONVERGENT B0, `(.L_x_546) ;  /* 0x0000011000007945 */ /* 0x000fe80003800200 */
[----:B------:R-:W-:Y:S05]  /*1a60*/  @P4 BRA `(.L_x_547) ;  /* 0x00000000003c4947 */ /* 0x000fea0003800000 */
[----:B------:R-:W2:Y:S01]  /*1a70*/  LDCU UR12, c[0x0][0x440] ;  /* 0x00008800ff0c77ac */ /* 0x000ea20008000800 */
[----:B------:R-:W-:Y:S02]  /*1a80*/  IMAD R3, R5, UR10, RZ ;  /* 0x0000000a05037c24 */ /* 0x000fe4000f8e02ff */
[----:B------:R-:W-:Y:S01]  /*1a90*/  IMAD.MOV.U32 R9, RZ, RZ, R2 ;  /* 0x000000ffff097224 */ /* 0x000fe200078e0002 */
[----:B------:R-:W3:Y:S01]  /*1aa0*/  LDCU.64 UR6, c[0x0][0x560] ;  /* 0x0000ac00ff0677ac */ /* 0x000ee20008000a00 */
        /* <DEDUP_REMOVED lines=11> */
.L_x_547:
[----:B------:R-:W-:Y:S05]  /*1b60*/  BSYNC.RECONVERGENT B0 ;  /* 0x0000000000007941 */ /* 0x000fea0003800200 */
.L_x_546:
[----:B------:R-:W3:Y:S01]  /*1b70*/  LDCU.64 UR6, c[0x0][0x5e0] ;  /* 0x0000bc00ff0677ac */ /* 0x000ee20008000a00 */
[----:B--2---:R-:W-:Y:S01]  /*1b80*/  IMAD.WIDE.U32 R2, R0, UR26, R16 ;  /* 0x0000001a00027c25 */ /* 0x004fe2000f8e0010 */
[----:B------:R-:W-:Y:S01]  /*1b90*/  BSSY.RECONVERGENT B0, `(.L_x_548) ;  /* 0x0000016000007945 */ /* 0x000fe20003800200 */
[----:B------:R-:W-:Y:S01]  /*1ba0*/  UIMAD UR5, UR5, UR8, URZ ;  /* 0x00000008050572a4 */ /* 0x000fe2000f8e02ff */
[----:B------:R-:W-:-:S03]  /*1bb0*/  IADD3 R2, P0, PT, R4, R2, RZ ;  /* 0x0000000204027210 */ /* 0x000fc60007f1e0ff */
[----:B------:R-:W-:-:S06]  /*1bc0*/  UIMAD UR5, UR26, UR9, UR5 ;  /* 0x000000091a0572a4 */ /* 0x000fcc000f8e0205 */
[----:B------:R-:W-:-:S03]  /*1bd0*/  IADD3.X R3, PT, PT, R7, UR5, R3, P0, !PT ;  /* 0x0000000507037c10 */ /* 0x000fc600087fe403 */
[----:B---3--:R-:W-:-:S04]  /*1be0*/  IMAD.WIDE.U32 R2, R6, UR6, R2 ;  /* 0x0000000606027c25 */ /* 0x008fc8000f8e0002 */
[----:B------:R-:W-:Y:S01]  /*1bf0*/  IMAD R6, R6, UR7, R3 ;  /* 0x0000000706067c24 */ /* 0x000fe2000f8e0203 */
[----:B------:R-:W-:Y:S06]  /*1c00*/  @P5 BRA `(.L_x_549) ;  /* 0x0000000000385947 */ /* 0x000fec0003800000 */
[----:B------:R-:W2:Y:S01]  /*1c10*/  LDCU UR5, c[0x0][0x440] ;  /* 0x00008800ff0577ac */ /* 0x000ea20008000800 */
[----:B------:R-:W-:Y:S02]  /*1c20*/  IMAD.MOV.U32 R8, RZ, RZ, R2 ;  /* 0x000000ffff087224 */ /* 0x000fe400078e0002 */
[----:B------:R-:W-:Y:S01]  /*1c30*/  IMAD.MOV.U32 R9, RZ, RZ, R6 ;  /* 0x000000ffff097224 */ /* 0x000fe200078e0006 */
[----:B------:R-:W3:Y:S01]  /*1c40*/  LDCU.64 UR6, c[0x0][0x568] ;  /* 0x0000ad00ff0677ac */ /* 0x000ee20008000a00 */
[----:B-1----:R-:W-:-:S04]  /*1c50*/  IMAD.WIDE.U32 R10, R190, UR8, R8 ;  /* 0x00000008be0a7c25 */ /* 0x002fc8000f8e0008 */
        /* <DEDUP_REMOVED lines=9> */
.L_x_549:
[----:B------:R-:W-:Y:S05]  /*1cf0*/  BSYNC.RECONVERGENT B0 ;  /* 0x0000000000007941 */ /* 0x000fea0003800200 */
.L_x_548:
[----:B------:R-:W-:Y:S05]  /*1d00*/  @P4 BRA `(.L_x_550) ;  /* 0x0000007000304947 */ /* 0x000fea0003800000 */
[----:B------:R-:W3:Y:S01]  /*1d10*/  LDCU UR5, c[0x0][0x440] ;  /* 0x00008800ff0577ac */ /* 0x000ee20008000800 */
[----:B------:R-:W-:Y:S02]  /*1d20*/  IMAD R5, R5, UR8, RZ ;  /* 0x0000000805057c24 */ /* 0x000fe4000f8e02ff */
[----:B------:R-:W-:Y:S01]  /*1d30*/  IMAD.MOV.U32 R3, RZ, RZ, R6 ;  /* 0x000000ffff037224 */ /* 0x000fe200078e0006 */
[----:B------:R-:W4:Y:S01]  /*1d40*/  LDCU.64 UR6, c[0x0][0x568] ;  /* 0x0000ad00ff0677ac */ /* 0x000f220008000a00 */
[C---:B------:R-:W-:Y:S02]  /*1d50*/  IMAD R0, R14.reuse, UR9, R5 ;  /* 0x000000090e007c24 */ /* 0x040fe4000f8e0205 */
[----:B------:R-:W-:-:S04]  /*1d60*/  IMAD.WIDE.U32 R2, R14, UR8, R2 ;  /* 0x000000080e027c25 */ /* 0x000fc8000f8e0002 */
[----:B------:R-:W-:Y:S01]  /*1d70*/  IMAD.IADD R0, R3, 0x1, R0 ;  /* 0x0000000103007824 */ /* 0x000fe200078e0200 */
[----:B---3--:R-:W-:Y:S02]  /*1d80*/  ISETP.GE.AND P1, PT, R188, UR5, PT ;  /* 0x00000005bc007c0c */ /* 0x008fe4000bf26270 */
[----:B------:R-:W-:Y:S02]  /*1d90*/  ISETP.GE.AND P0, PT, R185, UR5, PT ;  /* 0x00000005b9007c0c */ /* 0x000fe4000bf06270 */
[----:B----4-:R-:W-:-:S04]  /*1da0*/  LEA R4, P2, R2, UR6, 0x1 ;  /* 0x0000000602047c11 */ /* 0x010fc8000f8408ff */
[----:B------:R-:W-:-:S05]  /*1db0*/  LEA.HI.X R5, R2, UR7, R0, 0x1, P2 ;  /* 0x0000000702057c11 */ /* 0x000fca00090f0c00 */
[----:B------:R3:W-:Y:S04]  /*1dc0*/  @!P1 STG.E.128 desc[UR24][R4.64], RZ ;  /* 0x000000ff04009986 */ /* 0x0007e8000c101d18 */
[----:B------:R3:W-:Y:S01]  /*1dd0*/  @!P0 STG.E.128 desc[UR24][R4.64+0x40], RZ ;  /* 0x000040ff04008986 */ /* 0x0007e2000c101d18 */
[----:B------:R-:W-:-:S13]  /*1de0*/  ISETP.GE.AND P0, PT, R184, UR5, PT ;  /* 0x00000005b8007c0c */ /* 0x000fda000bf06270 */
[----:B------:R-:W-:Y:S05]  /*1df0*/  @P0 BRA `(.L_x_550) ;  /* 0x0000006c00f40947 */ /* 0x000fea0003800000 */
[----:B------:R4:W-:Y:S01]  /*1e00*/  STG.E.128 desc[UR24][R4.64+0x80], RZ ;  /* 0x000080ff04007986 */ /* 0x0009e2000c101d18 */
[----:B------:R-:W-:Y:S05]  /*1e10*/  BRA `(.L_x_550) ;  /* 0x0000006c00ec7947 */ /* 0x000fea0003800000 */
.L_x_539:
[C---:B------:R-:W-:Y:S01]  /*1e20*/  IMAD R2, R15.reuse, -0x40, R205 ;  /* 0xffffffc00f027824 */ /* 0x040fe200078e02cd */
[----:B------:R-:W-:Y:S01]  /*1e30*/  LOP3.LUT R20, R15, 0x80000001, RZ, 0xc0, !PT ;  /* 0x800000010f147812 */ /* 0x000fe200078ec0ff */
[----:B------:R-:W-:Y:S01]  /*1e40*/  IMAD.SHL.U32 R18, R4, 0x8, RZ ;  /* 0x0000000804127824 */ /* 0x000fe200078e00ff */
[----:B------:R-:W-:Y:S02]  /*1e50*/  @P3 BAR.SYNC.DEFER_BLOCKING 0x0 ;  /* 0x0000000000003b1d */ /* 0x000fe40000010000 */
[----:B------:R-:W-:Y:S02]  /*1e60*/  ISETP.GE.AND P2, PT, R190, R2, PT ;  /* 0x00000002be00720c */ /* 0x000fe40003f46270 */
[----:B------:R-:W-:Y:S02]  /*1e70*/  LOP3.LUT R19, R18, 0xd8, RZ, 0xc0, !PT ;  /* 0x000000d812137812 */ /* 0x000fe400078ec0ff */
[----:B------:R-:W-:Y:S01]  /*1e80*/  ISETP.NE.AND P0, PT, R20, 0x1, PT ;  /* 0x000000011400780c */ /* 0x000fe20003f05270 */
[----:B------:R-:W-:Y:S01]  /*1e90*/  BSSY.RECONVERGENT B0, `(.L_x_551) ;  /* 0x000001f000007945 */ /* 0x000fe20003800200 */
[----:B------:R-:W-:-:S02]  /*1ea0*/  LOP3.LUT R19, R19, 0x18, R4, 0x78, !PT ;  /* 0x0000001813137812 */ /* 0x000fc400078e7804 */
[----:B------:R-:W-:Y:S02]  /*1eb0*/  SEL R177, RZ, 0x3000, P0 ;  /* 0x00003000ffb17807 */ /* 0x000fe40000000000 */
[----:B------:R-:W-:-:S04]  /*1ec0*/  LOP3.LUT R15, R19, 0x1f20, R18, 0xf8, !PT ;  /* 0x00001f20130f7812 */ /* 0x000fc800078ef812 */
[----:B------:R-:W-:Y:S01]  /*1ed0*/  LEA R15, R15, UR21, 0x1 ;  /* 0x000000150f0f7c11 */ /* 0x000fe2000f8e08ff */
[----:B------:R-:W-:Y:S06]  /*1ee0*/  @P2 BRA `(.L_x_552) ;  /* 0x0000000000582947 */ /* 0x000fec0003800000 */
[----:B------:R-:W1:Y:S02]  /*1ef0*/  LDCU UR6, c[0x0][0x440] ;  /* 0x00008800ff0677ac */ /* 0x000e640008000800 */
[----:B-1----:R-:W-:Y:S02]  /*1f00*/  ISETP.GE.AND P1, PT, R188, UR6, PT ;  /* 0x00000006bc007c0c */ /* 0x002fe4000bf26270 */
        /* <DEDUP_REMOVED lines=18> */
.L_x_553:
[----:B------:R2:W-:Y:S01]  /*2030*/  STS.128 [R15+0x8000], RZ ;  /* 0x008000ff0f007388 */ /* 0x0005e20000000c00 */
[----:B------:R-:W-:Y:S05]  /*2040*/  BRA `(.L_x_554) ;  /* 0x00000000000c7947 */ /* 0x000fea0003800000 */
.L_x_552:
[----:B------:R1:W-:Y:S04]  /*2050*/  STS.128 [R15+0x6000], RZ ;  /* 0x006000ff0f007388 */ /* 0x0003e80000000c00 */
[----:B------:R1:W-:Y:S04]  /*2060*/  STS.128 [R15+0x7000], RZ ;  /* 0x007000ff0f007388 */ /* 0x0003e80000000c00 */
[----:B------:R1:W-:Y:S02]  /*2070*/  STS.128 [R15+0x8000], RZ ;  /* 0x008000ff0f007388 */ /* 0x0003e40000000c00 */
.L_x_554:
[----:B------:R-:W-:Y:S05]  /*2080*/  BSYNC.RECONVERGENT B0 ;  /* 0x0000000000007941 */ /* 0x000fea0003800200 */
.L_x_551:
[----:B------:R-:W-:Y:S01]  /*2090*/  BSSY.RECONVERGENT B0, `(.L_x_555) ;  /* 0x000001c000007945 */ /* 0x000fe20003800200 */
[----:B------:R-:W-:-:S03]  /*20a0*/  IADD3 R210, PT, PT, R177, R15, RZ ;  /* 0x0000000fb1d27210 */ /* 0x000fc60007ffe0ff */
[----:B------:R-:W-:Y:S05]  /*20b0*/  @P2 BRA `(.L_x_556) ;  /* 0x0000000000582947 */ /* 0x000fea0003800000 */
[----:B------:R-:W4:Y:S02]  /*20c0*/  LDCU UR6, c[0x0][0x440] ;  /* 0x00008800ff0677ac */ /* 0x000f240008000800 */
[----:B----4-:R-:W-:Y:S02]  /*20d0*/  ISETP.GE.AND P1, PT, R188, UR6, PT ;  /* 0x00000006bc007c0c */ /* 0x010fe4000bf26270 */
        /* <DEDUP_REMOVED lines=18> */
.L_x_557:
[----:B------:R1:W-:Y:S01]  /*2200*/  STS.128 [R210+0x2000], RZ ;  /* 0x002000ffd2007388 */ /* 0x0003e20000000c00 */
[----:B------:R-:W-:Y:S05]  /*2210*/  BRA `(.L_x_558) ;  /* 0x00000000000c7947 */ /* 0x000fea0003800000 */
.L_x_556:
[----:B------:R4:W-:Y:S04]  /*2220*/  STS.128 [R210], RZ ;  /* 0x000000ffd2007388 */ /* 0x0009e80000000c00 */
[----:B------:R4:W-:Y:S04]  /*2230*/  STS.128 [R210+0x1000], RZ ;  /* 0x001000ffd2007388 */ /* 0x0009e80000000c00 */
[----:B------:R4:W-:Y:S02]  /*2240*/  STS.128 [R210+0x2000], RZ ;  /* 0x002000ffd2007388 */ /* 0x0009e40000000c00 */
.L_x_558:
[----:B------:R-:W-:Y:S05]  /*2250*/  BSYNC.RECONVERGENT B0 ;  /* 0x0000000000007941 */ /* 0x000fea0003800200 */
.L_x_555:
[C---:B------:R-:W-:Y:S01]  /*2260*/  VIADD R20, R186.reuse, 0x8 ;  /* 0x00000008ba147836 */ /* 0x040fe20000000000 */
[C---:B------:R-:W-:Y:S01]  /*2270*/  LOP3.LUT R19, R186.reuse, 0x20, RZ, 0xfc, !PT ;  /* 0x00000020ba137812 */ /* 0x040fe200078efcff */
[C---:B------:R-:W-:Y:S01]  /*2280*/  VIADD R18, R186.reuse, 0x28 ;  /* 0x00000028ba127836 */ /* 0x040fe20000000000 */
[-C--:B------:R-:W-:Y:S01]  /*2290*/  ISETP.GE.AND P3, PT, R186, R2.reuse, PT ;  /* 0x00000002ba00720c */ /* 0x080fe20003f66270 */
[----:B------:R-:W2:Y:S01]  /*22a0*/  LDCU.64 UR6, c[0x0][0x3d0] ;  /* 0x00007a00ff0677ac */ /* 0x000ea20008000a00 */
[-C--:B------:R-:W-:Y:S01]  /*22b0*/  ISETP.GE.AND P2, PT, R20, R2.reuse, PT ;  /* 0x000000021400720c */ /* 0x080fe20003f46270 */
[----:B------:R-:W-:Y:S01]  /*22c0*/  IMAD.MOV.U32 R208, RZ, RZ, 0x7f800000 ;  /* 0x7f800000ffd07424 */ /* 0x000fe200078e00ff */
[-C--:B------:R-:W-:Y:S01]  /*22d0*/  ISETP.GE.AND P1, PT, R19, R2.reuse, PT ;  /* 0x000000021300720c */ /* 0x080fe20003f26270 */
[----:B------:R-:W-:Y:S01]  /*22e0*/  IMAD.MOV.U32 R206, RZ, RZ, 0x7f800000 ;  /* 0x7f800000ffce7424 */ /* 0x000fe200078e00ff */
[----:B------:R-:W-:Y:S01]  /*22f0*/  ISETP.GE.AND P0, PT, R18, R2, PT ;  /* 0x000000021200720c */ /* 0x000fe20003f06270 */
[----:B------:R-:W-:Y:S01]  /*2300*/  IMAD.WIDE.U32 R18, R186, 0x4, R224 ;  /* 0x00000004ba127825 */ /* 0x000fe200078e00e0 */
[----:B------:R-:W-:-:S02]  /*2310*/  MOV R209, 0x7f800000 ;  /* 0x7f80000000d17802 */ /* 0x000fc40000000f00 */
[----:B------:R-:W-:Y:S02]  /*2320*/  MOV R207, 0x7f800000 ;  /* 0x7f80000000cf7802 */ /* 0x000fe40000000f00 */
[----:B------:R-:W-:Y:S01]  /*2330*/  MOV R2, UR16 ;  /* 0x0000001000027c02 */ /* 0x000fe20008000f00 */
[----:B------:R-:W-:Y:S01]  /*2340*/  UIADD3 UR9, UPT, UPT, -UR26, UR29, URZ ;  /* 0x0000001d1a097290 */ /* 0x000fe2000fffe1ff */
[----:B------:R-:W5:Y:S01]  /*2350*/  @!P3 LDG.E R209, desc[UR24][R18.64] ;  /* 0x0000001812d1b981 */ /* 0x000f62000c1e1900 */
[----:B------:R-:W-:-:S03]  /*2360*/  UIMAD UR10, UR5, UR16, URZ ;  /* 0x00000010050a72a4 */ /* 0x000fc6000f8e02ff */
[----:B------:R-:W5:Y:S04]  /*2370*/  @!P2 LDG.E R208, desc[UR24][R18.64+0x20] ;  /* 0x0000201812d0a981 */ /* 0x000f68000c1e1900 */
[----:B------:R-:W5:Y:S04]  /*2380*/  @!P1 LDG.E R207, desc[UR24][R18.64+0x80] ;  /* 0x0000801812cf9981 */ /* 0x000f68000c1e1900 */
[----:B------:R3:W5:Y:S01]  /*2390*/  @!P0 LDG.E R206, desc[UR24][R18.64+0xa0] ;  /* 0x0000a01812ce8981 */ /* 0x000762000c1e1900 */
[----:B------:R-:W-:Y:S01]  /*23a0*/  UIMAD UR10, UR26, UR17, UR10 ;  /* 0x000000111a0a72a4 */ /* 0x000fe2000f8e020a */
[----:B------:R-:W-:Y:S01]  /*23b0*/  ISETP.GE.AND P4, PT, R190, UR9, PT ;  /* 0x00000009be007c0c */ /* 0x000fe2000bf86270 */
[----:B------:R-:W-:Y:S01]  /*23c0*/  BSSY.RECONVERGENT B0, `(.L_x_559) ;  /* 0x0000029000007945 */ /* 0x000fe20003800200 */
[----:B---3--:R-:W-:-:S04]  /*23d0*/  IMAD.WIDE.U32 R18, R2, UR26, R16 ;  /* 0x0000001a02127c25 */ /* 0x008fc8000f8e0010 */
[----:B--2---:R-:W-:Y:S01]  /*23e0*/  IMAD R2, R8, UR6, RZ ;  /* 0x0000000608027c24 */ /* 0x004fe2000f8e02ff */
[----:B------:R-:W-:-:S03]  /*23f0*/  IADD3 R18, P0, PT, R11, R18, RZ ;  /* 0x000000120b127210 */ /* 0x000fc60007f1e0ff */
[----:B------:R-:W-:Y:S01]  /*2400*/  IMAD R2, R9, UR7, R2 ;  /* 0x0000000709027c24 */ /* 0x000fe2000f8e0202 */
[----:B------:R-:W-:-:S03]  /*2410*/  IADD3.X R19, PT, PT, R10, UR10, R19, P0, !PT ;  /* 0x0000000a0a137c10 */ /* 0x000fc600087fe413 */
[----:B------:R-:W-:-:S04]  /*2420*/  IMAD.WIDE.U32 R18, R9, UR6, R18 ;  /* 0x0000000609127c25 */ /* 0x000fc8000f8e0012 */
        /* <DEDUP_REMOVED lines=29> */
.L_x_561:
[----:B------:R3:W-:Y:S01]  /*2600*/  STS.128 [R15+0xd000], RZ ;  /* 0x00d000ff0f007388 */ /* 0x0007e20000000c00 */
[----:B------:R-:W-:Y:S05]  /*2610*/  BRA `(.L_x_562) ;  /* 0x00000000000c7947 */ /* 0x000fea0003800000 */
.L_x_560:
[----:B------:R2:W-:Y:S04]  /*2620*/  STS.128 [R15+0x9000], RZ ;  /* 0x009000ff0f007388 */ /* 0x0005e80000000c00 */
[----:B------:R2:W-:Y:S04]  /*2630*/  STS.128 [R15+0xb000], RZ ;  /* 0x00b000ff0f007388 */ /* 0x0005e80000000c00 */
[----:B------:R2:W-:Y:S02]  /*2640*/  STS.128 [R15+0xd000], RZ ;  /* 0x00d000ff0f007388 */ /* 0x0005e40000000c00 */
.L_x_562:
[----:B------:R-:W-:Y:S05]  /*2650*/  BSYNC.RECONVERGENT B0 ;  /* 0x0000000000007941 */ /* 0x000fea0003800200 */
.L_x_559:
[----:B------:R-:W-:Y:S01]  /*2660*/  ISETP.GE.AND P0, PT, R3, UR9, PT ;  /* 0x0000000903007c0c */ /* 0x000fe2000bf06270 */
[----:B------:R-:W-:-:S12]  /*2670*/  BSSY.RECONVERGENT B0, `(.L_x_563) ;  /* 0x0000023000007945 */ /* 0x000fd80003800200 */
[----:B------:R1:W-:Y:S04]  /*2680*/  @P0 STS.128 [R15+0xa000], RZ ;  /* 0x00a000ff0f000388 */ /* 0x0003e80000000c00 */
[----:B------:R1:W-:Y:S04]  /*2690*/  @P0 STS.128 [R15+0xc000], RZ ;  /* 0x00c000ff0f000388 */ /* 0x0003e80000000c00 */
[----:B------:R1:W-:Y:S01]  /*26a0*/  @P0 STS.128 [R15+0xe000], RZ ;  /* 0x00e000ff0f000388 */ /* 0x0003e20000000c00 */
[----:B------:R-:W-:Y:S05]  /*26b0*/  @P0 BRA `(.L_x_564) ;  /* 0x0000000000780947 */ /* 0x000fea0003800000 */
[----:B------:R-:W2:Y:S01]  /*26c0*/  LDCU UR10, c[0x0][0x440] ;  /* 0x00008800ff0a77ac */ /* 0x000ea20008000800 */
[----:B------:R-:W-:Y:S01]  /*26d0*/  MOV R11, R2 ;  /* 0x00000002000b7202 */ /* 0x000fe20000000f00 */
[----:B------:R-:W-:Y:S01]  /*26e0*/  IMAD R3, R5, UR16, RZ ;  /* 0x0000001005037c24 */ /* 0x000fe2000f8e02ff */
[----:B------:R-:W3:Y:S01]  /*26f0*/  LDCU.64 UR6, c[0x0][0x388] ;  /* 0x00007100ff0677ac */ /* 0x000ee20008000a00 */
[----:B------:R-:W-:Y:S02]  /*2700*/  IMAD.MOV.U32 R10, RZ, RZ, R18 ;  /* 0x000000ffff0a7224 */ /* 0x000fe400078e0012 */
[C---:B------:R-:W-:Y:S02]  /*2710*/  IMAD R3, R14.reuse, UR17, R3 ;  /* 0x000000110e037c24 */ /* 0x040fe4000f8e0203 */
[----:B------:R-:W-:-:S04]  /*2720*/  IMAD.WIDE.U32 R10, R14, UR16, R10 ;  /* 0x000000100e0a7c25 */ /* 0x000fc8000f8e000a */
[----:B------:R-:W-:Y:S01]  /*2730*/  IMAD.IADD R3, R11, 0x1, R3 ;  /* 0x000000010b037824 */ /* 0x000fe200078e0203 */
        /* <DEDUP_REMOVED lines=21> */
.L_x_565:
[----:B------:R3:W-:Y:S02]  /*2890*/  STS.128 [R15+0xe000], RZ ;  /* 0x00e000ff0f007388 */ /* 0x0007e40000000c00 */
.L_x_564:
[----:B------:R-:W-:Y:S05]  /*28a0*/  BSYNC.RECONVERGENT B0 ;  /* 0x0000000000007941 */ /* 0x000fea0003800200 */
.L_x_563:
[----:B------:R-:W4:Y:S01]  /*28b0*/  LDCU.64 UR6, c[0x0][0x3d8] ;  /* 0x00007b00ff0677ac */ /* 0x000f220008000a00 */
[----:B--23--:R-:W-:Y:S01]  /*28c0*/  MOV R2, UR14 ;  /* 0x0000000e00027c02 */ /* 0x00cfe20008000f00 */
[----:B------:R-:W-:Y:S01]  /*28d0*/  BSSY.RECONVERGENT B0, `(.L_x_566) ;  /* 0x000002b000007945 */ /* 0x000fe20003800200 */
[----:B------:R-:W-:-:S03]  /*28e0*/  UIMAD UR5, UR5, UR14, URZ ;  /* 0x0000000e050572a4 */ /* 0x000fc6000f8e02ff */
[----:B------:R-:W-:Y:S01]  /*28f0*/  IMAD.WIDE.U32 R2, R2, UR26, R16 ;  /* 0x0000001a02027c25 */ /* 0x000fe2000f8e0010 */
[----:B------:R-:W-:Y:S02]  /*2900*/  UIMAD UR5, UR26, UR15, UR5 ;  /* 0x0000000f1a0572a4 */ /* 0x000fe4000f8e0205 */
[----:B------:R-:W-:-:S04]  /*2910*/  IADD3 R10, P1, PT, R13, R2, RZ ;  /* 0x000000020d0a7210 */ /* 0x000fc80007f3e0ff */
[----:B------:R-:W-:Y:S01]  /*2920*/  IADD3.X R11, PT, PT, R12, UR5, R3, P1, !PT ;  /* 0x000000050c0b7c10 */ /* 0x000fe20008ffe403 */
[----:B----4-:R-:W-:Y:S02]  /*2930*/  IMAD R8, R8, UR6, RZ ;  /* 0x0000000608087c24 */ /* 0x010fe4000f8e02ff */
[----:B------:R-:W-:-:S04]  /*2940*/  IMAD.WIDE.U32 R10, R9, UR6, R10 ;  /* 0x00000006090a7c25 */ /* 0x000fc8000f8e000a */
[----:B------:R-:W-:-:S05]  /*2950*/  IMAD R8, R9, UR7, R8 ;  /* 0x0000000709087c24 */ /* 0x000fca000f8e0208 */
[----:B------:R-:W-:Y:S01]  /*2960*/  IADD3 R8, PT, PT, R11, R8, RZ ;  /* 0x000000080b087210 */ /* 0x000fe20007ffe0ff */
        /* <DEDUP_REMOVED lines=28> */
.L_x_568:
[----:B------:R4:W-:Y:S01]  /*2b30*/  STS.128 [R15+0x13000], RZ ;  /* 0x013000ff0f007388 */ /* 0x0009e20000000c00 */
[----:B------:R-:W-:Y:S05]  /*2b40*/  BRA `(.L_x_569) ;  /* 0x00000000000c7947 */ /* 0x000fea0003800000 */
.L_x_567:
[----:B------:R2:W-:Y:S04]  /*2b50*/  STS.128 [R15+0xf000], RZ ;  /* 0x00f000ff0f007388 */ /* 0x0005e80000000c00 */
[----:B------:R2:W-:Y:S04]  /*2b60*/  STS.128 [R15+0x11000], RZ ;  /* 0x011000ff0f007388 */ /* 0x0005e80000000c00 */
[----:B------:R2:W-:Y:S02]  /*2b70*/  STS.128 [R15+0x13000], RZ ;  /* 0x013000ff0f007388 */ /* 0x0005e40000000c00 */
.L_x_569:
[----:B------:R-:W-:Y:S05]  /*2b80*/  BSYNC.RECONVERGENT B0 ;  /* 0x0000000000007941 */ /* 0x000fea0003800200 */
.L_x_566:
[----:B------:R-:W1:Y:S01]  /*2b90*/  LDC.64 R2, c[0x0][0x528] ;  /* 0x00014a00ff027b82 */ /* 0x000e620000000a00 */
[----:B------:R-:W-:Y:S01]  /*2ba0*/  SHF.R.U32.HI R9, RZ, 0x4, R4 ;  /* 0x00000004ff097819 */ /* 0x000fe20000011604 */
[----:B------:R-:W-:Y:S01]  /*2bb0*/  IMAD R6, R7, R0, R6 ;  /* 0x0000000007067224 */ /* 0x000fe200078e0206 */
[C---:B------:R-:W-:Y:S01]  /*2bc0*/  LOP3.LUT P6, RZ, R4.reuse, 0x4, RZ, 0xc0, !PT ;  /* 0x0000000404ff7812 */ /* 0x040fe200078cc0ff */
[----:B------:R-:W1:Y:S01]  /*2bd0*/  LDCU UR5, c[0x0][0x440] ;  /* 0x00008800ff0577ac */ /* 0x000e620008000800 */
[----:B------:R-:W1:Y:S01]  /*2be0*/  LDCU UR10, c[0x0][0x3e0] ;  /* 0x00007c00ff0a77ac */ /* 0x000e620008000800 */
[----:B------:R-:W1:Y:S02]  /*2bf0*/  LDCU UR11, c[0x0][0x45c] ;  /* 0x00008b80ff0b77ac */ /* 0x000e640008000800 */
[----:B-1----:R-:W4:Y:S04]  /*2c00*/  LDG.E.64 R198, desc[UR24][R2.64+0x8] ;  /* 0x0000081802c67981 */ /* 0x002f28000c1e1b00 */
[----:B------:R-:W5:Y:S01]  /*2c10*/  LDG.E.64 R2, desc[UR24][R2.64] ;  /* 0x0000001802027981 */ /* 0x000f62000c1e1b00 */
[----:B------:R-:W-:Y:S01]  /*2c20*/  LOP3.LUT R7, R9, 0x8, RZ, 0xc0, !PT ;  /* 0x0000000809077812 */ /* 0x000fe200078ec0ff */
[----:B------:R-:W-:Y:S01]  /*2c30*/  IMAD.SHL.U32 R0, R4, 0x20, RZ ;  /* 0x0000002004007824 */ /* 0x000fe200078e00ff */
[----:B------:R-:W-:Y:S01]  /*2c40*/  IADD3 R9, PT, PT, R211, UR29, R186 ;  /* 0x0000001dd3097c10 */ /* 0x000fe2000fffe0ba */
[----:B------:R1:W-:Y:S01]  /*2c50*/  @P0 STS.128 [R15+0x10000], RZ ;  /* 0x010000ff0f000388 */ /* 0x0003e20000000c00 */
[----:B------:R-:W-:Y:S01]  /*2c60*/  LOP3.LUT R7, R7, 0x10, R4, 0xf8, !PT ;  /* 0x0000001007077812 */ /* 0x000fe200078ef804 */
[----:B------:R-:W-:Y:S01]  /*2c70*/  IMAD.SHL.U32 R6, R6, 0x20, RZ ;  /* 0x0000002006067824 */ /* 0x000fe200078e00ff */
[----:B------:R-:W-:Y:S01]  /*2c80*/  BSSY.RECONVERGENT B0, `(.L_x_570) ;  /* 0x0000026000007945 */ /* 0x000fe20003800200 */
[----:B------:R1:W-:Y:S01]  /*2c90*/  @P0 STS.128 [R15+0x12000], RZ ;  /* 0x012000ff0f000388 */ /* 0x0003e20000000c00 */
[----:B------:R-:W-:Y:S01]  /*2ca0*/  IMAD.SHL.U32 R4, R4, 0x4, RZ ;  /* 0x0000000404047824 */ /* 0x000fe200078e00ff */
[----:B------:R-:W-:-:S02]  /*2cb0*/  LOP3.LUT R7, R7, 0xc0, R0, 0xf8, !PT ;  /* 0x000000c007077812 */ /* 0x000fc400078ef800 */
[----:B------:R1:W-:Y:S01]  /*2cc0*/  @P0 STS.128 [R15+0x14000], RZ ;  /* 0x014000ff0f000388 */ /* 0x0003e20000000c00 */
[----:B------:R-:W-:Y:S02]  /*2cd0*/  IADD3 R205, PT, PT, R9, -0x1f, -R205 ;  /* 0xffffffe109cd7810 */ /* 0x000fe40007ffe8cd */
[----:B------:R-:W-:Y:S02]  /*2ce0*/  LOP3.LUT R4, R7, 0x18, R4, 0x78, !PT ;  /* 0x0000001807047812 */ /* 0x000fe400078e7804 */
[----:B----4-:R-:W-:Y:S02]  /*2cf0*/  IADD3 R216, P4, P3, R6, R198, R216 ;  /* 0x000000c606d87210 */ /* 0x010fe40007b9e0d8 */
[----:B------:R-:W-:Y:S01]  /*2d00*/  SHF.R.S32.HI R6, RZ, 0x1f, R6 ;  /* 0x0000001fff067819 */ /* 0x000fe20000011406 */
[----:B-1----:R-:W-:Y:S10]  /*2d10*/  @P0 BRA `(.L_x_571) ;  /* 0x0000000000700947 */ /* 0x002ff40003800000 */
[----:B------:R-:W1:Y:S01]  /*2d20*/  LDCU UR12, c[0x0][0x440] ;  /* 0x00008800ff0c77ac */ /* 0x000e620008000800 */
[----:B------:R-:W-:Y:S01]  /*2d30*/  IMAD.MOV.U32 R9, RZ, RZ, R8 ;  /* 0x000000ffff097224 */ /* 0x000fe200078e0008 */
[----:B------:R-:W-:Y:S01]  /*2d40*/  MOV R8, R10 ;  /* 0x0000000a00087202 */ /* 0x000fe20000000f00 */
[----:B------:R-:W-:Y:S01]  /*2d50*/  IMAD R5, R5, UR14, RZ ;  /* 0x0000000e05057c24 */ /* 0x000fe2000f8e02ff */
[----:B------:R-:W4:Y:S03]  /*2d60*/  LDCU.64 UR6, c[0x0][0x390] ;  /* 0x00007200ff0677ac */ /* 0x000f260008000a00 */
[----:B------:R-:W-:-:S04]  /*2d70*/  IMAD.WIDE.U32 R8, R14, UR14, R8 ;  /* 0x0000000e0e087c25 */ /* 0x000fc8000f8e0008 */
[----:B------:R-:W-:-:S04]  /*2d80*/  IMAD R5, R14, UR15, R5 ;  /* 0x0000000f0e057c24 */ /* 0x000fc8000f8e0205 */
[----:B------:R-:W-:Y:S01]  /*2d90*/  IMAD.IADD R5, R9, 0x1, R5 ;  /* 0x0000000109057824 */ /* 0x000fe200078e0205 */
[----:B-1----:R-:W-:Y:S02]  /*2da0*/  ISETP.GE.AND P2, PT, R188, UR12, PT ;  /* 0x0000000cbc007c0c */ /* 0x002fe4000bf46270 */
[----:B------:R-:W-:Y:S02]  /*2db0*/  ISETP.GE.AND P1, PT, R185, UR12, PT ;  /* 0x0000000cb9007c0c */ /* 0x000fe4000bf26270 */
[----:B----4-:R-:W-:Y:S02]  /*2dc0*/  LEA R10, P5, R8, UR6, 0x1 ;  /* 0x00000006080a7c11 */ /* 0x010fe4000f8a08ff */
[----:B------:R-:W-:Y:S02]  /*2dd0*/  ISETP.GE.AND P0, PT, R184, UR12, PT ;  /* 0x0000000cb8007c0c */ /* 0x000fe4000bf06270 */
        /* <DEDUP_REMOVED lines=15> */
[----:B------:R1:W-:Y:S02]  /*2ed0*/  @P0 STS.128 [R15+0x14000], RZ ;  /* 0x014000ff0f000388 */ /* 0x0003e40000000c00 */
.L_x_571:
[----:B------:R-:W-:Y:S05]  /*2ee0*/  BSYNC.RECONVERGENT B0 ;  /* 0x0000000000007941 */ /* 0x000fea0003800200 */
.L_x_570:
[----:B-----5:R-:W-:Y:S01]  /*2ef0*/  R2UR UR14, R2 ;  /* 0x00000000020e72ca */ /* 0x020fe200000e0000 */
[----:B------:R-:W4:Y:S01]  /*2f00*/  LDC R195, c[0x0][0x44c] ;  /* 0x00011300ffc37b82 */ /* 0x000f220000000800 */
[----:B------:R-:W2:Y:S01]  /*2f10*/  S2R R2, SR_TID.X ;  /* 0x0000000000027919 */ /* 0x000ea20000002100 */
[----:B------:R-:W3:Y:S01]  /*2f20*/  LDCU UR7, c[0x0][0x3b0] ;  /* 0x00007600ff0777ac */ /* 0x000ee20008000800 */
[----:B------:R-:W-:Y:S01]  /*2f30*/  LOP3.LUT R4, R4, 0x120, R0, 0xf8, !PT ;  /* 0x0000012004047812 */ /* 0x000fe200078ef800 */
[----:B------:R-:W-:Y:S01]  /*2f40*/  IMAD.MOV.U32 R164, RZ, RZ, 0x20 ;  /* 0x00000020ffa47424 */ /* 0x000fe200078e00ff */
[----:B------:R-:W0:Y:S01]  /*2f50*/  LDGDEPBAR ;  /* 0x00000000000079af */ /* 0x000e220000000000 */
[----:B------:R-:W1:Y:S01]  /*2f60*/  LDCU UR12, c[0x0][0x590] ;  /* 0x0000b200ff0c77ac */ /* 0x000e620008000800 */
[----:B------:R-:W-:Y:S01]  /*2f70*/  R2UR UR13, R3 ;  /* 0x00000000030d72ca */ /* 0x000fe200000e0000 */
[----:B------:R-:W-:Y:S01]  /*2f80*/  IMAD.MOV.U32 R202, RZ, RZ, 0x10 ;  /* 0x00000010ffca7424 */ /* 0x000fe200078e00ff */
[----:B------:R-:W-:Y:S01]  /*2f90*/  LOP3.LUT R204, R204, 0x1, RZ, 0xc0, !PT ;  /* 0x00000001cccc7812 */ /* 0x000fe200078ec0ff */
[----:B------:R-:W-:Y:S01]  /*2fa0*/  IMAD.MOV.U32 R0, RZ, RZ, 0x20 ;  /* 0x00000020ff007424 */ /* 0x000fe200078e00ff */
[----:B------:R-:W-:Y:S01]  /*2fb0*/  LEA R4, R4, UR21, 0x1 ;  /* 0x0000001504047c11 */ /* 0x000fe2000f8e08ff */
[----:B------:R-:W-:Y:S01]  /*2fc0*/  IMAD.SHL.U32 R200, R200, 0x8, RZ ;  /* 0x00000008c8c87824 */ /* 0x000fe200078e00ff */
[----:B------:R-:W-:Y:S01]  /*2fd0*/  SEL R164, R164, 0xffffffe0, !P6 ;  /* 0xffffffe0a4a47807 */ /* 0x000fe20007000000 */
[----:B------:R-:W-:Y:S01]  /*2fe0*/  IMAD R204, R212, 0x4, R204 ;  /* 0x00000004d4cc7824 */ /* 0x000fe200078e02cc */
[----:B------:R-:W-:Y:S01]  /*2ff0*/  IADD3.X R198, PT, PT, R6, R199, RZ, P4, P3 ;  /* 0x000000c706c67210 */ /* 0x000fe200027e64ff */
[----:B------:R-:W-:Y:S01]  /*3000*/  IMAD.IADD R176, R177, 0x1, R4 ;  /* 0x00000001b1b07824 */ /* 0x000fe200078e0204 */
[----:B------:R-:W-:Y:S01]  /*3010*/  CS2R R126, SRZ ;  /* 0x00000000007e7805 */ /* 0x000fe2000001ff00 */
[----:B------:R-:W-:Y:S01]  /*3020*/  IMAD.IADD R177, R179, 0x1, R177 ;  /* 0x00000001b3b17824 */ /* 0x000fe200078e02b1 */
[----:B------:R-:W-:Y:S01]  /*3030*/  CS2R R124, SRZ ;  /* 0x00000000007c7805 */ /* 0x000fe2000001ff00 */
[----:B------:R-:W-:Y:S01]  /*3040*/  IMAD.MOV.U32 R203, RZ, RZ, R210 ;  /* 0x000000ffffcb7224 */ /* 0x000fe200078e00d2 */
[----:B------:R-:W-:Y:S01]  /*3050*/  CS2R R130, SRZ ;  /* 0x0000000000827805 */ /* 0x000fe2000001ff00 */
[----:B------:R-:W-:Y:S01]  /*3060*/  IMAD.MOV.U32 R194, RZ, RZ, 0x20 ;  /* 0x00000020ffc27424 */ /* 0x000fe200078e00ff */
[----:B------:R-:W-:Y:S01]  /*3070*/  CS2R R128, SRZ ;  /* 0x0000000000807805 */ /* 0x000fe2000001ff00 */
[----:B------:R-:W-:Y:S01]  /*3080*/  IMAD.MOV.U32 R193, RZ, RZ, 0x18 ;  /* 0x00000018ffc17424 */ /* 0x000fe200078e00ff */
[----:B------:R-:W-:Y:S01]  /*3090*/  CS2R R122, SRZ ;  /* 0x00000000007a7805 */ /* 0x000fe2000001ff00 */
[----:B------:R-:W-:Y:S01]  /*30a0*/  IMAD.MOV.U32 R192, RZ, RZ, 0x8 ;  /* 0x00000008ffc07424 */ /* 0x000fe200078e00ff */
[----:B------:R-:W-:-:S02]  /*30b0*/  CS2R R120, SRZ ;  /* 0x0000000000787805 */ /* 0x000fc4000001ff00 */
[----:B------:R-:W-:Y:S02]  /*30c0*/  CS2R R118, SRZ ;  /* 0x0000000000767805 */ /* 0x000fe4000001ff00 */
[----:B------:R-:W-:Y:S02]  /*30d0*/  CS2R R116, SRZ ;  /* 0x0000000000747805 */ /* 0x000fe4000001ff00 */
[----:B------:R-:W-:Y:S02]  /*30e0*/  CS2R R110, SRZ ;  /* 0x00000000006e7805 */ /* 0x000fe4000001ff00 */
[----:B------:R-:W-:Y:S02]  /*30f0*/  CS2R R108, SRZ ;  /* 0x00000000006c7805 */ /* 0x000fe4000001ff00 */
[----:B------:R-:W-:Y:S02]  /*3100*/  CS2R R114, SRZ ;  /* 0x0000000000727805 */ /* 0x000fe4000001ff00 */
[----:B--2---:R-:W-:-:S02]  /*3110*/  LOP3.LUT P1, RZ, R2, 0x4, RZ, 0xc0, !PT ;  /* 0x0000000402ff7812 */ /* 0x004fc4000782c0ff */
[----:B------:R-:W-:Y:S02]  /*3120*/  CS2R R112, SRZ ;  /* 0x0000000000707805 */ /* 0x000fe4000001ff00 */
[----:B------:R-:W-:Y:S02]  /*3130*/  LOP3.LUT P0, RZ, R2, 0x2, RZ, 0xc0, !PT ;  /* 0x0000000202ff7812 */ /* 0x000fe4000780c0ff */
[----:B------:R-:W-:Y:S02]  /*3140*/  CS2R R106, SRZ ;  /* 0x00000000006a7805 */ /* 0x000fe4000001ff00 */
[----:B------:R-:W-:Y:S02]  /*3150*/  SEL R202, R202, 0xfffffff0, !P1 ;  /* 0xfffffff0caca7807 */ /* 0x000fe40004800000 */
        /* <DEDUP_REMOVED lines=35> */
[----:B------:R-:W-:Y:S01]  /*3390*/  SHF.R.U32.HI R201, RZ, 0x6, R2 ;  /* 0x00000006ffc97819 */ /* 0x000fe20000011602 */
[----:B------:R-:W-:Y:S01]  /*33a0*/  VIADD R204, R204, 0xfffffffc ;  /* 0xfffffffccccc7836 */ /* 0x000fe20000000000 */
[----:B------:R-:W-:Y:S01]  /*33b0*/  SEL R3, R0, 0xffffffe0, !P0 ;  /* 0xffffffe000037807 */ /* 0x000fe20004000000 */
[----:B------:R-:W-:Y:S01]  /*33c0*/  IMAD.IADD R180, R178, 0x1, R164 ;  /* 0x00000001b2b47824 */ /* 0x000fe200078e02a4 */
[----:B------:R-:W2:Y:S01]  /*33d0*/  LDCU.U8 UR6, c[0x0][0x4f8] ;  /* 0x00009f00ff0677ac */ /* 0x000ea20008000000 */
[----:B------:R-:W-:-:S02]  /*33e0*/  IMAD.IADD R199, R187, 0x1, R202 ;  /* 0x00000001bbc77824 */ /* 0x000fc400078e02ca */
[----:B------:R-:W-:Y:S01]  /*33f0*/  IMAD.WIDE.U32 R216, R216, -0x2daee0ad, RZ ;  /* 0xd2511f53d8d87825 */ /* 0x000fe200078e00ff */
[----:B---3--:R-:W-:Y:S02]  /*3400*/  USHF.L.U32 UR7, UR7, 0x6, URZ ;  /* 0x0000000607077899 */ /* 0x008fe400080006ff */
[----:B-1----:R-:W-:Y:S02]  /*3410*/  USHF.L.U32 UR12, UR12, 0x6, URZ ;  /* 0x000000060c0c7899 */ /* 0x002fe400080006ff */
[----:B------:R-:W-:Y:S02]  /*3420*/  UIADD3 UR18, UPT, UPT, UR18, 0x80, -UR29 ;  /* 0x0000008012127890 */ /* 0x000fe4000fffe81d */
[----:B------:R-:W-:Y:S02]  /*3430*/  UIADD3 UR26, UPT, UPT, UR26, 0x80, URZ ;  /* 0x000000801a1a7890 */ /* 0x000fe4000fffe0ff */
[----:B------:R-:W-:Y:S02]  /*3440*/  UIADD3 UR37, UPT, UPT, UR14, -0x61c88647, URZ ;  /* 0x9e3779b90e257890 */ /* 0x000fe4000fffe0ff */
[----:B------:R-:W-:-:S02]  /*3450*/  UIADD3 UR36, UPT, UPT, UR13, -0x4498517b, URZ ;  /* 0xbb67ae850d247890 */ /* 0x000fc4000fffe0ff */
[----:B------:R-:W-:Y:S02]  /*3460*/  UIADD3 UR35, UPT, UPT, UR14, 0x3c6ef372, URZ ;  /* 0x3c6ef3720e237890 */ /* 0x000fe4000fffe0ff */
[----:B------:R-:W-:Y:S02]  /*3470*/  UIADD3 UR34, UPT, UPT, UR13, 0x76cf5d0a, URZ ;  /* 0x76cf5d0a0d227890 */ /* 0x000fe4000fffe0ff */
[----:B------:R-:W-:Y:S02]  /*3480*/  UIADD3 UR33, UPT, UPT, UR14, -0x255992d5, URZ ;  /* 0xdaa66d2b0e217890 */ /* 0x000fe4000fffe0ff */
[----:B------:R-:W-:Y:S02]  /*3490*/  UIADD3 UR32, UPT, UPT, UR13, 0x32370b8f, URZ ;  /* 0x32370b8f0d207890 */ /* 0x000fe4000fffe0ff */
[----:B------:R-:W-:Y:S02]  /*34a0*/  UIADD3 UR31, UPT, UPT, UR14, 0x78dde6e4, URZ ;  /* 0x78dde6e40e1f7890 */ /* 0x000fe4000fffe0ff */
[----:B------:R-:W-:-:S02]  /*34b0*/  UIADD3 UR30, UPT, UPT, UR13, -0x126145ec, URZ ;  /* 0xed9eba140d1e7890 */ /* 0x000fc4000fffe0ff */
[----:B------:R-:W-:Y:S02]  /*34c0*/  UIADD3 UR19, UPT, UPT, UR14, 0x1715609d, URZ ;  /* 0x1715609d0e137890 */ /* 0x000fe4000fffe0ff */
[----:B------:R-:W-:Y:S02]  /*34d0*/  UIADD3 UR17, UPT, UPT, UR13, -0x56f99767, URZ ;  /* 0xa90668990d117890 */ /* 0x000fe4000fffe0ff */
[----:B------:R-:W-:Y:S02]  /*34e0*/  UIADD3 UR16, UPT, UPT, UR14, -0x4ab325aa, URZ ;  /* 0xb54cda560e107890 */ /* 0x000fe4000fffe0ff */
[----:B--2-4-:R-:W-:-:S12]  /*34f0*/  UIADD3 UR15, UPT, UPT, UR13, 0x646e171e, URZ ;  /* 0x646e171e0d0f7890 */ /* 0x014fd8000fffe0ff */
.L_x_574:
[----:B------:R-:W0:Y:S01]  /*3500*/  LDGDEPBAR ;  /* 0x00000000000079af */ /* 0x000e220000000000 */
[----:B------:R-:W-:Y:S02]  /*3510*/  IMAD.IADD R181, R177, 0x1, R164 ;  /* 0x00000001b1b57824 */ /* 0x000fe400078e02a4 */
[----:B------:R-:W-:Y:S02]  /*3520*/  VIADD R211, R211, 0xffffffc0 ;  /* 0xffffffc0d3d37836 */ /* 0x000fe40000000000 */
[----:B------:R-:W-:Y:S02]  /*3530*/  IMAD.IADD R240, R183, 0x1, R202 ;  /* 0x00000001b7f07824 */ /* 0x000fe400078e02ca */
[----:B------:R-:W-:Y:S01]  /*3540*/  VIADD R212, R212, 0xffffffff ;  /* 0xffffffffd4d47836 */ /* 0x000fe20000000000 */
[----:B------:R-:W-:Y:S11]  /*3550*/  ISETP.GE.AND P0, PT, R211, UR18, PT ;  /* 0x00000012d3007c0c */ /* 0x000ff6000bf06270 */
[----:B------:R-:W-:Y:S02]  /*3560*/  @!UPT UIADD3 URZ, UPT, UPT, URZ, URZ, URZ ;  /* 0x000000fffffff290 */ /* 0x000fe4000fffe0ff */
[----:B------:R-:W-:Y:S01]  /*3570*/  VOTEU.ANY UP0, P0 ;  /* 0x0000000000ff7886 */ /* 0x000fe20000000100 */
[----:B------:R-:W-:Y:S01]  /*3580*/  UISETP.LT.AND UP0, UPT, UR26, UR29, UP0 ;  /* 0x0000001d1a00728c */ /* 0x000fe20008701270 */
[----:B------:R-:W-:Y:S04]  /*3590*/  DEPBAR.LE SB0, 0x0 ;  /* 0x000080000000791a */ /* 0x000fe80000000000 */
[----:B------:R-:W-:Y:S01]  /*35a0*/  BAR.SYNC.DEFER_BLOCKING 0x0 ;  /* 0x0000000000007b1d */ /* 0x000fe20000010000 */
[----:B------:R-:W-:Y:S05]  /*35b0*/  PLOP3.LUT P0, PT, PT, PT, UP0, 0x80, 0x8 ;  /* 0x000000000008781c */ /* 0x000fea0003f0f008 */
[----:B------:R-:W-:Y:S08]  /*35c0*/  LDSM.16.M88.4 R32, [R177] ;  /* 0x00000000b120783b */ /* 0x000ff00000000200 */
[----:B------:R-:W1:Y:S08]  /*35d0*/  LDSM.16.M88.4 R16, [R178] ;  /* 0x00000000b210783b */ /* 0x000e700000000200 */
[----:B------:R-:W2:Y:S08]  /*35e0*/  LDSM.16.M88.4 R28, [R177+0x800] ;  /* 0x00080000b11c783b */ /* 0x000eb00000000200 */
[----:B------:R-:W3:Y:S08]  /*35f0*/  LDSM.16.M88.4 R132, [R178+0x400] ;  /* 0x00040000b284783b */ /* 0x000ef00000000200 */
[----:B------:R-:W-:Y:S08]  /*3600*/  LDSM.16.M88.4 R136, [R181] ;  /* 0x00000000b588783b */ /* 0x000ff00000000200 */
[----:B------:R-:W4:Y:S01]  /*3610*/  LDSM.16.M88.4 R140, [R180] ;  /* 0x00000000b48c783b */ /* 0x000f220000000200 */
        /* <DEDUP_REMOVED lines=30> */
[C---:B---3--:R-:W-:Y:S04]  /*3800*/  HMMA.16816.F32.BF16 R8, R160.reuse, R156, R8 ;  /* 0x0000009ca008723c */ /* 0x048fe80000041808 */
[----:B------:R-:W-:Y:S02]  /*3810*/  IMAD.MOV.U32 R156, RZ, RZ, R197 ;  /* 0x000000ffff9c7224 */ /* 0x000fe400078e00c5 */
[----:B------:R-:W-:Y:S02]  /*3820*/  IMAD.MOV.U32 R157, RZ, RZ, R196 ;  /* 0x000000ffff9d7224 */ /* 0x000fe400078e00c4 */
[-C--:B------:R-:W-:Y:S03]  /*3830*/  HMMA.16816.F32.BF16 R12, R160, R158.reuse, R12 ;  /* 0x0000009ea00c723c */ /* 0x080fe6000004180c */
[C---:B------:R-:W-:Y:S04]  /*3840*/  LEA R156, P2, R186.reuse, R156, 0x2 ;  /* 0x0000009cba9c7211 */ /* 0x040fe800078410ff */
[----:B------:R-:W-:Y:S01]  /*3850*/  LEA.HI.X R157, R186, R157, RZ, 0x2, P2 ;  /* 0x0000009dba9d7211 */ /* 0x000fe200010f14ff */
[C---:B------:R-:W-:Y:S08]  /*3860*/  HMMA.16816.F32.BF16 R16, R152.reuse, R158, R16 ;  /* 0x0000009e9810723c */ /* 0x040ff00000041810 */
[-C--:B------:R-:W-:Y:S08]  /*3870*/  HMMA.16816.F32.BF16 R20, R152, R132.reuse, R20 ;  /* 0x000000849814723c */ /* 0x080ff00000041814 */
[C---:B------:R-:W-:Y:S08]  /*3880*/  HMMA.16816.F32.BF16 R24, R160.reuse, R132, R24 ;  /* 0x00000084a018723c */ /* 0x040ff00000041818 */
[-C--:B------:R-:W-:Y:S03]  /*3890*/  HMMA.16816.F32.BF16 R28, R160, R134.reuse, R28 ;  /* 0x00000086a01c723c */ /* 0x080fe6000004181c */
[----:B------:R-:W-:Y:S05]  /*38a0*/  IMAD.WIDE.U32 R160, R204, -0x326172a9, RZ ;  /* 0xcd9e8d57cca07825 */ /* 0x000fea00078e00ff */
[----:B------:R-:W-:Y:S01]  /*38b0*/  HMMA.16816.F32.BF16 R32, R152, R134, R32 ;  /* 0x000000869820723c */ /* 0x000fe20000041820 */
[----:B------:R-:W3:Y:S03]  /*38c0*/  LDSM.16.M88.4 R132, [R178+0x4400] ;  /* 0x00440000b284783b */ /* 0x000ee60000000200 */
[----:B------:R-:W-:Y:S04]  /*38d0*/  LOP3.LUT R158, R198, UR14, R161, 0x96, !PT ;  /* 0x0000000ec69e7c12 */ /* 0x000fe8000f8e96a1 */
[-C--:B------:R-:W-:Y:S01]  /*38e0*/  HMMA.16816.F32.BF16 R4, R164, R168.reuse, R4 ;  /* 0x000000a8a404723c */ /* 0x080fe20000041804 */
[----:B------:R-:W-:Y:S04]  /*38f0*/  LDSM.16.M88.4 R152, [R181+0x2800] ;  /* 0x00280000b598783b */ /* 0x000fe80000000200 */
[----:B------:R-:W-:Y:S03]  /*3900*/  IMAD.WIDE.U32 R158, R158, -0x2daee0ad, RZ ;  /* 0xd2511f539e9e7825 */ /* 0x000fe600078e00ff */
[C---:B----4-:R-:W-:Y:S01]  /*3910*/  HMMA.16816.F32.BF16 R8, R172.reuse, R168, R8 ;  /* 0x000000a8ac08723c */ /* 0x050fe20000041808 */
[----:B------:R-:W4:Y:S04]  /*3920*/  LDG.E R169, desc[UR24][R156.64+0x20] ;  /* 0x000020189ca97981 */ /* 0x000f28000c1e1900 */
[----:B-----5:R-:W5:Y:S03]  /*3930*/  LDG.E R168, desc[UR24][R156.64+0xa0] ;  /* 0x0000a0189ca87981 */ /* 0x020f66000c1e1900 */
[-C--:B------:R-:W-:Y:S08]  /*3940*/  HMMA.16816.F32.BF16 R12, R172, R170.reuse, R12 ;  /* 0x000000aaac0c723c */ /* 0x080ff0000004180c */
[C---:B------:R-:W-:Y:S01]  /*3950*/  HMMA.16816.F32.BF16 R16, R164.reuse, R170, R16 ;  /* 0x000000aaa410723c */ /* 0x040fe20000041810 */
[----:B------:R-:W4:Y:S07]  /*3960*/  LDG.E R170, desc[UR24][R156.64] ;  /* 0x000000189caa7981 */ /* 0x000f2e000c1e1900 */
[-C--:B-1----:R-:W-:Y:S08]  /*3970*/  HMMA.16816.F32.BF16 R20, R164, R136.reuse, R20 ;  /* 0x00000088a414723c */ /* 0x082ff00000041814 */
[C---:B------:R-:W-:Y:S08]  /*3980*/  HMMA.16816.F32.BF16 R24, R172.reuse, R136, R24 ;  /* 0x00000088ac18723c */ /* 0x040ff00000041818 */
[-C--:B------:R-:W-:Y:S08]  /*3990*/  HMMA.16816.F32.BF16 R28, R172, R138.reuse, R28 ;  /* 0x0000008aac1c723c */ /* 0x080ff0000004181c */
[----:B------:R-:W-:Y:S01]  /*39a0*/  HMMA.16816.F32.BF16 R32, R164, R138, R32 ;  /* 0x0000008aa420723c */ /* 0x000fe20000041820 */
[----:B------:R-:W-:Y:S01]  /*39b0*/  LDSM.16.M88.4 R136, [R181+0x2000] ;  /* 0x00200000b588783b */ /* 0x000fe20000000200 */
[----:B------:R-:W-:Y:S02]  /*39c0*/  IMAD.U32 R164, RZ, RZ, UR23 ;  /* 0x00000017ffa47e24 */ /* 0x000fe4000f8e00ff */
[----:B------:R-:W-:Y:S02]  /*39d0*/  VIADD R166, R204, 0x2 ;  /* 0x00000002cca67836 */ /* 0x000fe40000000000 */
[----:B------:R-:W-:Y:S02]  /*39e0*/  IMAD R164, R164, 0x4, R201 ;  /* 0x00000004a4a47824 */ /* 0x000fe400078e02c9 */
[-C--:B------:R-:W-:Y:S05]  /*39f0*/  HMMA.16816.F32.BF16 R4, R140, R144.reuse, R4 ;  /* 0x000000908c04723c */ /* 0x080fea0000041804 */
[----:B------:R-:W-:Y:S01]  /*3a00*/  IMAD.WIDE.U32 R166, R166, -0x326172a9, RZ ;  /* 0xcd9e8d57a6a67825 */ /* 0x000fe200078e00ff */
[----:B------:R-:W-:Y:S02]  /*3a10*/  LOP3.LUT R164, R164, UR13, R217, 0x96, !PT ;  /* 0x0000000da4a47c12 */ /* 0x000fe4000f8e96d9 */
[C---:B--2---:R-:W-:Y:S04]  /*3a20*/  HMMA.16816.F32.BF16 R8, R148.reuse, R144, R8 ;  /* 0x000000909408723c */ /* 0x044fe80000041808 */
[----:B------:R-:W-:Y:S01]  /*3a30*/  LOP3.LUT R162, R198, UR14, R167, 0x96, !PT ;  /* 0x0000000ec6a27c12 */ /* 0x000fe2000f8e96a7 */
[----:B------:R-:W-:Y:S01]  /*3a40*/  IMAD.WIDE.U32 R164, R164, -0x326172a9, RZ ;  /* 0xcd9e8d57a4a47825 */ /* 0x000fe200078e00ff */
[----:B------:R1:W5:Y:S02]  /*3a50*/  LDG.E R167, desc[UR24][R156.64+0x80] ;  /* 0x000080189ca77981 */ /* 0x000364000c1e1900 */
[-C--:B------:R-:W-:Y:S03]  /*3a60*/  HMMA.16816.F32.BF16 R12, R148, R146.reuse, R12 ;  /* 0x00000092940c723c */ /* 0x080fe6000004180c */
[----:B------:R-:W-:Y:S05]  /*3a70*/  IMAD.WIDE.U32 R162, R162, -0x2daee0ad, RZ ;  /* 0xd2511f53a2a27825 */ /* 0x000fea00078e00ff */
[C---:B------:R-:W-:Y:S01]  /*3a80*/  HMMA.16816.F32.BF16 R16, R140.reuse, R146, R16 ;  /* 0x000000928c10723c */ /* 0x040fe20000041810 */
[----:B------:R-:W2:Y:S07]  /*3a90*/  LDSM.16.M88.4 R144, [R180+0x4000] ;  /* 0x00400000b490783b */ /* 0x000eae0000000200 */
[-C--:B---3--:R-:W-:Y:S08]  /*3aa0*/  HMMA.16816.F32.BF16 R20, R140, R132.reuse, R20 ;  /* 0x000000848c14723c */ /* 0x088ff00000041814 */
[C---:B------:R-:W-:Y:S04]  /*3ab0*/  HMMA.16816.F32.BF16 R24, R148.reuse, R132, R24 ;  /* 0x000000849418723c */ /* 0x040fe80000041818 */
[----:B------:R-:W-:Y:S02]  /*3ac0*/  LOP3.LUT R133, R160, UR37, R165, 0x96, !PT ;  /* 0x00000025a0857c12 */ /* 0x000fe4000f8e96a5 */
[C---:B------:R-:W-:Y:S02]  /*3ad0*/  LOP3.LUT R160, R216.reuse, UR36, R159, 0x96, !PT ;  /* 0x00000024d8a07c12 */ /* 0x040fe4000f8e969f */
[-C--:B------:R-:W-:Y:S03]  /*3ae0*/  HMMA.16816.F32.BF16 R28, R148, R134.reuse, R28 ;  /* 0x00000086941c723c */ /* 0x080fe6000004181c */
[----:B------:R-:W-:Y:S01]  /*3af0*/  LOP3.LUT R159, R216, UR36, R163, 0x96, !PT ;  /* 0x00000024d89f7c12 */ /* 0x000fe2000f8e96a3 */
[----:B------:R-:W-:Y:S01]  /*3b00*/  IMAD.WIDE.U32 R160, R160, -0x326172a9, RZ ;  /* 0xcd9e8d57a0a07825 */ /* 0x000fe200078e00ff */
[----:B------:R-:W-:Y:S03]  /*3b10*/  LOP3.LUT R132, R166, UR37, R165, 0x96, !PT ;  /* 0x00000025a6847c12 */ /* 0x000fe6000f8e96a5 */
[----:B------:R-:W-:Y:S01]  /*3b20*/  HMMA.16816.F32.BF16 R32, R140, R134, R32 ;  /* 0x000000868c20723c */ /* 0x000fe20000041820 */
[----:B------:R-:W-:Y:S03]  /*3b30*/  IMAD.U32 R140, RZ, RZ, UR23 ;  /* 0x00000017ff8c7e24 */ /* 0x000fe6000f8e00ff */
[----:B------:R-:W-:Y:S01]  /*3b40*/  IMAD.WIDE.U32 R148, R159, -0x326172a9, RZ ;  /* 0xcd9e8d579f947825 */ /* 0x000fe200078e00ff */
[C---:B------:R-:W-:Y:S03]  /*3b50*/  LOP3.LUT R150, R164.reuse, UR35, R161, 0x96, !PT ;  /* 0x00000023a4967c12 */ /* 0x040fe6000f8e96a1 */
[----:B------:R-:W-:Y:S01]  /*3b60*/  IMAD.WIDE.U32 R172, R133, -0x2daee0ad, RZ ;  /* 0xd2511f5385ac7825 */ /* 0x000fe200078e00ff */
[-C--:B--2---:R-:W-:Y:S05]  /*3b70*/  HMMA.16816.F32.BF16 R4, R136, R144.reuse, R4 ;  /* 0x000000908804723c */ /* 0x084fea0000041804 */
[----:B-1----:R-:W-:Y:S01]  /*3b80*/  LOP3.LUT R156, R164, UR35, R149, 0x96, !PT ;  /* 0x00000023a49c7c12 */ /* 0x002fe2000f8e9695 */
[----:B------:R-:W-:Y:S01]  /*3b90*/  @!P0 IMAD.SHL.U32 R149, R2, 0x2, RZ ;  /* 0x0000000202958824 */ /* 0x000fe200078e00ff */
[----:B------:R-:W-:Y:S01]  /*3ba0*/  @!P0 SHF.R.U32.HI R133, RZ, 0x1, R2 ;  /* 0x00000001ff858819 */ /* 0x000fe20000011602 */
[C---:B------:R-:W-:Y:S04]  /*3bb0*/  HMMA.16816.F32.BF16 R8, R152.reuse, R144, R8 ;  /* 0x000000909808723c */ /* 0x040fe80000041808 */
[----:B------:R-:W-:Y:S01]  /*3bc0*/  @!P0 LOP3.LUT R149, R149, 0x6, RZ, 0xc0, !PT ;  /* 0x0000000695958812 */ /* 0x000fe200078ec0ff */
[----:B------:R-:W-:Y:S01]  /*3bd0*/  IMAD.WIDE.U32 R164, R132, -0x2daee0ad, RZ ;  /* 0xd2511f5384a47825 */ /* 0x000fe200078e00ff */
[----:B------:R-:W-:Y:S02]  /*3be0*/  LOP3.LUT R158, R158, UR34, R173, 0x96, !PT ;  /* 0x000000229e9e7c12 */ /* 0x000fe4000f8e96ad */
[-C--:B------:R-:W-:Y:S03]  /*3bf0*/  HMMA.16816.F32.BF16 R12, R152, R146.reuse, R12 ;  /* 0x00000092980c723c */ /* 0x080fe6000004180c */
[----:B------:R-:W-:Y:S01]  /*3c00*/  @!P0 LOP3.LUT R132, R149, 0x1e0, R133, 0xf8, !PT ;  /* 0x000001e095848812 */ /* 0x000fe200078ef885 */
[----:B------:R-:W-:Y:S01]  /*3c10*/  IMAD.WIDE.U32 R142, R150, -0x2daee0ad, RZ ;  /* 0xd2511f53968e7825 */ /* 0x000fe200078e00ff */
[----:B------:R-:W-:Y:S02]  /*3c20*/  LOP3.LUT R150, R162, UR34, R165, 0x96, !PT ;  /* 0x00000022a2967c12 */ /* 0x000fe4000f8e96a5 */
[----:B------:R-:W-:Y:S01]  /*3c30*/  @!P0 VIADDMNMX R149, R205, -R194, UR29, PT ;  /* 0x0000001dcd958e46 */ /* 0x000fe2000b8009c2 */
[----:B------:R-:W-:Y:S01]  /*3c40*/  @!P0 IMAD R140, R140, 0x80, R132 ;  /* 0x000000808c8c8824 */ /* 0x000fe200078e0284 */
[----:B------:R-:W-:Y:S01]  /*3c50*/  LOP3.LUT R159, R172, UR32, R143, 0x96, !PT ;  /* 0x00000020ac9f7c12 */ /* 0x000fe2000f8e968f */
[C---:B------:R-:W-:Y:S01]  /*3c60*/  HMMA.16816.F32.BF16 R16, R136.reuse, R146, R16 ;  /* 0x000000928810723c */ /* 0x040fe20000041810 */
[----:B------:R-:W1:Y:S03]  /*3c70*/  LDSM.16.M88.4 R132, [R180+0x4400] ;  /* 0x00440000b484783b */ /* 0x000e660000000200 */
[-C--:B------:R-:W-:Y:S01]  /*3c80*/  @!P0 ISETP.GE.AND P4, PT, R140, R149.reuse, PT ;  /* 0x000000958c00820c */ /* 0x080fe20003f86270 */
[----:B------:R-:W-:Y:S03]  /*3c90*/  IMAD.WIDE.U32 R162, R158, -0x326172a9, RZ ;  /* 0xcd9e8d579ea27825 */ /* 0x000fe600078e00ff */
[----:B------:R-:W-:Y:S01]  /*3ca0*/  @!P0 FSEL R4, R4, -INF , !P4 ;  /* 0xff80000004048808 */ /* 0x000fe20006000000 */
[----:B------:R-:W-:Y:S01]  /*3cb0*/  IMAD.WIDE.U32 R158, R159, -0x326172a9, RZ ;  /* 0xcd9e8d579f9e7825 */ /* 0x000fe200078e00ff */
[----:B------:R-:W-:Y:S03]  /*3cc0*/  LOP3.LUT R145, R160, UR33, R163, 0x96, !PT ;  /* 0x00000021a0917c12 */ /* 0x000fe6000f8e96a3 */
[----:B------:R-:W-:Y:S01]  /*3cd0*/  IMAD.WIDE.U32 R156, R156, -0x2daee0ad, RZ ;  /* 0xd2511f539c9c7825 */ /* 0x000fe200078e00ff */
[----:B------:R-:W-:Y:S03]  /*3ce0*/  LOP3.LUT R144, R162, UR31, R159, 0x96, !PT ;  /* 0x0000001fa2907c12 */ /* 0x000fe6000f8e969f */
[----:B------:R-:W-:Y:S01]  /*3cf0*/  @!P0 VIADD R159, R140, 0x1 ;  /* 0x000000018c9f8836 */ /* 0x000fe20000000000 */
[----:B------:R-:W-:Y:S01]  /*3d00*/  LOP3.LUT R141, R164, UR32, R157, 0x96, !PT ;  /* 0x00000020a48d7c12 */ /* 0x000fe2000f8e969d */
[----:B------:R-:W-:Y:S01]  /*3d10*/  IMAD.WIDE.U32 R150, R150, -0x326172a9, RZ ;  /* 0xcd9e8d5796967825 */ /* 0x000fe200078e00ff */
[----:B------:R-:W-:Y:S02]  /*3d20*/  @!P0 VIMNMX R157, PT, PT, R205, UR29, PT ;  /* 0x0000001dcd9d8c48 */ /* 0x000fe4000bfe0100 */
[----:B------:R-:W-:Y:S01]  /*3d30*/  @!P0 ISETP.GE.AND P6, PT, R159, R149, PT ;  /* 0x000000959f00820c */ /* 0x000fe20003fc6270 */
[----:B------:R-:W-:Y:S01]  /*3d40*/  @!P0 VIADD R147, R140, 0x8 ;  /* 0x000000088c938836 */ /* 0x000fe20000000000 */
[----:B------:R-:W-:Y:S01]  /*3d50*/  LOP3.LUT R143, R148, UR33, R151, 0x96, !PT ;  /* 0x00000021948f7c12 */ /* 0x000fe2000f8e9697 */
[C---:B------:R-:W-:Y:S01]  /*3d60*/  @!P0 VIADD R146, R140.reuse, 0x9 ;  /* 0x000000098c928836 */ /* 0x040fe20000000000 */
[C---:B------:R-:W-:Y:S02]  /*3d70*/  @!P0 VIADDMNMX R148, R205.reuse, -R193, UR29, PT ;  /* 0x0000001dcd948e46 */ /* 0x040fe4000b8009c1 */
[----:B------:R-:W-:Y:S02]  /*3d80*/  @!P0 VIADDMNMX R151, R205, R192, UR29, PT ;  /* 0x0000001dcd978e46 */ /* 0x000fe4000b8001c0 */
[CC--:B------:R-:W-:Y:S02]  /*3d90*/  @!P0 ISETP.GE.AND P3, PT, R159.reuse, R148.reuse, PT ;  /* 0x000000949f00820c */ /* 0x0c0fe40003f66270 */
[C---:B------:R-:W-:Y:S02]  /*3da0*/  @!P0 ISETP.GE.AND P2, PT, R159.reuse, R151, PT ;  /* 0x000000979f00820c */ /* 0x040fe40003f46270 */
[-C--:B------:R-:W-:Y:S02]  /*3db0*/  @!P0 ISETP.GE.AND P5, PT, R159, R157.reuse, PT ;  /* 0x0000009d9f00820c */ /* 0x080fe40003fa6270 */
[-C--:B------:R-:W-:Y:S02]  /*3dc0*/  @!P0 ISETP.GE.AND P4, PT, R140, R148.reuse, PT ;  /* 0x000000948c00820c */ /* 0x080fe40003f86270 */
[----:B------:R-:W-:Y:S02]  /*3dd0*/  SEL R164, R0, 0xffffffe0, !P1 ;  /* 0xffffffe000a47807 */ /* 0x000fe40004800000 */
[----:B------:R-:W-:Y:S01]  /*3de0*/  @!P0 FSEL R6, R6, -INF , !P4 ;  /* 0xff80000006068808 */ /* 0x000fe20006000000 */
[-C--:B-1----:R-:W-:Y:S03]  /*3df0*/  HMMA.16816.F32.BF16 R20, R136, R132.reuse, R20 ;  /* 0x000000848814723c */ /* 0x082fe60000041814 */
[----:B------:R-:W-:Y:S01]  /*3e00*/  @!P0 FSEL R5, R5, -INF , !P6 ;  /* 0xff80000005058808 */ /* 0x000fe20007000000 */
[--C-:B------:R-:W-:Y:S01]  /*3e10*/  IMAD.IADD R165, R179, 0x1, R164.reuse ;  /* 0x00000001b3a57824 */ /* 0x100fe200078e02a4 */
[-C--:B------:R-:W-:Y:S01]  /*3e20*/  @!P0 ISETP.GE.AND P6, PT, R140, R157.reuse, PT ;  /* 0x0000009d8c00820c */ /* 0x080fe20003fc6270 */
[----:B------:R-:W-:Y:S01]  /*3e30*/  IMAD.IADD R180, R178, 0x1, R164 ;  /* 0x00000001b2b47824 */ /* 0x000fe200078e02a4 */
[----:B------:R-:W-:Y:S01]  /*3e40*/  @!P0 FSEL R7, R7, -INF , !P3 ;  /* 0xff80000007078808 */ /* 0x000fe20005800000 */
[C---:B------:R-:W-:Y:S04]  /*3e50*/  HMMA.16816.F32.BF16 R24, R152.reuse, R132, R24 ;  /* 0x000000849818723c */ /* 0x040fe80000041818 */
[----:B------:R-:W-:Y:S01]  /*3e60*/  @!P0 FSEL R8, R8, -INF , !P6 ;  /* 0xff80000008088808 */ /* 0x000fe20007000000 */
[----:B------:R-:W-:Y:S01]  /*3e70*/  @!P0 VIADD R132, R140, 0x11 ;  /* 0x000000118c848836 */ /* 0x000fe20000000000 */
[----:B------:R-:W-:Y:S02]  /*3e80*/  @!P0 FSEL R11, R11, -INF , !P2 ;  /* 0xff8000000b0b8808 */ /* 0x000fe40005000000 */
[-C--:B------:R-:W-:Y:S03]  /*3e90*/  HMMA.16816.F32.BF16 R28, R152, R134.reuse, R28 ;  /* 0x00000086981c723c */ /* 0x080fe6000004181c */
[----:B------:R-:W-:Y:S01]  /*3ea0*/  @!P0 ISETP.GE.AND P3, PT, R147, R157, PT ;  /* 0x0000009d9300820c */ /* 0x000fe20003f66270 */
[----:B------:R-:W-:Y:S01]  /*3eb0*/  IMAD.WIDE.U32 R152, R143, -0x2daee0ad, RZ ;  /* 0xd2511f538f987825 */ /* 0x000fe200078e00ff */
[----:B------:R-:W-:Y:S02]  /*3ec0*/  @!P0 ISETP.GE.AND P6, PT, R147, R151, PT ;  /* 0x000000979300820c */ /* 0x000fe40003fc6270 */
[----:B------:R-:W-:Y:S01]  /*3ed0*/  @!P0 ISETP.GE.AND P2, PT, R146, R157, PT ;  /* 0x0000009d9200820c */ /* 0x000fe20003f46270 */
[----:B------:R-:W-:Y:S04]  /*3ee0*/  HMMA.16816.F32.BF16 R32, R136, R134, R32 ;  /* 0x000000868820723c */ /* 0x000fe80000041820 */
[----:B------:R-:W-:Y:S01]  /*3ef0*/  @!P0 FSEL R12, R12, -INF , !P3 ;  /* 0xff8000000c0c8808 */ /* 0x000fe20005800000 */
[----:B------:R-:W-:Y:S01]  /*3f00*/  IMAD.WIDE.U32 R154, R145, -0x2daee0ad, RZ ;  /* 0xd2511f53919a7825 */ /* 0x000fe200078e00ff */
[----:B------:R-:W-:Y:S02]  /*3f10*/  @!P0 FSEL R13, R13, -INF , !P2 ;  /* 0xff8000000d0d8808 */ /* 0x000fe40005000000 */
[----:B------:R-:W-:Y:S02]  /*3f20*/  @!P0 FSEL R14, R14, -INF , !P6 ;  /* 0xff8000000e0e8808 */ /* 0x000fe40007000000 */
[C---:B------:R-:W-:Y:S02]  /*3f30*/  @!P0 ISETP.GE.AND P3, PT, R146.reuse, R151, PT ;  /* 0x000000979200820c */ /* 0x040fe40003f66270 */
[CC--:B------:R-:W-:Y:S02]  /*3f40*/  @!P0 ISETP.GE.AND P2, PT, R146.reuse, R149.reuse, PT ;  /* 0x000000959200820c */ /* 0x0c0fe40003f46270 */
[-C--:B------:R-:W-:Y:S01]  /*3f50*/  @!P0 ISETP.GE.AND P6, PT, R146, R148.reuse, PT ;  /* 0x000000949200820c */ /* 0x080fe20003fc6270 */
[C---:B------:R-:W-:Y:S01]  /*3f60*/  @!P0 VIADD R146, R140.reuse, 0x10 ;  /* 0x000000108c928836 */ /* 0x040fe20000000000 */
[----:B------:R-:W-:Y:S02]  /*3f70*/  @!P0 FSEL R9, R9, -INF , !P5 ;  /* 0xff80000009098808 */ /* 0x000fe40006800000 */
[----:B------:R-:W-:Y:S02]  /*3f80*/  @!P0 ISETP.GE.AND P5, PT, R147, R149, PT ;  /* 0x000000959300820c */ /* 0x000fe40003fa6270 */
[----:B------:R-:W-:Y:S02]  /*3f90*/  @!P0 ISETP.GE.AND P4, PT, R140, R151, PT ;  /* 0x000000978c00820c */ /* 0x000fe40003f86270 */
[----:B------:R-:W-:Y:S02]  /*3fa0*/  @!P0 FSEL R16, R16, -INF , !P5 ;  /* 0xff80000010108808 */ /* 0x000fe40006800000 */
[----:B------:R-:W-:Y:S02]  /*3fb0*/  @!P0 FSEL R17, R17, -INF , !P2 ;  /* 0xff80000011118808 */ /* 0x000fe40005000000 */
[----:B------:R-:W-:Y:S02]  /*3fc0*/  @!P0 FSEL R15, R15, -INF , !P3 ;  /* 0xff8000000f0f8808 */ /* 0x000fe40005800000 */
[-C--:B------:R-:W-:Y:S02]  /*3fd0*/  @!P0 ISETP.GE.AND P3, PT, R146, R149.reuse, PT ;  /* 0x000000959200820c */ /* 0x080fe40003f66270 */
[----:B------:R-:W-:Y:S02]  /*3fe0*/  @!P0 ISETP.GE.AND P5, PT, R132, R149, PT ;  /* 0x000000958400820c */ /* 0x000fe40003fa6270 */
[-C--:B------:R-:W-:Y:S02]  /*3ff0*/  @!P0 ISETP.GE.AND P2, PT, R146, R148.reuse, PT ;  /* 0x000000949200820c */ /* 0x080fe40003f46270 */
[----:B------:R-:W-:Y:S02]  /*4000*/  @!P0 FSEL R10, R10, -INF , !P4 ;  /* 0xff8000000a0a8808 */ /* 0x000fe40006000000 */
[-C--:B------:R-:W-:Y:S02]  /*4010*/  @!P0 ISETP.GE.AND P4, PT, R147, R148.reuse, PT ;  /* 0x000000949300820c */ /* 0x080fe40003f86270 */
[----:B------:R-:W-:Y:S02]  /*4020*/  @!P0 FSEL R20, R20, -INF , !P3 ;  /* 0xff80000014148808 */ /* 0x000fe40005800000 */
[----:B------:R-:W-:Y:S02]  /*4030*/  @!P0 FSEL R21, R21, -INF , !P5 ;  /* 0xff80000015158808 */ /* 0x000fe40006800000 */
[----:B------:R-:W-:Y:S02]  /*4040*/  @!P0 FSEL R22, R22, -INF , !P2 ;  /* 0xff80000016168808 */ /* 0x000fe40005000000 */
[----:B------:R-:W-:Y:S02]  /*4050*/  @!P0 FSEL R18, R18, -INF , !P4 ;  /* 0xff80000012128808 */ /* 0x000fe40006000000 */
[----:B------:R-:W-:Y:S02]  /*4060*/  @!P0 FSEL R19, R19, -INF , !P6 ;  /* 0xff80000013138808 */ /* 0x000fe40007000000 */
[CC--:B------:R-:W-:Y:S02]  /*4070*/  @!P0 ISETP.GE.AND P3, PT, R132.reuse, R148.reuse, PT ;  /* 0x000000948400820c */ /* 0x0c0fe40003f66270 */
[C---:B------:R-:W-:Y:S02]  /*4080*/  @!P0 ISETP.GE.AND P5, PT, R132.reuse, R157, PT ;  /* 0x0000009d8400820c */ /* 0x040fe40003fa6270 */
[----:B------:R-:W-:Y:S01]  /*4090*/  @!P0 ISETP.GE.AND P2, PT, R132, R151, PT ;  /* 0x000000978400820c */ /* 0x000fe20003f46270 */
[----:B------:R-:W-:Y:S01]  /*40a0*/  @!P0 VIADD R132, R140, 0x18 ;  /* 0x000000188c848836 */ /* 0x000fe20000000000 */
[----:B------:R-:W-:Y:S01]  /*40b0*/  @!P0 ISETP.GE.AND P4, PT, R146, R157, PT ;  /* 0x0000009d9200820c */ /* 0x000fe20003f86270 */
[----:B------:R-:W-:Y:S01]  /*40c0*/  @!P0 VIADD R140, R140, 0x19 ;  /* 0x000000198c8c8836 */ /* 0x000fe20000000000 */
[-C--:B------:R-:W-:Y:S01]  /*40d0*/  @!P0 ISETP.GE.AND P6, PT, R146, R151.reuse, PT ;  /* 0x000000979200820c */ /* 0x080fe20003fc6270 */
[----:B------:R-:W-:Y:S01]  /*40e0*/  IMAD.WIDE.U32 R146, R141, -0x326172a9, RZ ;  /* 0xcd9e8d578d927825 */ /* 0x000fe200078e00ff */
[----:B------:R-:W-:Y:S02]  /*40f0*/  @!P0 FSEL R25, R25, -INF , !P5 ;  /* 0xff80000019198808 */ /* 0x000fe40006800000 */
[----:B------:R-:W-:Y:S02]  /*4100*/  @!P0 FSEL R26, R26, -INF , !P6 ;  /* 0xff8000001a1a8808 */ /* 0x000fe40007000000 */
[----:B------:R-:W-:Y:S02]  /*4110*/  LOP3.LUT R133, R150, UR31, R147, 0x96, !PT ;  /* 0x0000001f96857c12 */ /* 0x000fe4000f8e9693 */
[-C--:B------:R-:W-:Y:S02]  /*4120*/  @!P0 ISETP.GE.AND P5, PT, R132, R151.reuse, PT ;  /* 0x000000978400820c */ /* 0x080fe40003fa6270 */
[----:B------:R-:W-:Y:S01]  /*4130*/  @!P0 ISETP.GE.AND P6, PT, R140, R151, PT ;  /* 0x000000978c00820c */ /* 0x000fe20003fc6270 */
[----:B------:R-:W-:Y:S01]  /*4140*/  IMAD.WIDE.U32 R150, R144, -0x2daee0ad, RZ ;  /* 0xd2511f5390967825 */ /* 0x000fe200078e00ff */
[----:B------:R-:W-:Y:S02]  /*4150*/  @!P0 FSEL R24, R24, -INF , !P4 ;  /* 0xff80000018188808 */ /* 0x000fe40006000000 */
[-C--:B------:R-:W-:Y:S02]  /*4160*/  @!P0 ISETP.GE.AND P4, PT, R140, R157.reuse, PT ;  /* 0x0000009d8c00820c */ /* 0x080fe40003f86270 */
[----:B------:R-:W-:Y:S02]  /*4170*/  LOP3.LUT R156, R156, UR30, R153, 0x96, !PT ;  /* 0x0000001e9c9c7c12 */ /* 0x000fe4000f8e9699 */
[----:B------:R-:W-:Y:S02]  /*4180*/  LOP3.LUT R142, R142, UR30, R155, 0x96, !PT ;  /* 0x0000001e8e8e7c12 */ /* 0x000fe4000f8e969b */
[----:B------:R-:W-:Y:S02]  /*4190*/  LOP3.LUT R141, R154, UR17, R151, 0x96, !PT ;  /* 0x000000119a8d7c12 */ /* 0x000fe4000f8e9697 */
[----:B------:R-:W-:Y:S01]  /*41a0*/  @!P0 FSEL R29, R29, -INF , !P4 ;  /* 0xff8000001d1d8808 */ /* 0x000fe20006000000 */
[----:B------:R-:W-:Y:S01]  /*41b0*/  IMAD.WIDE.U32 R142, R142, -0x326172a9, RZ ;  /* 0xcd9e8d578e8e7825 */ /* 0x000fe200078e00ff */
[----:B------:R-:W-:Y:S02]  /*41c0*/  @!P0 FSEL R23, R23, -INF , !P3 ;  /* 0xff80000017178808 */ /* 0x000fe40005800000 */
[----:B------:R-:W-:Y:S01]  /*41d0*/  @!P0 FSEL R27, R27, -INF , !P2 ;  /* 0xff8000001b1b8808 */ /* 0x000fe20005000000 */
[----:B------:R-:W-:Y:S01]  /*41e0*/  IMAD.WIDE.U32 R144, R141, -0x326172a9, RZ ;  /* 0xcd9e8d578d907825 */ /* 0x000fe200078e00ff */
[C---:B------:R-:W-:Y:S02]  /*41f0*/  @!P0 ISETP.GE.AND P3, PT, R132.reuse, R157, PT ;  /* 0x0000009d8400820c */ /* 0x040fe40003f66270 */
[-C--:B------:R-:W-:Y:S01]  /*4200*/  @!P0 ISETP.GE.AND P2, PT, R132, R149.reuse, PT ;  /* 0x000000958400820c */ /* 0x080fe20003f46270 */
[----:B------:R-:W-:Y:S01]  /*4210*/  IMAD.WIDE.U32 R156, R156, -0x326172a9, RZ ;  /* 0xcd9e8d579c9c7825 */ /* 0x000fe200078e00ff */
[-C--:B------:R-:W-:Y:S02]  /*4220*/  @!P0 ISETP.GE.AND P4, PT, R132, R148.reuse, PT ;  /* 0x000000948400820c */ /* 0x080fe40003f86270 */
[----:B------:R-:W-:Y:S01]  /*4230*/  @!P0 FSEL R28, R28, -INF , !P3 ;  /* 0xff8000001c1c8808 */ /* 0x000fe20005800000 */
[----:B------:R-:W-:Y:S01]  /*4240*/  IMAD.WIDE.U32 R132, R133, -0x2daee0ad, RZ ;  /* 0xd2511f5385847825 */ /* 0x000fe200078e00ff */
[----:B------:R-:W-:Y:S02]  /*4250*/  @!P0 FSEL R30, R30, -INF , !P5 ;  /* 0xff8000001e1e8808 */ /* 0x000fe40006800000 */
[C---:B------:R-:W-:Y:S02]  /*4260*/  @!P0 ISETP.GE.AND P3, PT, R140.reuse, R149, PT ;  /* 0x000000958c00820c */ /* 0x040fe40003f66270 */
[----:B------:R-:W-:Y:S02]  /*4270*/  @!P0 ISETP.GE.AND P5, PT, R140, R148, PT ;  /* 0x000000948c00820c */ /* 0x000fe40003fa6270 */
[----:B------:R-:W-:Y:S02]  /*4280*/  LOP3.LUT R140, R152, UR17, R133, 0x96, !PT ;  /* 0x00000011988c7c12 */ /* 0x000fe4000f8e9685 */
[----:B------:R-:W-:Y:S02]  /*4290*/  LOP3.LUT R133, R146, UR19, R157, 0x96, !PT ;  /* 0x0000001392857c12 */ /* 0x000fe4000f8e969d */
[----:B------:R-:W-:Y:S01]  /*42a0*/  LOP3.LUT R145, R142, UR16, R145, 0x96, !PT ;  /* 0x000000108e917c12 */ /* 0x000fe2000f8e9691 */
[----:B------:R-:W-:Y:S01]  /*42b0*/  IMAD.WIDE.U32 R138, R140, -0x326172a9, RZ ;  /* 0xcd9e8d578c8a7825 */ /* 0x000fe200078e00ff */
[----:B------:R-:W-:Y:S02]  /*42c0*/  @!P0 FSEL R33, R33, -INF , !P3 ;  /* 0xff80000021218808 */ /* 0x000fe40005800000 */
[----:B------:R-:W-:Y:S01]  /*42d0*/  PRMT R147, R144, 0x7770, RZ ;  /* 0x0000777090937816 */ /* 0x000fe200000000ff */
[----:B------:R-:W-:Y:S01]  /*42e0*/  IMAD.WIDE.U32 R136, R133, -0x2daee0ad, RZ ;  /* 0xd2511f5385887825 */ /* 0x000fe200078e00ff */
[----:B------:R-:W-:Y:S02]  /*42f0*/  SHF.R.U32.HI R133, RZ, 0x18, R145 ;  /* 0x00000018ff857819 */ /* 0x000fe40000011691 */
[----:B------:R-:W-:Y:S02]  /*4300*/  @!P0 FSEL R31, R31, -INF , !P6 ;  /* 0xff8000001f1f8808 */ /* 0x000fe40007000000 */
[----:B------:R-:W-:Y:S02]  /*4310*/  ISETP.LE.U32.AND P3, PT, R133, UR6, PT ;  /* 0x0000000685007c0c */ /* 0x000fe4000bf63070 */
[----:B------:R-:W-:Y:S02]  /*4320*/  PRMT R133, R145, 0x7632, R133 ;  /* 0x0000763291857816 */ /* 0x000fe40000000085 */
[----:B------:R-:W-:Y:S01]  /*4330*/  ISETP.LE.U32.AND P6, PT, R147, UR6, PT ;  /* 0x0000000693007c0c */ /* 0x000fe2000bfc3070 */
[----:B------:R-:W-:Y:S01]  /*4340*/  FMUL.FTZ R147, R209, 1.4426950216293334961 ;  /* 0x3fb8aa3bd1937820 */ /* 0x000fe20000410000 */
[----:B------:R-:W-:Y:S02]  /*4350*/  @!P0 FSEL R34, R34, -INF , !P4 ;  /* 0xff80000022228808 */ /* 0x000fe40006000000 */
[----:B------:R-:W-:Y:S02]  /*4360*/  LOP3.LUT R133, R133, 0xff, RZ, 0xc0, !PT ;  /* 0x000000ff85857812 */ /* 0x000fe400078ec0ff */
[----:B------:R-:W-:Y:S02]  /*4370*/  FSETP.NEU.FTZ.AND P4, PT, R209, -INF , PT ;  /* 0xff800000d100780b */ /* 0x000fe40003f9d000 */
[----:B------:R-:W-:Y:S02]  /*4380*/  @!P0 FSEL R35, R35, -INF , !P5 ;  /* 0xff80000023238808 */ /* 0x000fe40006800000 */
[----:B------:R-:W-:Y:S02]  /*4390*/  @!P0 FSEL R32, R32, -INF , !P2 ;  /* 0xff80000020208808 */ /* 0x000fe40005000000 */
[----:B------:R-:W-:Y:S02]  /*43a0*/  ISETP.LE.U32.AND P0, PT, R133, UR6, PT ;  /* 0x0000000685007c0c */ /* 0x000fe4000bf03070 */
[----:B------:R-:W-:Y:S01]  /*43b0*/  FSEL R133, R147, RZ, P4 ;  /* 0x000000ff93857208 */ /* 0x000fe20002000000 */
[----:B------:R-:W-:Y:S01]  /*43c0*/  FMUL.FTZ R147, R207, 1.4426950216293334961 ;  /* 0x3fb8aa3bcf937820 */ /* 0x000fe20000410000 */
[----:B------:R-:W-:Y:S01]  /*43d0*/  LOP3.LUT R134, R132, UR15, R137, 0x96, !PT ;  /* 0x0000000f84867c12 */ /* 0x000fe2000f8e9689 */
[----:B------:R-:W-:Y:S01]  /*43e0*/  FMUL.FTZ R137, R208, 1.4426950216293334961 ;  /* 0x3fb8aa3bd0897820 */ /* 0x000fe20000410000 */
[----:B------:R-:W-:Y:S01]  /*43f0*/  LOP3.LUT R132, R145, 0xff, RZ, 0xc0, !PT ;  /* 0x000000ff91847812 */ /* 0x000fe200078ec0ff */
[----:B------:R-:W-:Y:S01]  /*4400*/  FFMA.FTZ R4, R4, UR11, -R133 ;  /* 0x0000000b04047c23 */ /* 0x000fe20008010885 */
[----:B------:R-:W-:Y:S01]  /*4410*/  LOP3.LUT R146, R156, UR16, R139, 0x96, !PT ;  /* 0x000000109c927c12 */ /* 0x000fe2000f8e968b */
[--C-:B------:R-:W-:Y:S01]  /*4420*/  FFMA.FTZ R5, R5, UR11, -R133.reuse ;  /* 0x0000000b05057c23 */ /* 0x100fe20008010885 */
[----:B------:R-:W-:Y:S01]  /*4430*/  ISETP.LE.U32.AND P2, PT, R132, UR6, PT ;  /* 0x0000000684007c0c */ /* 0x000fe2000bf43070 */
[----:B------:R1:W-:Y:S01]  /*4440*/  MUFU.EX2 R171, R4 ;  /* 0x0000000400ab7308 */ /* 0x0003e20000000800 */
[----:B------:R-:W-:Y:S01]  /*4450*/  LOP3.LUT R132, R146, 0xff, RZ, 0xc0, !PT ;  /* 0x000000ff92847812 */ /* 0x000fe200078ec0ff */
[--C-:B------:R-:W-:Y:S01]  /*4460*/  FFMA.FTZ R17, R17, UR11, -R133.reuse ;  /* 0x0000000b11117c23 */ /* 0x100fe20008010885 */
[----:B------:R-:W-:Y:S07]  /*4470*/  FSETP.NEU.FTZ.AND P5, PT, R208, -INF , PT ;  /* 0xff800000d000780b */ /* 0x000fee0003fbd000 */
[----:B------:R2:W-:Y:S01]  /*4480*/  MUFU.EX2 R172, R5 ;  /* 0x0000000500ac7308 */ /* 0x0005e20000000800 */
[----:B------:R-:W-:Y:S01]  /*4490*/  ISETP.LE.U32.AND P4, PT, R132, UR6, PT ;  /* 0x0000000684007c0c */ /* 0x000fe2000bf83070 */
[----:B------:R-:W-:Y:S01]  /*44a0*/  FFMA.FTZ R16, R16, UR11, -R133 ;  /* 0x0000000b10107c23 */ /* 0x000fe20008010885 */
[----:B------:R-:W-:Y:S01]  /*44b0*/  FSEL R132, R137, RZ, P5 ;  /* 0x000000ff89847208 */ /* 0x000fe20002800000 */
[----:B------:R-:W-:Y:S01]  /*44c0*/  FMUL.FTZ R137, R206, 1.4426950216293334961 ;  /* 0x3fb8aa3bce897820 */ /* 0x000fe20000410000 */
[----:B------:R-:W-:Y:S05]  /*44d0*/  FSETP.NEU.FTZ.AND P5, PT, R207, -INF , PT ;  /* 0xff800000cf00780b */ /* 0x000fea0003fbd000 */
[----:B------:R-:W-:Y:S01]  /*44e0*/  MUFU.EX2 R231, R17 ;  /* 0x0000001100e77308 */ /* 0x000fe20000000800 */
[----:B------:R-:W-:Y:S01]  /*44f0*/  LOP3.LUT R145, R145, 0xffff, RZ, 0xc0, !PT ;  /* 0x0000ffff91917812 */ /* 0x000fe200078ec0ff */
[--C-:B------:R-:W-:Y:S01]  /*4500*/  FFMA.FTZ R7, R7, UR11, -R132.reuse ;  /* 0x0000000b07077c23 */ /* 0x100fe20008010884 */
[--C-:B------:R-:W-:Y:S01]  /*4510*/  FFMA.FTZ R173, R6, UR11, -R132.reuse ;  /* 0x0000000b06ad7c23 */ /* 0x100fe20008010884 */
[----:B-1----:R-:W-:Y:S06]  /*4520*/  FSEL R4, R147, RZ, P5 ;  /* 0x000000ff93047208 */ /* 0x002fec0002800000 */
[----:B------:R-:W-:Y:S01]  /*4530*/  MUFU.EX2 R232, R16 ;  /* 0x0000001000e87308 */ /* 0x000fe20000000800 */
[----:B------:R-:W-:Y:S01]  /*4540*/  SHF.R.U32.HI R145, RZ, 0x8, R145 ;  /* 0x00000008ff917819 */ /* 0x000fe20000011691 */
[----:B------:R-:W-:Y:S01]  /*4550*/  FFMA.FTZ R23, R23, UR11, -R132 ;  /* 0x0000000b17177c23 */ /* 0x000fe20008010884 */
[----:B------:R-:W-:Y:S01]  /*4560*/  FSETP.NEU.FTZ.AND P5, PT, R206, -INF , PT ;  /* 0xff800000ce00780b */ /* 0x000fe20003fbd000 */
[--C-:B------:R-:W-:Y:S01]  /*4570*/  FFMA.FTZ R8, R8, UR11, -R4.reuse ;  /* 0x0000000b08087c23 */ /* 0x100fe20008010804 */
[----:B------:R-:W-:Y:S05]  /*4580*/  LOP3.LUT R6, R145, 0xffff, RZ, 0xc0, !PT ;  /* 0x0000ffff91067812 */ /* 0x000fea00078ec0ff */
[----:B------:R-:W1:Y:S01]  /*4590*/  MUFU.EX2 R174, R7 ;  /* 0x0000000700ae7308 */ /* 0x000e620000000800 */
[----:B--2---:R-:W-:Y:S01]  /*45a0*/  FSEL R5, R137, RZ, P5 ;  /* 0x000000ff89057208 */ /* 0x004fe20002800000 */
[--C-:B------:R-:W-:Y:S01]  /*45b0*/  FFMA.FTZ R13, R13, UR11, -R4.reuse ;  /* 0x0000000b0d0d7c23 */ /* 0x100fe20008010804 */
[----:B------:R-:W-:Y:S07]  /*45c0*/  ISETP.LE.U32.AND P5, PT, R6, UR6, PT ;  /* 0x0000000606007c0c */ /* 0x000fee000bfa3070 */
[----:B------:R-:W2:Y:S01]  /*45d0*/  MUFU.EX2 R175, R8 ;  /* 0x0000000800af7308 */ /* 0x000ea20000000800 */
[----:B------:R-:W-:Y:S01]  /*45e0*/  LOP3.LUT R6, R146, 0xffff, RZ, 0xc0, !PT ;  /* 0x0000ffff92067812 */ /* 0x000fe200078ec0ff */
[--C-:B------:R-:W-:Y:S01]  /*45f0*/  FFMA.FTZ R12, R12, UR11, -R4.reuse ;  /* 0x0000000b0c0c7c23 */ /* 0x100fe20008010804 */
[----:B------:R-:W-:Y:S07]  /*4600*/  LOP3.LUT R148, R158, UR19, R143, 0x96, !PT ;  /* 0x000000139e947c12 */ /* 0x000fee000f8e968f */
[----:B------:R-:W3:Y:S01]  /*4610*/  MUFU.EX2 R227, R13 ;  /* 0x0000000d00e37308 */ /* 0x000ee20000000800 */
[----:B------:R-:W-:Y:S01]  /*4620*/  PRMT R143, R138, 0x7771, RZ ;  /* 0x000077718a8f7816 */ /* 0x000fe200000000ff */
[----:B------:R-:W-:Y:S01]  /*4630*/  FFMA.FTZ R9, R9, UR11, -R4 ;  /* 0x0000000b09097c23 */ /* 0x000fe20008010804 */
[----:B------:R-:W-:Y:S07]  /*4640*/  SHF.R.U32.HI R6, RZ, 0x8, R6 ;  /* 0x00000008ff067819 */ /* 0x000fee0000011606 */
[----:B------:R-:W4:Y:S01]  /*4650*/  MUFU.EX2 R228, R12 ;  /* 0x0000000c00e47308 */ /* 0x000f220000000800 */
[----:B------:R-:W-:Y:S01]  /*4660*/  PRMT R142, R144, 0x7771, RZ ;  /* 0x00007771908e7816 */ /* 0x000fe200000000ff */
[----:B-1----:R-:W-:Y:S01]  /*4670*/  @!P3 FADD.FTZ R174, -R174, -RZ ;  /* 0x800000ffaeaeb221 */ /* 0x002fe20000010100 */
[----:B------:R-:W-:Y:S01]  /*4680*/  PRMT R141, R144, 0x7772, RZ ;  /* 0x00007772908d7816 */ /* 0x000fe200000000ff */
[----:B------:R-:W-:Y:S01]  /*4690*/  @!P5 FADD.FTZ R172, -R172, -RZ ;  /* 0x800000ffacacd221 */ /* 0x000fe20000010100 */
[----:B------:R-:W-:Y:S01]  /*46a0*/  PRMT R140, R144, 0x7773, RZ ;  /* 0x00007773908c7816 */ /* 0x000fe200000000ff */
[----:B--2---:R-:W-:Y:S01]  /*46b0*/  @!P4 FADD.FTZ R175, -R175, -RZ ;  /* 0x800000ffafafc221 */ /* 0x004fe20000010100 */
[----:B------:R-:W-:Y:S03]  /*46c0*/  PRMT R144, R138, 0x7770, RZ ;  /* 0x000077708a907816 */ /* 0x000fe600000000ff */
[----:B------:R1:W2:Y:S01]  /*46d0*/  MUFU.EX2 R181, R9 ;  /* 0x0000000900b57308 */ /* 0x0002a20000000800 */
[----:B------:R-:W-:Y:S01]  /*46e0*/  ISETP.GT.U32.AND P4, PT, R143, UR6, PT ;  /* 0x000000068f007c0c */ /* 0x000fe2000bf84070 */
[--C-:B------:R-:W-:Y:S01]  /*46f0*/  FFMA.FTZ R15, R15, UR11, -R5.reuse ;  /* 0x0000000b0f0f7c23 */ /* 0x100fe20008010805 */
[----:B------:R-:W-:Y:S01]  /*4700*/  LOP3.LUT R6, R6, 0xffff, RZ, 0xc0, !PT ;  /* 0x0000ffff06067812 */ /* 0x000fe200078ec0ff */
[----:B------:R-:W-:Y:S01]  /*4710*/  FFMA.FTZ R14, R14, UR11, -R5 ;  /* 0x0000000b0e0e7c23 */ /* 0x000fe20008010805 */
[----:B------:R-:W-:Y:S05]  /*4720*/  ISETP.LE.U32.AND P3, PT, R144, UR6, PT ;  /* 0x0000000690007c0c */ /* 0x000fea000bf63070 */
[----:B------:R-:W2:Y:S01]  /*4730*/  MUFU.EX2 R230, R15 ;  /* 0x0000000f00e67308 */ /* 0x000ea20000000800 */
[----:B------:R-:W-:Y:S01]  /*4740*/  ISETP.LE.U32.AND P5, PT, R6, UR6, PT ;  /* 0x0000000606007c0c */ /* 0x000fe2000bfa3070 */
[----:B------:R-:W-:Y:S01]  /*4750*/  IMAD.WIDE.U32 R148, R148, -0x2daee0ad, RZ ;  /* 0xd2511f5394947825 */ /* 0x000fe200078e00ff */
[C---:B------:R-:W-:Y:S07]  /*4760*/  PRMT R139, R138.reuse, 0x7772, RZ ;  /* 0x000077728a8b7816 */ /* 0x040fee00000000ff */
[----:B------:R-:W-:Y:S01]  /*4770*/  MUFU.EX2 R229, R14 ;  /* 0x0000000e00e57308 */ /* 0x000fe20000000800 */
[----:B------:R-:W-:Y:S01]  /*4780*/  PRMT R138, R138, 0x7773, RZ ;  /* 0x000077738a8a7816 */ /* 0x000fe200000000ff */
[----:B------:R-:W-:Y:S01]  /*4790*/  FFMA.FTZ R24, R24, UR11, -R4 ;  /* 0x0000000b18187c23 */ /* 0x000fe20008010804 */
[----:B------:R-:W-:Y:S01]  /*47a0*/  LOP3.LUT R135, R150, UR15, R149, 0x96, !PT ;  /* 0x0000000f96877c12 */ /* 0x000fe2000f8e9695 */
[----:B---3--:R-:W-:Y:S01]  /*47b0*/  @P4 FADD.FTZ R227, -R227, -RZ ;  /* 0x800000ffe3e34221 */ /* 0x008fe20000010100 */
[----:B------:R-:W-:Y:S05]  /*47c0*/  ISETP.GT.U32.AND P4, PT, R138, UR6, PT ;  /* 0x000000068a007c0c */ /* 0x000fea000bf84070 */
[----:B------:R-:W3:Y:S01]  /*47d0*/  MUFU.EX2 R173, R173 ;  /* 0x000000ad00ad7308 */ /* 0x000ee20000000800 */
[----:B-1----:R-:W-:Y:S01]  /*47e0*/  LOP3.LUT R9, R135, 0xff, RZ, 0xc0, !PT ;  /* 0x000000ff87097812 */ /* 0x002fe200078ec0ff */
[----:B----4-:R-:W-:Y:S01]  /*47f0*/  @!P3 FADD.FTZ R228, -R228, -RZ ;  /* 0x800000ffe4e4b221 */ /* 0x010fe20000010100 */
[----:B------:R-:W-:Y:S01]  /*4800*/  ISETP.GT.U32.AND P3, PT, R139, UR6, PT ;  /* 0x000000068b007c0c */ /* 0x000fe2000bf64070 */
[----:B--2---:R-:W-:Y:S01]  /*4810*/  @!P5 FADD.FTZ R181, -R181, -RZ ;  /* 0x800000ffb5b5d221 */ /* 0x004fe20000010100 */
[----:B------:R-:W-:Y:S01]  /*4820*/  ISETP.GT.U32.AND P5, PT, R142, UR6, PT ;  /* 0x000000068e007c0c */ /* 0x000fe2000bfa4070 */
[----:B------:R-:W-:Y:S01]  /*4830*/  FFMA.FTZ R11, R11, UR11, -R5 ;  /* 0x0000000b0b0b7c23 */ /* 0x000fe20008010805 */
[----:B------:R-:W-:Y:S03]  /*4840*/  PRMT R8, R148, 0x7770, RZ ;  /* 0x0000777094087816 */ /* 0x000fe600000000ff */
[----:B------:R-:W1:Y:S01]  /*4850*/  MUFU.EX2 R239, R24 ;  /* 0x0000001800ef7308 */ /* 0x000e620000000800 */
[----:B------:R-:W-:Y:S01]  /*4860*/  PRMT R7, R146, 0x7632, R7 ;  /* 0x0000763292077816 */ /* 0x000fe20000000007 */
[----:B------:R-:W-:Y:S01]  /*4870*/  @!P6 FADD.FTZ R232, -R232, -RZ ;  /* 0x800000ffe8e8e221 */ /* 0x000fe20000010100 */
[----:B------:R-:W-:Y:S01]  /*4880*/  SHF.R.U32.HI R146, RZ, 0x18, R146 ;  /* 0x00000018ff927819 */ /* 0x000fe20000011692 */
[----:B------:R-:W-:Y:S01]  /*4890*/  @P4 FADD.FTZ R230, -R230, -RZ ;  /* 0x800000ffe6e64221 */ /* 0x000fe20000010100 */
[----:B------:R-:W-:Y:S01]  /*48a0*/  ISETP.LE.U32.AND P4, PT, R9, UR6, PT ;  /* 0x0000000609007c0c */ /* 0x000fe2000bf83070 */
[----:B---3--:R-:W-:Y:S01]  /*48b0*/  @!P0 FADD.FTZ R173, -R173, -RZ ;  /* 0x800000ffadad8221 */ /* 0x008fe20000010100 */
[----:B------:R-:W-:Y:S01]  /*48c0*/  LOP3.LUT R9, R134, 0xff, RZ, 0xc0, !PT ;  /* 0x000000ff86097812 */ /* 0x000fe200078ec0ff */
[----:B------:R-:W-:Y:S01]  /*48d0*/  @P3 FADD.FTZ R229, -R229, -RZ ;  /* 0x800000ffe5e53221 */ /* 0x000fe20000010100 */
[----:B------:R-:W-:Y:S01]  /*48e0*/  ISETP.LE.U32.AND P3, PT, R8, UR6, PT ;  /* 0x0000000608007c0c */ /* 0x000fe2000bf63070 */
[----:B------:R-:W-:Y:S01]  /*48f0*/  @P5 FADD.FTZ R231, -R231, -RZ ;  /* 0x800000ffe7e75221 */ /* 0x000fe20000010100 */
[----:B------:R-:W-:Y:S01]  /*4900*/  SHF.R.U32.HI R8, RZ, 0x18, R135 ;  /* 0x00000018ff087819 */ /* 0x000fe20000011687 */
[----:B------:R-:W2:Y:S01]  /*4910*/  MUFU.EX2 R226, R11 ;  /* 0x0000000b00e27308 */ /* 0x000ea20000000800 */
[----:B------:R-:W-:Y:S01]  /*4920*/  ISETP.LE.U32.AND P5, PT, R9, UR6, PT ;  /* 0x0000000609007c0c */ /* 0x000fe2000bfa3070 */
[----:B------:R-:W-:Y:S01]  /*4930*/  FFMA.FTZ R10, R10, UR11, -R5 ;  /* 0x0000000b0a0a7c23 */ /* 0x000fe20008010805 */
[----:B------:R-:W-:Y:S07]  /*4940*/  ISETP.LE.U32.AND P0, PT, R146, UR6, PT ;  /* 0x0000000692007c0c */ /* 0x000fee000bf03070 */
[----:B------:R-:W3:Y:S01]  /*4950*/  MUFU.EX2 R238, R23 ;  /* 0x0000001700ee7308 */ /* 0x000ee20000000800 */
[----:B------:R-:W-:Y:S01]  /*4960*/  ISETP.LE.U32.AND P6, PT, R8, UR6, PT ;  /* 0x0000000608007c0c */ /* 0x000fe2000bfc3070 */
[----:B------:R-:W-:Y:S01]  /*4970*/  FFMA.FTZ R20, R20, UR11, -R133 ;  /* 0x0000000b14147c23 */ /* 0x000fe20008010885 */
[----:B------:R-:W-:Y:S01]  /*4980*/  LOP3.LUT R7, R7, 0xff, RZ, 0xc0, !PT ;  /* 0x000000ff07077812 */ /* 0x000fe200078ec0ff */
[--C-:B------:R-:W-:Y:S01]  /*4990*/  FFMA.FTZ R19, R19, UR11, -R132.reuse ;  /* 0x0000000b13137c23 */ /* 0x100fe20008010884 */
[----:B------:R-:W-:Y:S01]  /*49a0*/  PRMT R6, R148, 0x7772, RZ ;  /* 0x0000777294067816 */ /* 0x000fe200000000ff */
[----:B------:R-:W-:Y:S04]  /*49b0*/  @!P2 FADD.FTZ R171, -R171, -RZ ;  /* 0x800000ffababa221 */ /* 0x000fe80000010100 */
[----:B------:R-:W4:Y:S01]  /*49c0*/  MUFU.EX2 R215, R10 ;  /* 0x0000000a00d77308 */ /* 0x000f220000000800 */
[----:B------:R-:W-:Y:S01]  /*49d0*/  ISETP.LE.U32.AND P2, PT, R7, UR6, PT ;  /* 0x0000000607007c0c */ /* 0x000fe2000bf43070 */
[--C-:B------:R-:W-:Y:S01]  /*49e0*/  FFMA.FTZ R18, R18, UR11, -R132.reuse ;  /* 0x0000000b12127c23 */ /* 0x100fe20008010884 */
[----:B-1----:R-:W-:Y:S01]  /*49f0*/  @!P5 FADD.FTZ R239, -R239, -RZ ;  /* 0x800000ffefefd221 */ /* 0x002fe20000010100 */
[----:B------:R-:W-:Y:S06]  /*4a00*/  PRMT R7, R148, 0x7771, RZ ;  /* 0x0000777194077816 */ /* 0x000fec00000000ff */
[----:B------:R-:W1:Y:S01]  /*4a10*/  MUFU.EX2 R235, R20 ;  /* 0x0000001400eb7308 */ /* 0x000e620000000800 */
[----:B------:R-:W-:Y:S01]  /*4a20*/  ISETP.GT.U32.AND P5, PT, R6, UR6, PT ;  /* 0x0000000606007c0c */ /* 0x000fe2000bfa4070 */
[----:B--2---:R-:W-:Y:S01]  /*4a30*/  @!P0 FADD.FTZ R226, -R226, -RZ ;  /* 0x800000ffe2e28221 */ /* 0x004fe20000010100 */
[----:B------:R-:W-:Y:S07]  /*4a40*/  F2FP.RELU.BF16.F32.PACK_AB R6, R174, R173 ;  /* 0x000000adae06723e */ /* 0x000fee00000018ff */
[----:B------:R-:W2:Y:S01]  /*4a50*/  MUFU.EX2 R234, R19 ;  /* 0x0000001300ea7308 */ /* 0x000ea20000000800 */
[----:B------:R-:W-:Y:S01]  /*4a60*/  ISETP.GT.U32.AND P0, PT, R140, UR6, PT ;  /* 0x000000068c007c0c */ /* 0x000fe2000bf04070 */
[----:B---3--:R-:W-:Y:S01]  /*4a70*/  @!P6 FADD.FTZ R238, -R238, -RZ ;  /* 0x800000ffeeeee221 */ /* 0x008fe20000010100 */
[----:B------:R-:W-:Y:S01]  /*4a80*/  ISETP.GT.U32.AND P6, PT, R7, UR6, PT ;  /* 0x0000000607007c0c */ /* 0x000fe2000bfc4070 */
[----:B------:R3:W-:Y:S01]  /*4a90*/  STS [R187+0x19400], R6 ;  /* 0x01940006bb007388 */ /* 0x0007e20000000800 */
[C---:B------:R-:W-:Y:S01]  /*4aa0*/  LOP3.LUT R8, R135.reuse, 0xffff, RZ, 0xc0, !PT ;  /* 0x0000ffff87087812 */ /* 0x040fe200078ec0ff */
[----:B------:R-:W-:Y:S01]  /*4ab0*/  FFMA.FTZ R22, R22, UR11, -R132 ;  /* 0x0000000b16167c23 */ /* 0x000fe20008010884 */
[----:B------:R-:W-:Y:S03]  /*4ac0*/  F2FP.RELU.BF16.F32.PACK_AB R7, R172, R171 ;  /* 0x000000abac07723e */ /* 0x000fe600000018ff */
[----:B------:R-:W3:Y:S01]  /*4ad0*/  MUFU.EX2 R233, R18 ;  /* 0x0000001200e97308 */ /* 0x000ee20000000800 */
[----:B------:R-:W-:Y:S01]  /*4ae0*/  PRMT R135, R135, 0x7632, R135 ;  /* 0x0000763287877816 */ /* 0x000fe20000000087 */
[----:B------:R-:W-:Y:S01]  /*4af0*/  FFMA.FTZ R28, R28, UR11, -R4 ;  /* 0x0000000b1c1c7c23 */ /* 0x000fe20008010804 */
[----:B------:R-:W-:Y:S01]  /*4b00*/  SHF.R.U32.HI R8, RZ, 0x8, R8 ;  /* 0x00000008ff087819 */ /* 0x000fe20000011608 */
[----:B------:R3:W-:Y:S01]  /*4b10*/  STS [R187+0x19000], R7 ;  /* 0x01900007bb007388 */ /* 0x0007e20000000800 */
[----:B------:R-:W-:Y:S01]  /*4b20*/  LOP3.LUT R135, R135, 0xff, RZ, 0xc0, !PT ;  /* 0x000000ff87877812 */ /* 0x000fe200078ec0ff */
[----:B----4-:R-:W-:Y:S01]  /*4b30*/  @!P2 FADD.FTZ R215, -R215, -RZ ;  /* 0x800000ffd7d7a221 */ /* 0x010fe20000010100 */
[--C-:B------:R-:W-:Y:S01]  /*4b40*/  FFMA.FTZ R25, R25, UR11, -R4.reuse ;  /* 0x0000000b19197c23 */ /* 0x100fe20008010804 */
[----:B------:R-:W-:Y:S01]  /*4b50*/  LOP3.LUT R8, R8, 0xffff, RZ, 0xc0, !PT ;  /* 0x0000ffff08087812 */ /* 0x000fe200078ec0ff */
[----:B------:R-:W-:Y:S01]  /*4b60*/  FFMA.FTZ R4, R29, UR11, -R4 ;  /* 0x0000000b1d047c23 */ /* 0x000fe20008010804 */
[----:B------:R-:W-:Y:S01]  /*4b70*/  ISETP.GT.U32.AND P2, PT, R141, UR6, PT ;  /* 0x000000068d007c0c */ /* 0x000fe2000bf44070 */
[----:B------:R-:W4:Y:S01]  /*4b80*/  MUFU.EX2 R237, R22 ;  /* 0x0000001600ed7308 */ /* 0x000f220000000800 */
[----:B-1----:R-:W-:Y:S01]  /*4b90*/  @!P4 FADD.FTZ R235, -R235, -RZ ;  /* 0x800000ffebebc221 */ /* 0x002fe20000010100 */
[----:B------:R-:W-:Y:S01]  /*4ba0*/  ISETP.LE.U32.AND P4, PT, R135, UR6, PT ;  /* 0x0000000687007c0c */ /* 0x000fe2000bf83070 */
[--C-:B------:R-:W-:Y:S01]  /*4bb0*/  FFMA.FTZ R32, R32, UR11, -R133.reuse ;  /* 0x0000000b20207c23 */ /* 0x100fe20008010885 */
[----:B--2---:R-:W-:Y:S01]  /*4bc0*/  @P0 FADD.FTZ R234, -R234, -RZ ;  /* 0x800000ffeaea0221 */ /* 0x004fe20000010100 */
[----:B------:R-:W-:Y:S05]  /*4bd0*/  ISETP.LE.U32.AND P0, PT, R8, UR6, PT ;  /* 0x0000000608007c0c */ /* 0x000fea000bf03070 */
[----:B------:R1:W-:Y:S01]  /*4be0*/  MUFU.EX2 R249, R4 ;  /* 0x0000000400f97308 */ /* 0x0003e20000000800 */
[----:B------:R-:W-:Y:S01]  /*4bf0*/  LOP3.LUT R8, R134, 0xffff, RZ, 0xc0, !PT ;  /* 0x0000ffff86087812 */ /* 0x000fe200078ec0ff */
[--C-:B------:R-:W-:Y:S01]  /*4c00*/  FFMA.FTZ R21, R21, UR11, -R133.reuse ;  /* 0x0000000b15157c23 */ /* 0x100fe20008010885 */
[----:B------:R-:W-:Y:S07]  /*4c10*/  FFMA.FTZ R133, R33, UR11, -R133 ;  /* 0x0000000b21857c23 */ /* 0x000fee0008010885 */
[----:B------:R-:W2:Y:S01]  /*4c20*/  MUFU.EX2 R245, R32 ;  /* 0x0000002000f57308 */ /* 0x000ea20000000800 */
[----:B------:R-:W-:Y:S01]  /*4c30*/  SHF.R.U32.HI R8, RZ, 0x8, R8 ;  /* 0x00000008ff087819 */ /* 0x000fe20000011608 */
[----:B---3--:R-:W-:Y:S01]  /*4c40*/  @P2 FADD.FTZ R233, -R233, -RZ ;  /* 0x800000ffe9e92221 */ /* 0x008fe20000010100 */
[----:B------:R-:W-:Y:S07]  /*4c50*/  F2FP.RELU.BF16.F32.PACK_AB R6, R231, R232 ;  /* 0x000000e8e706723e */ /* 0x000fee00000018ff */
[----:B------:R-:W3:Y:S01]  /*4c60*/  MUFU.EX2 R236, R21 ;  /* 0x0000001500ec7308 */ /* 0x000ee20000000800 */
[----:B------:R-:W-:Y:S01]  /*4c70*/  LOP3.LUT R8, R8, 0xffff, RZ, 0xc0, !PT ;  /* 0x0000ffff08087812 */ /* 0x000fe200078ec0ff */
[----:B----4-:R-:W-:Y:S01]  /*4c80*/  @!P4 FADD.FTZ R237, -R237, -RZ ;  /* 0x800000ffededc221 */ /* 0x010fe20000010100 */
[--C-:B------:R-:W-:Y:S01]  /*4c90*/  FFMA.FTZ R30, R30, UR11, -R5.reuse ;  /* 0x0000000b1e1e7c23 */ /* 0x100fe20008010805 */
[----:B------:R-:W-:Y:S01]  /*4ca0*/  F2FP.RELU.BF16.F32.PACK_AB R7, R226, R215 ;  /* 0x000000d7e207723e */ /* 0x000fe200000018ff */
[----:B------:R4:W-:Y:S01]  /*4cb0*/  STS [R199+0x19000], R6 ;  /* 0x01900006c7007388 */ /* 0x0009e20000000800 */
[----:B------:R-:W-:Y:S01]  /*4cc0*/  ISETP.LE.U32.AND P4, PT, R8, UR6, PT ;  /* 0x0000000608007c0c */ /* 0x000fe2000bf83070 */
[--C-:B------:R-:W-:Y:S01]  /*4cd0*/  FFMA.FTZ R26, R26, UR11, -R5.reuse ;  /* 0x0000000b1a1a7c23 */ /* 0x100fe20008010805 */
[----:B------:R-:W-:Y:S01]  /*4ce0*/  PRMT R8, R136, 0x7772, RZ ;  /* 0x0000777288087816 */ /* 0x000fe200000000ff */
[--C-:B------:R-:W-:Y:S01]  /*4cf0*/  FFMA.FTZ R27, R27, UR11, -R5.reuse ;  /* 0x0000000b1b1b7c23 */ /* 0x100fe20008010805 */
[----:B-1----:R-:W-:Y:S01]  /*4d00*/  F2FP.RELU.BF16.F32.PACK_AB R4, R234, R233 ;  /* 0x000000e9ea04723e */ /* 0x002fe200000018ff */
[----:B--2---:R-:W-:Y:S01]  /*4d10*/  @!P3 FADD.FTZ R245, -R245, -RZ ;  /* 0x800000fff5f5b221 */ /* 0x004fe20000010100 */
[----:B------:R-:W-:Y:S01]  /*4d20*/  ISETP.GT.U32.AND P3, PT, R8, UR6, PT ;  /* 0x0000000608007c0c */ /* 0x000fe2000bf64070 */
[----:B------:R-:W-:Y:S01]  /*4d30*/  FFMA.FTZ R5, R31, UR11, -R5 ;  /* 0x0000000b1f057c23 */ /* 0x000fe20008010805 */
[----:B------:R-:W-:Y:S01]  /*4d40*/  F2FP.RELU.BF16.F32.PACK_AB R8, R181, R175 ;  /* 0x000000afb508723e */ /* 0x000fe200000018ff */
[----:B------:R1:W-:Y:S01]  /*4d50*/  STS [R199+0x19400], R4 ;  /* 0x01940004c7007388 */ /* 0x0003e20000000800 */
[----:B------:R-:W2:Y:S01]  /*4d60*/  MUFU.EX2 R244, R133 ;  /* 0x0000008500f47308 */ /* 0x000ea20000000800 */
[----:B---3--:R-:W-:Y:S01]  /*4d70*/  @!P0 FADD.FTZ R236, -R236, -RZ ;  /* 0x800000ffecec8221 */ /* 0x008fe20000010100 */
[--C-:B------:R-:W-:Y:S01]  /*4d80*/  SHF.R.U32.HI R9, RZ, 0x18, R134.reuse ;  /* 0x00000018ff097819 */ /* 0x100fe20000011686 */
[----:B------:R3:W-:Y:S07]  /*4d90*/  STS [R187+0x1a000], R8 ;  /* 0x01a00008bb007388 */ /* 0x0007ee0000000800 */
[----:B------:R1:W-:Y:S01]  /*4da0*/  MUFU.EX2 R247, R5 ;  /* 0x0000000500f77308 */ /* 0x0003e20000000800 */
[----:B------:R-:W-:Y:S01]  /*4db0*/  PRMT R134, R134, 0x7632, R134 ;  /* 0x0000763286867816 */ /* 0x000fe20000000086 */
[--C-:B------:R-:W-:Y:S01]  /*4dc0*/  FFMA.FTZ R34, R34, UR11, -R132.reuse ;  /* 0x0000000b22227c23 */ /* 0x100fe20008010884 */
[----:B------:R3:W-:Y:S07]  /*4dd0*/  STS [R187+0x1a400], R7 ;  /* 0x01a40007bb007388 */ /* 0x0007ee0000000800 */
[----:B------:R-:W3:Y:S01]  /*4de0*/  MUFU.EX2 R242, R25 ;  /* 0x0000001900f27308 */ /* 0x000ee20000000800 */
[----:B------:R-:W-:Y:S01]  /*4df0*/  LOP3.LUT R134, R134, 0xff, RZ, 0xc0, !PT ;  /* 0x000000ff86867812 */ /* 0x000fe200078ec0ff */
[----:B------:R-:W-:Y:S01]  /*4e00*/  FFMA.FTZ R132, R35, UR11, -R132 ;  /* 0x0000000b23847c23 */ /* 0x000fe20008010884 */
[----:B------:R-:W-:Y:S07]  /*4e10*/  ISETP.LE.U32.AND P2, PT, R9, UR6, PT ;  /* 0x0000000609007c0c */ /* 0x000fee000bf43070 */
[----:B------:R-:W3:Y:S01]  /*4e20*/  MUFU.EX2 R243, R26 ;  /* 0x0000001a00f37308 */ /* 0x000ee20000000800 */
[----:B------:R-:W-:Y:S01]  /*4e30*/  ISETP.LE.U32.AND P0, PT, R134, UR6, PT ;  /* 0x0000000686007c0c */ /* 0x000fe2000bf03070 */
[----:B--2---:R-:W-:Y:S01]  /*4e40*/  @P6 FADD.FTZ R244, -R244, -RZ ;  /* 0x800000fff4f46221 */ /* 0x004fe20000010100 */
[----:B----4-:R-:W-:Y:S07]  /*4e50*/  F2FP.RELU.BF16.F32.PACK_AB R6, R236, R235 ;  /* 0x000000ebec06723e */ /* 0x010fee00000018ff */
[----:B------:R-:W2:Y:S01]  /*4e60*/  MUFU.EX2 R241, R27 ;  /* 0x0000001b00f17308 */ /* 0x000ea20000000800 */
[----:B------:R-:W-:Y:S02]  /*4e70*/  PRMT R148, R148, 0x7773, RZ ;  /* 0x0000777394947816 */ /* 0x000fe400000000ff */
[----:B-1----:R-:W-:Y:S07]  /*4e80*/  F2FP.RELU.BF16.F32.PACK_AB R5, R238, R237 ;  /* 0x000000edee05723e */ /* 0x002fee00000018ff */
[----:B------:R-:W1:Y:S01]  /*4e90*/  MUFU.EX2 R251, R34 ;  /* 0x0000002200fb7308 */ /* 0x000e620000000800 */
[----:B------:R-:W-:Y:S01]  /*4ea0*/  PRMT R10, R136, 0x7770, RZ ;  /* 0x00007770880a7816 */ /* 0x000fe200000000ff */
[----:B---3--:R-:W-:Y:S01]  /*4eb0*/  @!P4 FADD.FTZ R242, -R242, -RZ ;  /* 0x800000fff2f2c221 */ /* 0x008fe20000010100 */
[----:B------:R-:W-:Y:S07]  /*4ec0*/  ISETP.GT.U32.AND P4, PT, R148, UR6, PT ;  /* 0x0000000694007c0c */ /* 0x000fee000bf84070 */
[----:B------:R-:W3:Y:S01]  /*4ed0*/  MUFU.EX2 R250, R132 ;  /* 0x0000008400fa7308 */ /* 0x000ee20000000800 */
[----:B------:R-:W-:Y:S01]  /*4ee0*/  F2FP.RELU.BF16.F32.PACK_AB R4, R244, R245 ;  /* 0x000000f5f404723e */ /* 0x000fe200000018ff */
[----:B------:R-:W-:Y:S01]  /*4ef0*/  @!P0 FADD.FTZ R243, -R243, -RZ ;  /* 0x800000fff3f38221 */ /* 0x000fe20000010100 */
[C---:B------:R-:W-:Y:S07]  /*4f00*/  PRMT R9, R136.reuse, 0x7771, RZ ;  /* 0x0000777188097816 */ /* 0x040fee00000000ff */
[----:B------:R-:W-:Y:S01]  /*4f10*/  MUFU.EX2 R246, R28 ;  /* 0x0000001c00f67308 */ /* 0x000fe20000000800 */
[----:B------:R-:W-:Y:S01]  /*4f20*/  F2FP.RELU.BF16.F32.PACK_AB R8, R227, R228 ;  /* 0x000000e4e308723e */ /* 0x000fe200000018ff */
[----:B--2---:R-:W-:Y:S01]  /*4f30*/  @!P2 FADD.FTZ R241, -R241, -RZ ;  /* 0x800000fff1f1a221 */ /* 0x004fe20000010100 */
[----:B------:R-:W-:Y:S07]  /*4f40*/  PRMT R136, R136, 0x7773, RZ ;  /* 0x0000777388887816 */ /* 0x000fee00000000ff */
[----:B------:R-:W2:Y:S01]  /*4f50*/  MUFU.EX2 R248, R30 ;  /* 0x0000001e00f87308 */ /* 0x000ea20000000800 */
[----:B------:R-:W-:Y:S01]  /*4f60*/  F2FP.RELU.BF16.F32.PACK_AB R7, R230, R229 ;  /* 0x000000e5e607723e */ /* 0x000fe200000018ff */
[----:B------:R4:W-:Y:S01]  /*4f70*/  STS [R199+0x1a000], R8 ;  /* 0x01a00008c7007388 */ /* 0x0009e20000000800 */
[----:B------:R-:W-:Y:S01]  /*4f80*/  ISETP.GT.U32.AND P6, PT, R136, UR6, PT ;  /* 0x0000000688007c0c */ /* 0x000fe2000bfc4070 */
[----:B-1----:R-:W-:Y:S01]  /*4f90*/  @P5 FADD.FTZ R251, -R251, -RZ ;  /* 0x800000fffbfb5221 */ /* 0x002fe20000010100 */
[----:B------:R-:W-:Y:S01]  /*4fa0*/  ISETP.LE.U32.AND P0, PT, R10, UR6, PT ;  /* 0x000000060a007c0c */ /* 0x000fe2000bf03070 */
[----:B------:R1:W-:Y:S01]  /*4fb0*/  STS [R199+0x1a400], R7 ;  /* 0x01a40007c7007388 */ /* 0x0003e20000000800 */
[----:B------:R-:W-:Y:S01]  /*4fc0*/  ISETP.GT.U32.AND P2, PT, R9, UR6, PT ;  /* 0x0000000609007c0c */ /* 0x000fe2000bf44070 */
[----:B---3--:R-:W-:Y:S01]  /*4fd0*/  @P4 FADD.FTZ R250, -R250, -RZ ;  /* 0x800000fffafa4221 */ /* 0x008fe20000010100 */
[----:B------:R-:W-:Y:S01]  /*4fe0*/  FSETP.GE.FTZ.AND P5, PT, R172, RZ, PT ;  /* 0x000000ffac00720b */ /* 0x000fe20003fb6000 */
[----:B------:R3:W-:Y:S01]  /*4ff0*/  STS [R183], R6 ;  /* 0x00000006b7007388 */ /* 0x0007e20000000800 */
[----:B------:R-:W-:Y:S03]  /*5000*/  FSETP.GE.FTZ.AND P4, PT, R232, RZ, PT ;  /* 0x000000ffe800720b */ /* 0x000fe60003f96000 */
[----:B------:R3:W-:Y:S01]  /*5010*/  STS [R183+0x400], R5 ;  /* 0x00040005b7007388 */ /* 0x0007e20000000800 */
[----:B--2---:R-:W-:Y:S01]  /*5020*/  @P3 FADD.FTZ R248, -R248, -RZ ;  /* 0x800000fff8f83221 */ /* 0x004fe20000010100 */
[----:B------:R-:W-:Y:S01]  /*5030*/  @P6 FADD.FTZ R247, -R247, -RZ ;  /* 0x800000fff7f76221 */ /* 0x000fe20000010100 */
[----:B------:R-:W-:Y:S01]  /*5040*/  FSETP.GE.FTZ.AND P3, PT, R231, RZ, PT ;  /* 0x000000ffe700720b */ /* 0x000fe20003f76000 */
[----:B------:R2:W-:Y:S01]  /*5050*/  STS [R240], R4 ;  /* 0x00000004f0007388 */ /* 0x0005e20000000800 */
[----:B------:R-:W-:Y:S01]  /*5060*/  @!P0 FADD.FTZ R246, -R246, -RZ ;  /* 0x800000fff6f68221 */ /* 0x000fe20000010100 */
[----:B------:R-:W-:Y:S01]  /*5070*/  @P2 FADD.FTZ R249, -R249, -RZ ;  /* 0x800000fff9f92221 */ /* 0x000fe20000010100 */
[----:B------:R-:W-:Y:S02]  /*5080*/  FSETP.GE.FTZ.AND P0, PT, R171, RZ, PT ;  /* 0x000000ffab00720b */ /* 0x000fe40003f16000 */
[----:B------:R-:W-:Y:S02]  /*5090*/  FSETP.GE.FTZ.AND P2, PT, R235, RZ, PT ;  /* 0x000000ffeb00720b */ /* 0x000fe40003f56000 */
[----:B----4-:R-:W-:Y:S02]  /*50a0*/  F2FP.RELU.BF16.F32.PACK_AB R8, R242, R239 ;  /* 0x000000eff208723e */ /* 0x010fe400000018ff */
[----:B-1----:R-:W-:Y:S02]  /*50b0*/  F2FP.RELU.BF16.F32.PACK_AB R7, R241, R243 ;  /* 0x000000f3f107723e */ /* 0x002fe400000018ff */
[----:B---3--:R-:W-:Y:S02]  /*50c0*/  F2FP.RELU.BF16.F32.PACK_AB R6, R250, R251 ;  /* 0x000000fbfa06723e */ /* 0x008fe400000018ff */
[----:B------:R-:W-:Y:S03]  /*50d0*/  F2FP.RELU.BF16.F32.PACK_AB R5, R249, R246 ;  /* 0x000000f6f905723e */ /* 0x000fe600000018ff */
[----:B------:R-:W-:Y:S01]  /*50e0*/  STS [R240+0x400], R6 ;  /* 0x00040006f0007388 */ /* 0x000fe20000000800 */
[----:B--2---:R-:W-:Y:S03]  /*50f0*/  F2FP.RELU.BF16.F32.PACK_AB R4, R247, R248 ;  /* 0x000000f8f704723e */ /* 0x004fe600000018ff */
[----:B------:R-:W-:Y:S04]  /*5100*/  STS [R183+0x1000], R8 ;  /* 0x00100008b7007388 */ /* 0x000fe80000000800 */
[----:B------:R-:W-:Y:S04]  /*5110*/  STS [R183+0x1400], R7 ;  /* 0x00140007b7007388 */ /* 0x000fe80000000800 */
[----:B------:R-:W-:Y:S04]  /*5120*/  STS [R240+0x1000], R5 ;  /* 0x00100005f0007388 */ /* 0x000fe80000000800 */
[----:B------:R-:W-:Y:S04]  /*5130*/  STS [R240+0x1400], R4 ;  /* 0x00140004f0007388 */ /* 0x000fe80000000800 */
[----:B------:R-:W-:Y:S08]  /*5140*/  LDSM.16.M88.4 R32, [R179+0x6000] ;  /* 0x00600000b320783b */ /* 0x000ff00000000200 */
[----:B------:R-:W1:Y:S08]  /*5150*/  LDSM.16.M88.4 R16, [R178+0x6000] ;  /* 0x00600000b210783b */ /* 0x000e700000000200 */
[----:B------:R-:W2:Y:S08]  /*5160*/  LDSM.16.M88.4 R28, [R179+0x6800] ;  /* 0x00680000b31c783b */ /* 0x000eb00000000200 */
[----:B------:R-:W3:Y:S08]  /*5170*/  LDSM.16.M88.4 R132, [R178+0x6400] ;  /* 0x00640000b284783b */ /* 0x000ef00000000200 */
[----:B------:R-:W-:Y:S08]  /*5180*/  LDSM.16.M88.4 R136, [R165+0x6000] ;  /* 0x00600000a588783b */ /* 0x000ff00000000200 */
        /* <DEDUP_REMOVED lines=11> */
[C---:B------:R-:W-:Y:S08]  /*5240*/  HMMA.16816.F32.BF16 R24, R28.reuse, R132, RZ ;  /* 0x000000841c18723c */ /* 0x040ff000000418ff */
[-C--:B------:R-:W-:Y:S08]  /*5250*/  HMMA.16816.F32.BF16 R28, R28, R134.reuse, RZ ;  /* 0x000000861c1c723c */ /* 0x080ff000000418ff */
[----:B------:R-:W-:Y:S01]  /*5260*/  HMMA.16816.F32.BF16 R32, R32, R134, RZ ;  /* 0x000000862020723c */ /* 0x000fe200000418ff */
[----:B------:R-:W3:Y:S07]  /*5270*/  LDSM.16.M88.4 R132, [R178+0x8400] ;  /* 0x00840000b284783b */ /* 0x000eee0000000200 */
[-C--:B----4-:R-:W-:Y:S08]  /*5280*/  HMMA.16816.F32.BF16 R4, R136, R140.reuse, R4 ;  /* 0x0000008c8804723c */ /* 0x090ff00000041804 */
        /* <DEDUP_REMOVED lines=15> */
[----:B------:R-:W-:Y:S07]  /*5380*/  LDSM.16.M88.4 R156, [R179+0x8000] ;  /* 0x00800000b39c783b */ /* 0x000fee0000000200 */
[-C--:B------:R-:W-:Y:S08]  /*5390*/  HMMA.16816.F32.BF16 R20, R152, R132.reuse, R20 ;  /* 0x000000849814723c */ /* 0x080ff00000041814 */
[C---:B------:R-:W-:Y:S08]  /*53a0*/  HMMA.16816.F32.BF16 R24, R160.reuse, R132, R24 ;  /* 0x00000084a018723c */ /* 0x040ff00000041818 */
[-C--:B------:R-:W-:Y:S01]  /*53b0*/  HMMA.16816.F32.BF16 R28, R160, R134.reuse, R28 ;  /* 0x00000086a01c723c */ /* 0x080fe2000004181c */
[----:B------:R-:W3:Y:S07]  /*53c0*/  LDSM.16.M88.4 R160, [R178+0xa000] ;  /* 0x00a00000b2a0783b */ /* 0x000eee0000000200 */
[----:B------:R-:W-:Y:S01]  /*53d0*/  HMMA.16816.F32.BF16 R32, R152, R134, R32 ;  /* 0x000000869820723c */ /* 0x000fe20000041820 */
[----:B------:R-:W4:Y:S07]  /*53e0*/  LDSM.16.M88.4 R132, [R179+0x8800] ;  /* 0x00880000b384783b */ /* 0x000f2e0000000200 */
[-C--:B-1----:R-:W-:Y:S01]  /*53f0*/  HMMA.16816.F32.BF16 R4, R136, R140.reuse, R4 ;  /* 0x0000008c8804723c */ /* 0x082fe20000041804 */
[----:B------:R-:W1:Y:S07]  /*5400*/  LDSM.16.M88.4 R152, [R178+0xa400] ;  /* 0x00a40000b298783b */ /* 0x000e6e0000000200 */
[C---:B------:R-:W-:Y:S08]  /*5410*/  HMMA.16816.F32.BF16 R8, R144.reuse, R140, R8 ;  /* 0x0000008c9008723c */ /* 0x040ff00000041808 */
        /* <DEDUP_REMOVED lines=8> */
[----:B------:R-:W2:Y:S07]  /*54a0*/  LDSM.16.M88.4 R136, [R165+0x8000] ;  /* 0x00800000a588783b */ /* 0x000eae0000000200 */
[-C--:B---3--:R-:W-:Y:S01]  /*54b0*/  HMMA.16816.F32.BF16 R4, R156, R160.reuse, R4 ;  /* 0x000000a09c04723c */ /* 0x088fe20000041804 */
[----:B------:R-:W3:Y:S07]  /*54c0*/  LDSM.16.M88.4 R148, [R180+0xa400] ;  /* 0x00a40000b494783b */ /* 0x000eee0000000200 */
[C---:B----4-:R-:W-:Y:S08]  /*54d0*/  HMMA.16816.F32.BF16 R8, R132.reuse, R160, R8 ;  /* 0x000000a08408723c */ /* 0x050ff00000041808 */
[-C--:B------:R-:W-:Y:S08]  /*54e0*/  HMMA.16816.F32.BF16 R12, R132, R162.reuse, R12 ;  /* 0x000000a2840c723c */ /* 0x080ff0000004180c */
[C---:B------:R-:W-:Y:S08]  /*54f0*/  HMMA.16816.F32.BF16 R16, R156.reuse, R162, R16 ;  /* 0x000000a29c10723c */ /* 0x040ff00000041810 */
[-C--:B-1----:R-:W-:Y:S08]  /*5500*/  HMMA.16816.F32.BF16 R20, R156, R152.reuse, R20 ;  /* 0x000000989c14723c */ /* 0x082ff00000041814 */
[C---:B------:R-:W-:Y:S04]  /*5510*/  HMMA.16816.F32.BF16 R24, R132.reuse, R152, R24 ;  /* 0x000000988418723c */ /* 0x040fe80000041818 */
[--C-:B------:R-:W-:Y:S04]  /*5520*/  SHF.R.U32.HI R152, RZ, 0x1, R2.reuse ;  /* 0x00000001ff987819 */ /* 0x100fe80000011602 */
[-C--:B------:R-:W-:Y:S03]  /*5530*/  HMMA.16816.F32.BF16 R28, R132, R154.reuse, R28 ;  /* 0x0000009a841c723c */ /* 0x080fe6000004181c */
[----:B------:R-:W-:Y:S04]  /*5540*/  LOP3.LUT R132, R152, 0x30, RZ, 0xc0, !PT ;  /* 0x0000003098847812 */ /* 0x000fe800078ec0ff */
[----:B------:R-:W-:Y:S01]  /*5550*/  LOP3.LUT R132, R132, 0x8, R2, 0xf8, !PT ;  /* 0x0000000884847812 */ /* 0x000fe200078ef802 */
[----:B------:R-:W-:Y:S08]  /*5560*/  HMMA.16816.F32.BF16 R32, R156, R154, R32 ;  /* 0x0000009a9c20723c */ /* 0x000ff00000041820 */
[-C--:B--2---:R-:W-:Y:S08]  /*5570*/  HMMA.16816.F32.BF16 R4, R136, R140.reuse, R4 ;  /* 0x0000008c8804723c */ /* 0x084ff00000041804 */
[C---:B------:R-:W-:Y:S08]  /*5580*/  HMMA.16816.F32.BF16 R8, R144.reuse, R140, R8 ;  /* 0x0000008c9008723c */ /* 0x040ff00000041808 */
[-C--:B------:R-:W-:Y:S03]  /*5590*/  HMMA.16816.F32.BF16 R12, R144, R142.reuse, R12 ;  /* 0x0000008e900c723c */ /* 0x080fe6000004180c */
[C---:B------:R-:W-:Y:S01]  /*55a0*/  FADD.FTZ R4, -R170.reuse, R4 ;  /* 0x00000004aa047221 */ /* 0x040fe20000010100 */
[----:B------:R-:W-:Y:S01]  /*55b0*/  FADD.FTZ R5, -R170, R5 ;  /* 0x00000005aa057221 */ /* 0x000fe20000010100 */
[C---:B------:R-:W-:Y:S01]  /*55c0*/  FADD.FTZ R6, -R169.reuse, R6 ;  /* 0x00000006a9067221 */ /* 0x040fe20000010100 */
[----:B------:R-:W-:Y:S02]  /*55d0*/  FADD.FTZ R7, -R169, R7 ;  /* 0x00000007a9077221 */ /* 0x000fe40000010100 */
[----:B------:R-:W-:Y:S01]  /*55e0*/  FSEL R4, R4, R170, P0 ;  /* 0x000000aa04047208 */ /* 0x000fe20000000000 */
[C---:B------:R-:W-:Y:S04]  /*55f0*/  HMMA.16816.F32.BF16 R16, R136.reuse, R142, R16 ;  /* 0x0000008e8810723c */ /* 0x040fe80000041810 */
[----:B------:R-:W-:Y:S01]  /*5600*/  FSETP.GE.FTZ.AND P0, PT, R236, RZ, PT ;  /* 0x000000ffec00720b */ /* 0x000fe20003f16000 */
[----:B------:R-:W-:Y:S01]  /*5610*/  FMUL.FTZ R4, R171, R4 ;  /* 0x00000004ab047220 */ /* 0x000fe20000410000 */
[----:B------:R-:W-:Y:S02]  /*5620*/  FSEL R5, R5, R170, P5 ;  /* 0x000000aa05057208 */ /* 0x000fe40002800000 */
[-C--:B---3--:R-:W-:Y:S03]  /*5630*/  HMMA.16816.F32.BF16 R20, R136, R148.reuse, R20 ;  /* 0x000000948814723c */ /* 0x088fe60000041814 */
[----:B------:R-:W-:Y:S05]  /*5640*/  FMUL.FTZ R5, R172, R5 ;  /* 0x00000005ac057220 */ /* 0x000fea0000410000 */
[----:B------:R-:W-:Y:S01]  /*5650*/  F2FP.BF16.F32.PACK_AB R4, R5, R4 ;  /* 0x000000040504723e */ /* 0x000fe200000010ff */
[C---:B------:R-:W-:Y:S04]  /*5660*/  HMMA.16816.F32.BF16 R24, R144.reuse, R148, R24 ;  /* 0x000000949018723c */ /* 0x040fe80000041818 */
[----:B------:R-:W-:Y:S02]  /*5670*/  IMAD.SHL.U32 R148, R2, 0x40, RZ ;  /* 0x0000004002947824 */ /* 0x000fe400078e00ff */
[C---:B------:R-:W-:Y:S01]  /*5680*/  FADD.FTZ R16, -R170.reuse, R16 ;  /* 0x00000010aa107221 */ /* 0x040fe20000010100 */
[----:B------:R-:W-:Y:S01]  /*5690*/  FADD.FTZ R17, -R170, R17 ;  /* 0x00000011aa117221 */ /* 0x000fe20000010100 */
[----:B------:R-:W-:Y:S01]  /*56a0*/  IMAD.SHL.U32 R149, R2, 0x8, RZ ;  /* 0x0000000802957824 */ /* 0x000fe200078e00ff */
[-C--:B------:R-:W-:Y:S03]  /*56b0*/  HMMA.16816.F32.BF16 R28, R144, R150.reuse, R28 ;  /* 0x00000096901c723c */ /* 0x080fe6000004181c */
[-C--:B------:R-:W-:Y:S01]  /*56c0*/  FSEL R16, R16, R170.reuse, P4 ;  /* 0x000000aa10107208 */ /* 0x080fe20002000000 */
[C---:B------:R-:W-:Y:S01]  /*56d0*/  FADD.FTZ R21, -R170.reuse, R21 ;  /* 0x00000015aa157221 */ /* 0x040fe20000010100 */
[----:B------:R-:W-:Y:S01]  /*56e0*/  FSETP.GE.FTZ.AND P4, PT, R245, RZ, PT ;  /* 0x000000fff500720b */ /* 0x000fe20003f96000 */
[----:B------:R-:W-:Y:S01]  /*56f0*/  FADD.FTZ R20, -R170, R20 ;  /* 0x00000014aa147221 */ /* 0x000fe20000010100 */
[-C--:B------:R-:W-:Y:S01]  /*5700*/  FSEL R17, R17, R170.reuse, P3 ;  /* 0x000000aa11117208 */ /* 0x080fe20001800000 */
[----:B------:R-:W-:Y:S04]  /*5710*/  HMMA.16816.F32.BF16 R32, R136, R150, R32 ;  /* 0x000000968820723c */ /* 0x000fe80000041820 */
[----:B------:R-:W-:Y:S01]  /*5720*/  FSEL R21, R21, R170, P0 ;  /* 0x000000aa15157208 */ /* 0x000fe20000000000 */
[----:B------:R-:W-:Y:S01]  /*5730*/  FMUL.FTZ R16, R232, R16 ;  /* 0x00000010e8107220 */ /* 0x000fe20000410000 */
[----:B------:R-:W-:Y:S01]  /*5740*/  FSETP.GE.FTZ.AND P0, PT, R244, RZ, PT ;  /* 0x000000fff400720b */ /* 0x000fe20003f16000 */
[----:B------:R-:W-:Y:S01]  /*5750*/  FMUL.FTZ R17, R231, R17 ;  /* 0x00000011e7117220 */ /* 0x000fe20000410000 */
[----:B------:R-:W-:Y:S01]  /*5760*/  FSEL R20, R20, R170, P2 ;  /* 0x000000aa14147208 */ /* 0x000fe20001000000 */
[----:B------:R-:W-:Y:S01]  /*5770*/  FMUL.FTZ R21, R236, R21 ;  /* 0x00000015ec157220 */ /* 0x000fe20000410000 */
[----:B------:R-:W-:Y:S02]  /*5780*/  LOP3.LUT R132, R132, 0x1c0, R148, 0xf8, !PT ;  /* 0x000001c084847812 */ /* 0x000fe400078ef894 */
[----:B------:R-:W-:Y:S01]  /*5790*/  FSETP.GE.FTZ.AND P3, PT, R173, RZ, PT ;  /* 0x000000ffad00720b */ /* 0x000fe20003f76000 */
[----:B------:R-:W-:Y:S01]  /*57a0*/  FMUL.FTZ R20, R235, R20 ;  /* 0x00000014eb147220 */ /* 0x000fe20000410000 */
[----:B------:R-:W-:Y:S02]  /*57b0*/  FSETP.GE.FTZ.AND P2, PT, R174, RZ, PT ;  /* 0x000000ffae00720b */ /* 0x000fe40003f56000 */
[----:B------:R-:W-:Y:S02]  /*57c0*/  LOP3.LUT R166, R148, 0x400, RZ, 0xc0, !PT ;  /* 0x0000040094a67812 */ /* 0x000fe400078ec0ff */
[----:B------:R-:W-:Y:S01]  /*57d0*/  LOP3.LUT R132, R132, 0x38, R149, 0x78, !PT ;  /* 0x0000003884847812 */ /* 0x000fe200078e7895 */
[----:B------:R-:W-:Y:S01]  /*57e0*/  FADD.FTZ R5, -R170, R32 ;  /* 0x00000020aa057221 */ /* 0x000fe20000010100 */
[-C--:B------:R-:W-:Y:S02]  /*57f0*/  FSEL R6, R6, R169.reuse, P3 ;  /* 0x000000a906067208 */ /* 0x080fe40001800000 */
[----:B------:R-:W-:Y:S01]  /*5800*/  FSEL R7, R7, R169, P2 ;  /* 0x000000a907077208 */ /* 0x000fe20001000000 */
[----:B------:R-:W-:Y:S01]  /*5810*/  IMAD R166, R132, 0x2, R166 ;  /* 0x0000000284a67824 */ /* 0x000fe200078e02a6 */
[----:B------:R-:W-:Y:S01]  /*5820*/  FSEL R5, R5, R170, P4 ;  /* 0x000000aa05057208 */ /* 0x000fe20002000000 */
[----:B------:R-:W-:Y:S01]  /*5830*/  @P0 FADD.FTZ R170, -R170, R33 ;  /* 0x00000021aaaa0221 */ /* 0x000fe20000010100 */
[----:B------:R-:W-:Y:S01]  /*5840*/  ISETP.GT.AND P0, PT, R212, UR8, PT ;  /* 0x00000008d4007c0c */ /* 0x000fe2000bf04270 */
[----:B------:R-:W-:Y:S01]  /*5850*/  FMUL.FTZ R6, R173, R6 ;  /* 0x00000006ad067220 */ /* 0x000fe20000410000 */
[----:B------:R-:W-:Y:S01]  /*5860*/  F2FP.BF16.F32.PACK_AB R16, R17, R16 ;  /* 0x000000101110723e */ /* 0x000fe200000010ff */
[----:B------:R-:W-:Y:S01]  /*5870*/  FMUL.FTZ R5, R245, R5 ;  /* 0x00000005f5057220 */ /* 0x000fe20000410000 */
[----:B------:R-:W-:Y:S01]  /*5880*/  F2FP.BF16.F32.PACK_AB R20, R21, R20 ;  /* 0x000000141514723e */ /* 0x000fe200000010ff */
[----:B------:R-:W-:Y:S01]  /*5890*/  FMUL.FTZ R170, R244, R170 ;  /* 0x000000aaf4aa7220 */ /* 0x000fe20000410000 */
[----:B------:R-:W-:Y:S07]  /*58a0*/  FMUL.FTZ R7, R174, R7 ;  /* 0x00000007ae077220 */ /* 0x000fee0000410000 */
[----:B------:R-:W-:Y:S05]  /*58b0*/  @!P0 BRA `(.L_x_572) ;  /* 0x0000000000888947 */ /* 0x000fea0003800000 */
[----:B------:R-:W-:Y:S02]  /*58c0*/  IADD3 R32, P2, PT, RZ, -UR27, RZ ;  /* 0x8000001bff207c10 */ /* 0x000fe4000ff5e0ff */
[----:B------:R-:W-:Y:S02]  /*58d0*/  LOP3.LUT R17, R212, 0x1, RZ, 0xc0, !PT ;  /* 0x00000001d4117812 */ /* 0x000fe400078ec0ff */
[----:B------:R-:W-:Y:S01]  /*58e0*/  ISETP.GE.AND P4, PT, R188, UR5, PT ;  /* 0x00000005bc007c0c */ /* 0x000fe2000bf86270 */
[----:B------:R-:W-:Y:S01]  /*58f0*/  IMAD.X R21, RZ, RZ, ~UR7, P2 ;  /* 0x80000007ff157e24 */ /* 0x000fe200090e06ff */
[----:B------:R-:W-:Y:S01]  /*5900*/  ISETP.NE.U32.AND P2, PT, R17, 0x1, PT ;  /* 0x000000011100780c */ /* 0x000fe20003f45070 */
[----:B------:R-:W-:Y:S01]  /*5910*/  IMAD.MOV.U32 R17, RZ, RZ, -0x3000 ;  /* 0xffffd000ff117424 */ /* 0x000fe200078e00ff */
[----:B------:R-:W-:Y:S02]  /*5920*/  ISETP.GE.AND P3, PT, R185, UR5, PT ;  /* 0x00000005b9007c0c */ /* 0x000fe4000bf66270 */
[----:B------:R-:W-:Y:S02]  /*5930*/  SHF.R.S64 R32, R32, 0x1f, R21 ;  /* 0x0000001f20207819 */ /* 0x000fe40000001015 */
[----:B------:R-:W-:Y:S02]  /*5940*/  SEL R17, R17, 0x3000, !P2 ;  /* 0x0000300011117807 */ /* 0x000fe40005000000 */
[----:B------:R-:W-:Y:S02]  /*5950*/  IADD3 R222, P5, PT, R222, R32, RZ ;  /* 0x00000020dede7210 */ /* 0x000fe40007fbe0ff */
[----:B------:R-:W-:Y:S01]  /*5960*/  ISETP.GE.AND P2, PT, R184, UR5, PT ;  /* 0x00000005b8007c0c */ /* 0x000fe2000bf46270 */
[--C-:B------:R-:W-:Y:S01]  /*5970*/  IMAD.IADD R203, R203, 0x1, R17.reuse ;  /* 0x00000001cbcb7824 */ /* 0x100fe200078e0211 */
[----:B------:R-:W-:Y:S01]  /*5980*/  LEA.HI.X.SX32 R223, R21, R223, 0x1, P5 ;  /* 0x000000df15df7211 */ /* 0x000fe200028f0eff */
[--C-:B------:R-:W-:Y:S02]  /*5990*/  IMAD.IADD R210, R210, 0x1, R17.reuse ;  /* 0x00000001d2d27824 */ /* 0x100fe400078e0211 */
[----:B------:R-:W-:Y:S02]  /*59a0*/  IMAD.IADD R177, R177, 0x1, R17 ;  /* 0x00000001b1b17824 */ /* 0x000fe400078e0211 */
        /* <DEDUP_REMOVED lines=19> */
.L_x_572:
[----:B------:R-:W-:Y:S01]  /*5ae0*/  FSETP.GE.FTZ.AND P2, PT, R250, RZ, PT ;  /* 0x000000fffa00720b */ /* 0x000fe20003f56000 */
[----:B------:R-:W-:Y:S01]  /*5af0*/  FADD.FTZ R18, -R169, R18 ;  /* 0x00000012a9127221 */ /* 0x000fe20000010100 */
[----:B------:R-:W-:Y:S01]  /*5b00*/  FSETP.GE.FTZ.AND P3, PT, R233, RZ, PT ;  /* 0x000000ffe900720b */ /* 0x000fe20003f76000 */
[C---:B------:R-:W-:Y:S01]  /*5b10*/  FADD.FTZ R19, -R169.reuse, R19 ;  /* 0x00000013a9137221 */ /* 0x040fe20000010100 */
[C---:B------:R-:W-:Y:S01]  /*5b20*/  FADD.FTZ R22, -R169.reuse, R22 ;  /* 0x00000016a9167221 */ /* 0x040fe20000010100 */
[C---:B------:R-:W-:Y:S01]  /*5b30*/  FADD.FTZ R23, -R169.reuse, R23 ;  /* 0x00000017a9177221 */ /* 0x040fe20000010100 */
[-C--:B------:R-:W-:Y:S01]  /*5b40*/  FSEL R18, R18, R169.reuse, P3 ;  /* 0x000000a912127208 */ /* 0x080fe20001800000 */
[----:B------:R-:W-:Y:S01]  /*5b50*/  FADD.FTZ R34, -R169, R34 ;  /* 0x00000022a9227221 */ /* 0x000fe20000010100 */
[----:B------:R-:W-:Y:S01]  /*5b60*/  FSETP.GE.FTZ.AND P3, PT, R251, RZ, PT ;  /* 0x000000fffb00720b */ /* 0x000fe20003f76000 */
[C---:B-----5:R-:W-:Y:S01]  /*5b70*/  FADD.FTZ R8, -R167.reuse, R8 ;  /* 0x00000008a7087221 */ /* 0x060fe20000010100 */
[----:B------:R-:W-:Y:S01]  /*5b80*/  FSETP.GE.FTZ.AND P6, PT, R234, RZ, PT ;  /* 0x000000ffea00720b */ /* 0x000fe20003fd6000 */
[----:B------:R-:W-:Y:S01]  /*5b90*/  FADD.FTZ R9, -R167, R9 ;  /* 0x00000009a7097221 */ /* 0x000fe20000010100 */
[----:B------:R-:W-:Y:S01]  /*5ba0*/  FSETP.GE.FTZ.AND P5, PT, R237, RZ, PT ;  /* 0x000000ffed00720b */ /* 0x000fe20003fb6000 */
[C---:B------:R-:W-:Y:S01]  /*5bb0*/  FADD.FTZ R12, -R167.reuse, R12 ;  /* 0x0000000ca70c7221 */ /* 0x040fe20000010100 */
[----:B------:R-:W-:Y:S01]  /*5bc0*/  FSETP.GE.FTZ.AND P4, PT, R238, RZ, PT ;  /* 0x000000ffee00720b */ /* 0x000fe20003f96000 */
[C---:B------:R-:W-:Y:S01]  /*5bd0*/  FADD.FTZ R28, -R167.reuse, R28 ;  /* 0x0000001ca71c7221 */ /* 0x040fe20000010100 */
[-C--:B------:R-:W-:Y:S01]  /*5be0*/  FSEL R34, R34, R169.reuse, P3 ;  /* 0x000000a922227208 */ /* 0x080fe20001800000 */
[----:B------:R-:W-:Y:S01]  /*5bf0*/  FADD.FTZ R25, -R167, R25 ;  /* 0x00000019a7197221 */ /* 0x000fe20000010100 */
[-C--:B------:R-:W-:Y:S01]  /*5c00*/  FSEL R19, R19, R169.reuse, P6 ;  /* 0x000000a913137208 */ /* 0x080fe20003000000 */
[----:B------:R2:W-:Y:S01]  /*5c10*/  STS [R187+0x15000], R4 ;  /* 0x01500004bb007388 */ /* 0x0005e20000000800 */
[-C--:B------:R-:W-:Y:S01]  /*5c20*/  FSEL R22, R22, R169.reuse, P5 ;  /* 0x000000a916167208 */ /* 0x080fe20002800000 */
[----:B------:R-:W-:Y:S01]  /*5c30*/  FADD.FTZ R13, -R167, R13 ;  /* 0x0000000da70d7221 */ /* 0x000fe20000010100 */
[----:B------:R-:W-:Y:S01]  /*5c40*/  FSEL R23, R23, R169, P4 ;  /* 0x000000a917177208 */ /* 0x000fe20002000000 */
[----:B------:R-:W-:Y:S01]  /*5c50*/  @P2 FADD.FTZ R169, -R169, R35 ;  /* 0x00000023a9a92221 */ /* 0x000fe20000010100 */
[----:B------:R-:W-:Y:S01]  /*5c60*/  FSETP.GE.FTZ.AND P3, PT, R175, RZ, PT ;  /* 0x000000ffaf00720b */ /* 0x000fe20003f76000 */
[----:B------:R-:W-:Y:S01]  /*5c70*/  FADD.FTZ R24, -R167, R24 ;  /* 0x00000018a7187221 */ /* 0x000fe20000010100 */
[----:B------:R-:W-:Y:S01]  /*5c80*/  FSETP.GE.FTZ.AND P2, PT, R181, RZ, PT ;  /* 0x000000ffb500720b */ /* 0x000fe20003f56000 */
[----:B------:R-:W-:Y:S01]  /*5c90*/  FADD.FTZ R11, -R168, R11 ;  /* 0x0000000ba80b7221 */ /* 0x000fe20000010100 */
[-C--:B------:R-:W-:Y:S01]  /*5ca0*/  FSEL R8, R8, R167.reuse, P3 ;  /* 0x000000a708087208 */ /* 0x080fe20001800000 */
[C---:B------:R-:W-:Y:S01]  /*5cb0*/  FADD.FTZ R10, -R168.reuse, R10 ;  /* 0x0000000aa80a7221 */ /* 0x040fe20000010100 */
[----:B------:R-:W-:Y:S01]  /*5cc0*/  FSEL R9, R9, R167, P2 ;  /* 0x000000a709097208 */ /* 0x000fe20001000000 */
[----:B------:R-:W-:Y:S01]  /*5cd0*/  FADD.FTZ R14, -R168, R14 ;  /* 0x0000000ea80e7221 */ /* 0x000fe20000010100 */
[----:B------:R-:W-:Y:S01]  /*5ce0*/  FSETP.GE.FTZ.AND P3, PT, R228, RZ, PT ;  /* 0x000000ffe400720b */ /* 0x000fe20003f76000 */
[----:B------:R-:W-:Y:S01]  /*5cf0*/  FADD.FTZ R15, -R168, R15 ;  /* 0x0000000fa80f7221 */ /* 0x000fe20000010100 */
[----:B------:R-:W-:Y:S01]  /*5d00*/  FSETP.GE.FTZ.AND P2, PT, R249, RZ, PT ;  /* 0x000000fff900720b */ /* 0x000fe20003f56000 */
[----:B------:R-:W-:Y:S01]  /*5d10*/  FMUL.FTZ R19, R234, R19 ;  /* 0x00000013ea137220 */ /* 0x000fe20000410000 */
[----:B------:R-:W-:Y:S01]  /*5d20*/  FSEL R12, R12, R167, P3 ;  /* 0x000000a70c0c7208 */ /* 0x000fe20001800000 */
[----:B------:R-:W-:Y:S01]  /*5d30*/  FMUL.FTZ R18, R233, R18 ;  /* 0x00000012e9127220 */ /* 0x000fe20000410000 */
[----:B------:R-:W-:Y:S01]  /*5d40*/  FSETP.GE.FTZ.AND P3, PT, R246, RZ, PT ;  /* 0x000000fff600720b */ /* 0x000fe20003f76000 */
[----:B------:R-:W-:Y:S01]  /*5d50*/  FMUL.FTZ R9, R181, R9 ;  /* 0x00000009b5097220 */ /* 0x000fe20000410000 */
[----:B------:R-:W-:Y:S01]  /*5d60*/  FSETP.GE.FTZ.AND P4, PT, R242, RZ, PT ;  /* 0x000000fff200720b */ /* 0x000fe20003f96000 */
[----:B------:R-:W-:Y:S01]  /*5d70*/  FMUL.FTZ R8, R175, R8 ;  /* 0x00000008af087220 */ /* 0x000fe20000410000 */
[----:B------:R-:W-:Y:S01]  /*5d80*/  FSEL R28, R28, R167, P3 ;  /* 0x000000a71c1c7208 */ /* 0x000fe20001800000 */
[----:B------:R-:W-:Y:S01]  /*5d90*/  FMUL.FTZ R12, R228, R12 ;  /* 0x0000000ce40c7220 */ /* 0x000fe20000410000 */
[----:B------:R-:W-:Y:S01]  /*5da0*/  FSETP.GE.FTZ.AND P6, PT, R227, RZ, PT ;  /* 0x000000ffe300720b */ /* 0x000fe20003fd6000 */
[C---:B------:R-:W-:Y:S01]  /*5db0*/  FADD.FTZ R26, -R168.reuse, R26 ;  /* 0x0000001aa81a7221 */ /* 0x040fe20000010100 */
[----:B------:R-:W-:Y:S01]  /*5dc0*/  FSETP.GE.FTZ.AND P5, PT, R239, RZ, PT ;  /* 0x000000ffef00720b */ /* 0x000fe20003fb6000 */
[----:B------:R-:W-:Y:S01]  /*5dd0*/  FADD.FTZ R27, -R168, R27 ;  /* 0x0000001ba81b7221 */ /* 0x000fe20000010100 */
[----:B------:R-:W-:Y:S01]  /*5de0*/  F2FP.BF16.F32.PACK_AB R6, R7, R6 ;  /* 0x000000060706723e */ /* 0x000fe200000010ff */
[----:B------:R-:W-:Y:S01]  /*5df0*/  FMUL.FTZ R23, R238, R23 ;  /* 0x00000017ee177220 */ /* 0x000fe20000410000 */
[-C--:B------:R-:W-:Y:S01]  /*5e00*/  FSEL R25, R25, R167.reuse, P4 ;  /* 0x000000a719197208 */ /* 0x080fe20002000000 */
[----:B------:R-:W-:Y:S01]  /*5e10*/  FMUL.FTZ R22, R237, R22 ;  /* 0x00000016ed167220 */ /* 0x000fe20000410000 */
[----:B------:R-:W-:Y:S01]  /*5e20*/  FSETP.GE.FTZ.AND P3, PT, R226, RZ, PT ;  /* 0x000000ffe200720b */ /* 0x000fe20003f76000 */
[----:B------:R3:W-:Y:S01]  /*5e30*/  STS [R187+0x15400], R6 ;  /* 0x01540006bb007388 */ /* 0x0007e20000000800 */
[----:B------:R-:W-:Y:S01]  /*5e40*/  FSETP.GE.FTZ.AND P4, PT, R215, RZ, PT ;  /* 0x000000ffd700720b */ /* 0x000fe20003f96000 */
[----:B------:R-:W-:Y:S01]  /*5e50*/  FADD.FTZ R30, -R168, R30 ;  /* 0x0000001ea81e7221 */ /* 0x000fe20000010100 */
[-C--:B------:R-:W-:Y:S01]  /*5e60*/  FSEL R13, R13, R167.reuse, P6 ;  /* 0x000000a70d0d7208 */ /* 0x080fe20003000000 */
[----:B------:R-:W-:Y:S01]  /*5e70*/  STS [R199+0x15000], R16 ;  /* 0x01500010c7007388 */ /* 0x000fe20000000800 */
[----:B------:R-:W-:Y:S01]  /*5e80*/  FSEL R24, R24, R167, P5 ;  /* 0x000000a718187208 */ /* 0x000fe20002800000 */
[----:B------:R-:W-:Y:S01]  /*5e90*/  @P2 FADD.FTZ R167, -R167, R29 ;  /* 0x0000001da7a72221 */ /* 0x000fe20000010100 */
[-C--:B------:R-:W-:Y:S01]  /*5ea0*/  FSEL R11, R11, R168.reuse, P3 ;  /* 0x000000a80b0b7208 */ /* 0x080fe20001800000 */
[----:B------:R-:W-:Y:S01]  /*5eb0*/  FMUL.FTZ R13, R227, R13 ;  /* 0x0000000de30d7220 */ /* 0x000fe20000410000 */
[----:B------:R-:W-:Y:S01]  /*5ec0*/  FSEL R10, R10, R168, P4 ;  /* 0x000000a80a0a7208 */ /* 0x000fe20002000000 */
[----:B--2---:R-:W-:Y:S01]  /*5ed0*/  FMUL.FTZ R4, R251, R34 ;  /* 0x00000022fb047220 */ /* 0x004fe20000410000 */
[----:B------:R-:W-:Y:S01]  /*5ee0*/  FSETP.GE.FTZ.AND P3, PT, R230, RZ, PT ;  /* 0x000000ffe600720b */ /* 0x000fe20003f76000 */
[----:B------:R-:W-:Y:S01]  /*5ef0*/  FMUL.FTZ R11, R226, R11 ;  /* 0x0000000be20b7220 */ /* 0x000fe20000410000 */
[----:B------:R-:W-:Y:S01]  /*5f00*/  FSETP.GE.FTZ.AND P2, PT, R229, RZ, PT ;  /* 0x000000ffe500720b */ /* 0x000fe20003f56000 */
[----:B------:R-:W-:Y:S01]  /*5f10*/  FMUL.FTZ R10, R215, R10 ;  /* 0x0000000ad70a7220 */ /* 0x000fe20000410000 */
[-C--:B------:R-:W-:Y:S01]  /*5f20*/  FSEL R15, R15, R168.reuse, P3 ;  /* 0x000000a80f0f7208 */ /* 0x080fe20001800000 */
[----:B------:R-:W-:Y:S01]  /*5f30*/  FMUL.FTZ R169, R250, R169 ;  /* 0x000000a9faa97220 */ /* 0x000fe20000410000 */
[----:B------:R-:W-:Y:S01]  /*5f40*/  FSEL R14, R14, R168, P2 ;  /* 0x000000a80e0e7208 */ /* 0x000fe20001000000 */
[----:B------:R-:W-:Y:S01]  /*5f50*/  FMUL.FTZ R25, R242, R25 ;  /* 0x00000019f2197220 */ /* 0x000fe20000410000 */
[----:B------:R-:W-:Y:S01]  /*5f60*/  F2FP.BF16.F32.PACK_AB R18, R19, R18 ;  /* 0x000000121312723e */ /* 0x000fe200000010ff */
[----:B------:R-:W-:Y:S01]  /*5f70*/  FMUL.FTZ R230, R230, R15 ;  /* 0x0000000fe6e67220 */ /* 0x000fe20000410000 */
[----:B------:R-:W-:Y:S01]  /*5f80*/  FSETP.GE.FTZ.AND P2, PT, R247, RZ, PT ;  /* 0x000000fff700720b */ /* 0x000fe20003f56000 */
[----:B------:R-:W-:Y:S01]  /*5f90*/  FMUL.FTZ R14, R229, R14 ;  /* 0x0000000ee50e7220 */ /* 0x000fe20000410000 */
[----:B------:R-:W-:Y:S01]  /*5fa0*/  F2FP.BF16.F32.PACK_AB R8, R9, R8 ;  /* 0x000000080908723e */ /* 0x000fe200000010ff */
[----:B------:R-:W-:Y:S01]  /*5fb0*/  STS [R199+0x15400], R18 ;  /* 0x01540012c7007388 */ /* 0x000fe20000000800 */
[----:B------:R-:W-:Y:S01]  /*5fc0*/  F2FP.BF16.F32.PACK_AB R10, R11, R10 ;  /* 0x0000000a0b0a723e */ /* 0x000fe200000010ff */
[----:B------:R-:W-:Y:S01]  /*5fd0*/  FMUL.FTZ R24, R239, R24 ;  /* 0x00000018ef187220 */ /* 0x000fe20000410000 */
[----:B------:R-:W-:Y:S01]  /*5fe0*/  FSETP.GE.FTZ.AND P5, PT, R243, RZ, PT ;  /* 0x000000fff300720b */ /* 0x000fe20003fb6000 */
[----:B------:R-:W-:Y:S01]  /*5ff0*/  STS [R187+0x16000], R8 ;  /* 0x01600008bb007388 */ /* 0x000fe20000000800 */
[----:B------:R-:W-:Y:S01]  /*6000*/  FSETP.GE.FTZ.AND P4, PT, R241, RZ, PT ;  /* 0x000000fff100720b */ /* 0x000fe20003f96000 */
[----:B---3--:R-:W-:Y:S01]  /*6010*/  FMUL.FTZ R6, R246, R28 ;  /* 0x0000001cf6067220 */ /* 0x008fe20000410000 */
[----:B------:R-:W-:Y:S01]  /*6020*/  F2FP.BF16.F32.PACK_AB R12, R13, R12 ;  /* 0x0000000c0d0c723e */ /* 0x000fe200000010ff */
[----:B------:R-:W-:Y:S01]  /*6030*/  STS [R187+0x16400], R10 ;  /* 0x0164000abb007388 */ /* 0x000fe20000000800 */
[----:B------:R-:W-:Y:S01]  /*6040*/  F2FP.BF16.F32.PACK_AB R14, R230, R14 ;  /* 0x0000000ee60e723e */ /* 0x000fe200000010ff */
[----:B------:R-:W-:Y:S01]  /*6050*/  FMUL.FTZ R167, R249, R167 ;  /* 0x000000a7f9a77220 */ /* 0x000fe20000410000 */
[-C--:B------:R-:W-:Y:S01]  /*6060*/  FSEL R26, R26, R168.reuse, P5 ;  /* 0x000000a81a1a7208 */ /* 0x080fe20002800000 */
[----:B------:R-:W-:Y:S01]  /*6070*/  STS [R199+0x16000], R12 ;  /* 0x0160000cc7007388 */ /* 0x000fe20000000800 */
[----:B------:R-:W-:Y:S01]  /*6080*/  FSEL R27, R27, R168, P4 ;  /* 0x000000a81b1b7208 */ /* 0x000fe20002000000 */
[----:B------:R-:W-:Y:S01]  /*6090*/  IMAD.SHL.U32 R150, R2, 0x20, RZ ;  /* 0x0000002002967824 */ /* 0x000fe200078e00ff */
[----:B------:R-:W-:Y:S01]  /*60a0*/  FSETP.GE.FTZ.AND P3, PT, R248, RZ, PT ;  /* 0x000000fff800720b */ /* 0x000fe20003f76000 */
[----:B------:R-:W-:Y:S01]  /*60b0*/  STS [R199+0x16400], R14 ;  /* 0x0164000ec7007388 */ /* 0x000fe20000000800 */
[----:B------:R-:W-:Y:S01]  /*60c0*/  F2FP.BF16.F32.PACK_AB R22, R23, R22 ;  /* 0x000000161716723e */ /* 0x000fe200000010ff */
[----:B------:R-:W-:Y:S01]  /*60d0*/  FMUL.FTZ R27, R241, R27 ;  /* 0x0000001bf11b7220 */ /* 0x000fe20000410000 */
[----:B------:R-:W-:Y:S01]  /*60e0*/  FSEL R30, R30, R168, P3 ;  /* 0x000000a81e1e7208 */ /* 0x000fe20001800000 */
[----:B------:R-:W-:Y:S01]  /*60f0*/  @P2 FADD.FTZ R168, -R168, R31 ;  /* 0x0000001fa8a82221 */ /* 0x000fe20000010100 */
[----:B------:R-:W-:Y:S01]  /*6100*/  FMUL.FTZ R26, R243, R26 ;  /* 0x0000001af31a7220 */ /* 0x000fe20000410000 */
[----:B------:R-:W-:Y:S01]  /*6110*/  F2FP.BF16.F32.PACK_AB R5, R170, R5 ;  /* 0x00000005aa05723e */ /* 0x000fe200000010ff */
[----:B------:R-:W-:Y:S01]  /*6120*/  STS [R183+-0x4000], R20 ;  /* 0xffc00014b7007388 */ /* 0x000fe20000000800 */
[----:B------:R-:W-:Y:S01]  /*6130*/  F2FP.BF16.F32.PACK_AB R4, R169, R4 ;  /* 0x00000004a904723e */ /* 0x000fe200000010ff */
[----:B------:R-:W-:Y:S01]  /*6140*/  FMUL.FTZ R30, R248, R30 ;  /* 0x0000001ef81e7220 */ /* 0x000fe20000410000 */
[----:B------:R-:W-:Y:S01]  /*6150*/  FMUL.FTZ R168, R247, R168 ;  /* 0x000000a8f7a87220 */ /* 0x000fe20000410000 */
[----:B------:R-:W-:Y:S01]  /*6160*/  STS [R183+-0x3c00], R22 ;  /* 0xffc40016b7007388 */ /* 0x000fe20000000800 */
[----:B------:R-:W-:Y:S01]  /*6170*/  F2FP.BF16.F32.PACK_AB R24, R25, R24 ;  /* 0x000000181918723e */ /* 0x000fe200000010ff */
[----:B------:R-:W-:Y:S01]  /*6180*/  IMAD.SHL.U32 R165, R2, 0x4, RZ ;  /* 0x0000000402a57824 */ /* 0x000fe200078e00ff */
[----:B------:R-:W-:Y:S01]  /*6190*/  F2FP.BF16.F32.PACK_AB R26, R27, R26 ;  /* 0x0000001a1b1a723e */ /* 0x000fe200000010ff */
[----:B------:R-:W-:Y:S01]  /*61a0*/  STS [R240+-0x4000], R5 ;  /* 0xffc00005f0007388 */ /* 0x000fe20000000800 */
[----:B------:R-:W-:Y:S01]  /*61b0*/  F2FP.BF16.F32.PACK_AB R6, R167, R6 ;  /* 0x00000006a706723e */ /* 0x000fe200000010ff */
[----:B------:R-:W-:Y:S01]  /*61c0*/  IMAD R173, R195, UR10, RZ ;  /* 0x0000000ac3ad7c24 */ /* 0x000fe2000f8e02ff */
[----:B------:R-:W-:Y:S01]  /*61d0*/  F2FP.BF16.F32.PACK_AB R30, R168, R30 ;  /* 0x0000001ea81e723e */ /* 0x000fe200000010ff */
[----:B------:R-:W-:Y:S01]  /*61e0*/  STS [R240+-0x3c00], R4 ;  /* 0xffc40004f0007388 */ /* 0x000fe20000000800 */
[--C-:B------:R-:W-:Y:S02]  /*61f0*/  SHF.R.U32.HI R167, RZ, 0x4, R2.reuse ;  /* 0x00000004ffa77819 */ /* 0x100fe40000011602 */
[----:B------:R-:W-:Y:S01]  /*6200*/  LOP3.LUT R172, R149, 0xd8, RZ, 0xc0, !PT ;  /* 0x000000d895ac7812 */ /* 0x000fe200078ec0ff */
[----:B------:R-:W-:Y:S01]  /*6210*/  STS [R183+-0x3000], R24 ;  /* 0xffd00018b7007388 */ /* 0x000fe20000000800 */
[----:B------:R-:W-:Y:S02]  /*6220*/  LOP3.LUT R167, R167, 0x8, RZ, 0xc0, !PT ;  /* 0x00000008a7a77812 */ /* 0x000fe400078ec0ff */
[--C-:B------:R-:W-:Y:S01]  /*6230*/  LOP3.LUT R172, R172, 0x18, R2.reuse, 0x78, !PT ;  /* 0x00000018acac7812 */ /* 0x100fe200078e7802 */
[----:B------:R-:W-:Y:S01]  /*6240*/  STS [R183+-0x2c00], R26 ;  /* 0xffd4001ab7007388 */ /* 0x000fe20000000800 */
[----:B------:R-:W-:Y:S02]  /*6250*/  LOP3.LUT R167, R167, 0x10, R2, 0xf8, !PT ;  /* 0x00000010a7a77812 */ /* 0x000fe400078ef802 */
[----:B------:R-:W-:Y:S01]  /*6260*/  LOP3.LUT R172, R172, 0x1f20, R149, 0xf8, !PT ;  /* 0x00001f20acac7812 */ /* 0x000fe200078ef895 */
[----:B------:R-:W-:Y:S01]  /*6270*/  STS [R240+-0x3000], R6 ;  /* 0xffd00006f0007388 */ /* 0x000fe20000000800 */
[--C-:B------:R-:W-:Y:S02]  /*6280*/  LOP3.LUT R167, R167, 0xc0, R150.reuse, 0xf8, !PT ;  /* 0x000000c0a7a77812 */ /* 0x100fe400078ef896 */
[----:B------:R-:W-:Y:S01]  /*6290*/  LEA R172, R172, UR4, 0x1 ;  /* 0x00000004acac7c11 */ /* 0x000fe2000f8e08ff */
[----:B------:R-:W-:Y:S01]  /*62a0*/  STS [R240+-0x2c00], R30 ;  /* 0xffd4001ef0007388 */ /* 0x000fe20000000800 */
[----:B------:R-:W-:Y:S01]  /*62b0*/  LOP3.LUT R167, R167, 0x18, R165, 0x78, !PT ;  /* 0x00000018a7a77812 */ /* 0x000fe200078e78a5 */
[----:B------:R-:W-:Y:S03]  /*62c0*/  BAR.SYNC.DEFER_BLOCKING 0x0 ;  /* 0x0000000000007b1d */ /* 0x000fe60000010000 */
[----:B------:R-:W-:Y:S04]  /*62d0*/  LOP3.LUT R167, R167, 0x120, R150, 0xf8, !PT ;  /* 0x00000120a7a77812 */ /* 0x000fe800078ef896 */
[----:B------:R-:W-:Y:S01]  /*62e0*/  LEA R167, R167, UR4, 0x1 ;  /* 0x00000004a7a77c11 */ /* 0x000fe2000f8e08ff */
        /* <DEDUP_REMOVED lines=57> */
[----:B------:R-:W-:Y:S04]  /*6680*/  IMAD.U32 R4, R173, -0x40, RZ ;  /* 0xffffffc0ad047824 */ /* 0x000fe800078e00ff */
[-C--:B----4-:R-:W-:Y:S05]  /*6690*/  HMMA.16816.F32.BF16 R36, R132, R136.reuse, R36 ;  /* 0x000000888424723c */ /* 0x090fea0000041824 */
[C---:B------:R-:W-:Y:S03]  /*66a0*/  LEA R218, P2, R4.reuse, R218, 0x2 ;  /* 0x000000da04da7211 */ /* 0x040fe600078410ff */
[C---:B------:R-:W-:Y:S04]  /*66b0*/  HMMA.16816.F32.BF16 R40, R140.reuse, R136, R40 ;  /* 0x000000888c28723c */ /* 0x040fe80000041828 */
[----:B------:R-:W-:Y:S02]  /*66c0*/  LEA.HI.X.SX32 R219, R4, R219, 0x2, P2 ;  /* 0x000000db04db7211 */ /* 0x000fe400010f16ff */
[----:B------:R-:W-:Y:S02]  /*66d0*/  LOP3.LUT R4, R148, 0x1c0, RZ, 0xc0, !PT ;  /* 0x000001c094047812 */ /* 0x000fe400078ec0ff */
        /* <DEDUP_REMOVED lines=11> */
[----:B------:R-:W-:Y:S11]  /*6790*/  @!P0 BRA `(.L_x_573) ;  /* 0x0000000000608947 */ /* 0x000ff60003800000 */
[----:B------:R-:W-:Y:S02]  /*67a0*/  IADD3 R6, P2, PT, RZ, -UR28, RZ ;  /* 0x8000001cff067c10 */ /* 0x000fe4000ff5e0ff */
[----:B------:R-:W-:Y:S02]  /*67b0*/  ISETP.GE.AND P4, PT, R188, UR5, PT ;  /* 0x00000005bc007c0c */ /* 0x000fe4000bf86270 */
[----:B------:R-:W-:Y:S01]  /*67c0*/  ISETP.GE.AND P3, PT, R185, UR5, PT ;  /* 0x00000005b9007c0c */ /* 0x000fe2000bf66270 */
[----:B------:R-:W-:Y:S01]  /*67d0*/  IMAD.X R5, RZ, RZ, ~UR12, P2 ;  /* 0x8000000cff057e24 */ /* 0x000fe200090e06ff */
[----:B------:R-:W-:Y:S04]  /*67e0*/  ISETP.GE.AND P2, PT, R184, UR5, PT ;  /* 0x00000005b8007c0c */ /* 0x000fe8000bf46270 */
[----:B------:R-:W-:Y:S04]  /*67f0*/  SHF.R.S64 R6, R6, 0x1f, R5 ;  /* 0x0000001f06067819 */ /* 0x000fe80000001005 */
[----:B------:R-:W-:Y:S04]  /*6800*/  IADD3 R220, P5, PT, R220, R6, RZ ;  /* 0x00000006dcdc7210 */ /* 0x000fe80007fbe0ff */
[----:B------:R-:W-:Y:S05]  /*6810*/  LEA.HI.X.SX32 R221, R5, R221, 0x1, P5 ;  /* 0x000000dd05dd7211 */ /* 0x000fea00028f0eff */
        /* <DEDUP_REMOVED lines=16> */
.L_x_573:
[----:B------:R-:W-:Y:S01]  /*6920*/  LOP3.LUT R4, R4, 0x38, R149, 0xf8, !PT ;  /* 0x0000003804047812 */ /* 0x000fe200078ef895 */
[----:B------:R-:W-:Y:S01]  /*6930*/  LDSM.16.MT88.4 R8, [R167+0x9000] ;  /* 0x00900000a708783b */ /* 0x000fe20000004200 */
[----:B------:R-:W-:Y:S01]  /*6940*/  LOP3.LUT R148, R148, 0x200, RZ, 0xc0, !PT ;  /* 0x0000020094947812 */ /* 0x000fe200078ec0ff */
[----:B------:R-:W-:Y:S01]  /*6950*/  VIADD R205, R205, 0xffffffc0 ;  /* 0xffffffc0cdcd7836 */ /* 0x000fe20000000000 */
[----:B------:R-:W-:Y:S01]  /*6960*/  LOP3.LUT R4, R4, 0x8, R152, 0x78, !PT ;  /* 0x0000000804047812 */ /* 0x000fe200078e7898 */
[----:B------:R-:W-:Y:S01]  /*6970*/  LDSM.16.MT88.4 R16, [R167+0xb000] ;  /* 0x00b00000a710783b */ /* 0x000fe20000004200 */
[----:B------:R-:W-:Y:S01]  /*6980*/  LOP3.LUT R148, R148, 0xc00, R150, 0xf8, !PT ;  /* 0x00000c0094947812 */ /* 0x000fe200078ef896 */
[----:B------:R-:W-:Y:S01]  /*6990*/  VIADD R204, R204, 0xfffffffc ;  /* 0xfffffffccccc7836 */ /* 0x000fe20000000000 */
[----:B------:R-:W-:Y:S01]  /*69a0*/  ISETP.GT.AND P3, PT, R212, UR8, PT ;  /* 0x00000008d4007c0c */ /* 0x000fe2000bf64270 */
[----:B------:R-:W-:Y:S01]  /*69b0*/  LDSM.16.MT88.4 R28, [R167+0xd000] ;  /* 0x00d00000a71c783b */ /* 0x000fe20000004200 */
[----:B------:R-:W-:Y:S02]  /*69c0*/  LOP3.LUT R4, R148, R4, RZ, 0xfc, !PT ;  /* 0x0000000494047212 */ /* 0x000fe400078efcff */
[----:B------:R-:W-:Y:S01]  /*69d0*/  @P0 IADD3 R197, P4, PT, R197, -0x100, RZ ;  /* 0xffffff00c5c50810 */ /* 0x000fe20007f9e0ff */
[----:B------:R-:W-:Y:S01]  /*69e0*/  LDSM.16.MT88.4 R132, [R167+0x9400] ;  /* 0x00940000a784783b */ /* 0x000fe20000004200 */
[----:B------:R-:W-:Y:S02]  /*69f0*/  LEA R171, R4, UR4, 0x1 ;  /* 0x0000000404ab7c11 */ /* 0x000fe4000f8e08ff */
[----:B------:R-:W-:Y:S01]  /*6a00*/  @P0 IADD3.X R196, PT, PT, R196, -0x1, RZ, P4, !PT ;  /* 0xffffffffc4c40810 */ /* 0x000fe200027fe4ff */
[----:B------:R-:W-:Y:S02]  /*6a10*/  LDSM.16.MT88.4 R136, [R167+0xb400] ;  /* 0x00b40000a788783b */ /* 0x000fe40000004200 */
[C---:B------:R-:W-:Y:S02]  /*6a20*/  IMAD.IADD R170, R171.reuse, 0x1, R3 ;  /* 0x00000001abaa7824 */ /* 0x040fe400078e0203 */
[----:B------:R-:W2:Y:S01]  /*6a30*/  LDSM.16.M88.4 R24, [R171+0x15000] ;  /* 0x01500000ab18783b */ /* 0x000ea20000000200 */
[C---:B------:R-:W-:Y:S02]  /*6a40*/  VIADD R12, R171.reuse, 0x15000 ;  /* 0x00015000ab0c7836 */ /* 0x040fe40000000000 */
[----:B------:R-:W-:Y:S01]  /*6a50*/  VIADD R169, R171, 0x15040 ;  /* 0x00015040aba97836 */ /* 0x000fe20000000000 */
[----:B------:R-:W3:Y:S01]  /*6a60*/  LDSM.16.M88.4 R32, [R170+0x15000] ;  /* 0x01500000aa20783b */ /* 0x000ee20000000200 */
[----:B------:R-:W-:Y:S03]  /*6a70*/  @P1 VIADD R169, R12, 0xffffffc0 ;  /* 0xffffffc00ca91836 */ /* 0x000fe60000000000 */
[----:B------:R-:W4:Y:S01]  /*6a80*/  LDSM.16.MT88.4 R140, [R167+0xd400] ;  /* 0x00d40000a78c783b */ /* 0x000f220000004200 */
[----:B------:R-:W-:Y:S03]  /*6a90*/  IMAD.IADD R168, R3, 0x1, R169 ;  /* 0x0000000103a87824 */ /* 0x000fe600078e02a9 */
[----:B------:R-:W-:Y:S04]  /*6aa0*/  LDSM.16.MT88.4 R148, [R167+0x9800] ;  /* 0x00980000a794783b */ /* 0x000fe80000004200 */
[----:B------:R-:W1:Y:S04]  /*6ab0*/  LDSM.16.M88.4 R144, [R169] ;  /* 0x00000000a990783b */ /* 0x000e680000000200 */
[----:B------:R-:W1:Y:S04]  /*6ac0*/  LDSM.16.MT88.4 R152, [R167+0xb800] ;  /* 0x00b80000a798783b */ /* 0x000e680000004200 */
[----:B------:R-:W-:Y:S04]  /*6ad0*/  LDSM.16.MT88.4 R156, [R167+0x9c00] ;  /* 0x009c0000a79c783b */ /* 0x000fe80000004200 */
[----:B------:R-:W-:Y:S01]  /*6ae0*/  LDSM.16.MT88.4 R160, [R167+0xbc00] ;  /* 0x00bc0000a7a0783b */ /* 0x000fe20000004200 */
[C---:B--2---:R-:W-:Y:S08]  /*6af0*/  HMMA.16816.F32.BF16 R4, R24.reuse, R8, RZ ;  /* 0x000000081804723c */ /* 0x044ff000000418ff */
[C---:B------:R-:W-:Y:S08]  /*6b00*/  HMMA.16816.F32.BF16 R8, R24.reuse, R10, RZ ;  /* 0x0000000a1808723c */ /* 0x040ff000000418ff */
[C---:B------:R-:W-:Y:S08]  /*6b10*/  HMMA.16816.F32.BF16 R12, R24.reuse, R16, RZ ;  /* 0x00000010180c723c */ /* 0x040ff000000418ff */
[C---:B------:R-:W-:Y:S08]  /*6b20*/  HMMA.16816.F32.BF16 R16, R24.reuse, R18, RZ ;  /* 0x000000121810723c */ /* 0x040ff000000418ff */
[C---:B------:R-:W-:Y:S08]  /*6b30*/  HMMA.16816.F32.BF16 R20, R24.reuse, R28, RZ ;  /* 0x0000001c1814723c */ /* 0x040ff000000418ff */
[----:B------:R-:W-:Y:S01]  /*6b40*/  HMMA.16816.F32.BF16 R24, R24, R30, RZ ;  /* 0x0000001e1818723c */ /* 0x000fe200000418ff */
[----:B------:R-:W2:Y:S07]  /*6b50*/  LDSM.16.MT88.4 R28, [R167+0xd800] ;  /* 0x00d80000a71c783b */ /* 0x000eae0000004200 */
[C---:B---3--:R-:W-:Y:S08]  /*6b60*/  HMMA.16816.F32.BF16 R4, R32.reuse, R132, R4 ;  /* 0x000000842004723c */ /* 0x048ff00000041804 */
[C---:B------:R-:W-:Y:S01]  /*6b70*/  HMMA.16816.F32.BF16 R8, R32.reuse, R134, R8 ;  /* 0x000000862008723c */ /* 0x040fe20000041808 */
[----:B------:R-:W3:Y:S07]  /*6b80*/  LDSM.16.M88.4 R132, [R168] ;  /* 0x00000000a884783b */ /* 0x000eee0000000200 */
[C---:B------:R-:W-:Y:S08]  /*6b90*/  HMMA.16816.F32.BF16 R12, R32.reuse, R136, R12 ;  /* 0x00000088200c723c */ /* 0x040ff0000004180c */
[C---:B------:R-:W-:Y:S01]  /*6ba0*/  HMMA.16816.F32.BF16 R16, R32.reuse, R138, R16 ;  /* 0x0000008a2010723c */ /* 0x040fe20000041810 */
[----:B------:R-:W-:Y:S07]  /*6bb0*/  LDSM.16.M88.4 R136, [R171+0x17000] ;  /* 0x01700000ab88783b */ /* 0x000fee0000000200 */
[C---:B----4-:R-:W-:Y:S08]  /*6bc0*/  HMMA.16816.F32.BF16 R20, R32.reuse, R140, R20 ;  /* 0x0000008c2014723c */ /* 0x050ff00000041814 */
[----:B------:R-:W-:Y:S01]  /*6bd0*/  HMMA.16816.F32.BF16 R24, R32, R142, R24 ;  /* 0x0000008e2018723c */ /* 0x000fe20000041818 */
[----:B------:R-:W4:Y:S04]  /*6be0*/  LDSM.16.MT88.4 R32, [R167+0xdc00] ;  /* 0x00dc0000a720783b */ /* 0x000f280000004200 */
[----:B------:R-:W4:Y:S03]  /*6bf0*/  LDSM.16.MT88.4 R140, [R167+0xa000] ;  /* 0x00a00000a78c783b */ /* 0x000f260000004200 */
[C---:B-1----:R-:W-:Y:S08]  /*6c00*/  HMMA.16816.F32.BF16 R4, R144.reuse, R148, R4 ;  /* 0x000000949004723c */ /* 0x042ff00000041804 */
[C---:B------:R-:W-:Y:S01]  /*6c10*/  HMMA.16816.F32.BF16 R8, R144.reuse, R150, R8 ;  /* 0x000000969008723c */ /* 0x040fe20000041808 */
[----:B------:R-:W1:Y:S07]  /*6c20*/  LDSM.16.MT88.4 R148, [R167+0xc000] ;  /* 0x00c00000a794783b */ /* 0x000e6e0000004200 */
[C---:B------:R-:W-:Y:S08]  /*6c30*/  HMMA.16816.F32.BF16 R12, R144.reuse, R152, R12 ;  /* 0x00000098900c723c */ /* 0x040ff0000004180c */
[C---:B------:R-:W-:Y:S08]  /*6c40*/  HMMA.16816.F32.BF16 R16, R144.reuse, R154, R16 ;  /* 0x0000009a9010723c */ /* 0x040ff00000041810 */
[C---:B--2---:R-:W-:Y:S08]  /*6c50*/  HMMA.16816.F32.BF16 R20, R144.reuse, R28, R20 ;  /* 0x0000001c9014723c */ /* 0x044ff00000041814 */
[----:B------:R-:W-:Y:S01]  /*6c60*/  HMMA.16816.F32.BF16 R24, R144, R30, R24 ;  /* 0x0000001e9018723c */ /* 0x000fe20000041818 */
[----:B------:R-:W2:Y:S04]  /*6c70*/  LDSM.16.MT88.4 R28, [R167+0xe000] ;  /* 0x00e00000a71c783b */ /* 0x000ea80000004200 */
[----:B------:R-:W-:Y:S03]  /*6c80*/  LDSM.16.MT88.4 R144, [R167+0xec00] ;  /* 0x00ec0000a790783b */ /* 0x000fe60000004200 */
[C---:B---3--:R-:W-:Y:S08]  /*6c90*/  HMMA.16816.F32.BF16 R4, R132.reuse, R156, R4 ;  /* 0x0000009c8404723c */ /* 0x048ff00000041804 */
[C---:B------:R-:W-:Y:S08]  /*6ca0*/  HMMA.16816.F32.BF16 R8, R132.reuse, R158, R8 ;  /* 0x0000009e8408723c */ /* 0x040ff00000041808 */
[C---:B------:R-:W-:Y:S08]  /*6cb0*/  HMMA.16816.F32.BF16 R12, R132.reuse, R160, R12 ;  /* 0x000000a0840c723c */ /* 0x040ff0000004180c */
[C---:B------:R-:W-:Y:S08]  /*6cc0*/  HMMA.16816.F32.BF16 R16, R132.reuse, R162, R16 ;  /* 0x000000a28410723c */ /* 0x040ff00000041810 */
[C---:B----4-:R-:W-:Y:S08]  /*6cd0*/  HMMA.16816.F32.BF16 R20, R132.reuse, R32, R20 ;  /* 0x000000208414723c */ /* 0x050ff00000041814 */
[----:B------:R-:W-:Y:S01]  /*6ce0*/  HMMA.16816.F32.BF16 R24, R132, R34, R24 ;  /* 0x000000228418723c */ /* 0x000fe20000041818 */
[----:B------:R-:W-:Y:S04]  /*6cf0*/  LDSM.16.MT88.4 R132, [R167+0xa400] ;  /* 0x00a40000a784783b */ /* 0x000fe80000004200 */
[----:B------:R-:W3:Y:S03]  /*6d00*/  LDSM.16.M88.4 R32, [R170+0x17000] ;  /* 0x01700000aa20783b */ /* 0x000ee60000000200 */
[C---:B------:R-:W-:Y:S08]  /*6d10*/  HMMA.16816.F32.BF16 R4, R136.reuse, R140, R4 ;  /* 0x0000008c8804723c */ /* 0x040ff00000041804 */
[C---:B------:R-:W-:Y:S01]  /*6d20*/  HMMA.16816.F32.BF16 R8, R136.reuse, R142, R8 ;  /* 0x0000008e8808723c */ /* 0x040fe20000041808 */
[----:B------:R-:W4:Y:S07]  /*6d30*/  LDSM.16.MT88.4 R140, [R167+0xc400] ;  /* 0x00c40000a78c783b */ /* 0x000f2e0000004200 */
[C---:B-1----:R-:W-:Y:S03]  /*6d40*/  HMMA.16816.F32.BF16 R12, R136.reuse, R148, R12 ;  /* 0x00000094880c723c */ /* 0x042fe6000004180c */
[C---:B------:R-:W-:Y:S04]  /*6d50*/  LEA R148, P2, R200.reuse, R218, 0x2 ;  /* 0x000000dac8947211 */ /* 0x040fe800078410ff */
[----:B------:R-:W-:Y:S01]  /*6d60*/  LEA.HI.X.SX32 R149, R200, R219, 0x2, P2 ;  /* 0x000000dbc8957211 */ /* 0x000fe200010f16ff */
[C---:B------:R-:W-:Y:S03]  /*6d70*/  HMMA.16816.F32.BF16 R16, R136.reuse, R150, R16 ;  /* 0x000000968810723c */ /* 0x040fe60000041810 */
[C---:B------:R-:W-:Y:S04]  /*6d80*/  LEA R150, P2, R173.reuse, R148, 0x5 ;  /* 0x00000094ad967211 */ /* 0x040fe800078428ff */
[C---:B------:R-:W-:Y:S01]  /*6d90*/  LEA.HI.X.SX32 R151, R173.reuse, R149, 0x5, P2 ;  /* 0x00000095ad977211 */ /* 0x040fe200010f2eff */
[C---:B--2---:R-:W-:Y:S03]  /*6da0*/  HMMA.16816.F32.BF16 R20, R136.reuse, R28, R20 ;  /* 0x0000001c8814723c */ /* 0x044fe60000041814 */
[C---:B------:R-:W-:Y:S04]  /*6db0*/  LEA R152, P2, R173.reuse, R150, 0x5 ;  /* 0x00000096ad987211 */ /* 0x040fe800078428ff */
[C---:B------:R-:W-:Y:S01]  /*6dc0*/  LEA.HI.X.SX32 R153, R173.reuse, R151, 0x5, P2 ;  /* 0x00000097ad997211 */ /* 0x040fe200010f2eff */
[----:B------:R-:W-:Y:S01]  /*6dd0*/  HMMA.16816.F32.BF16 R24, R136, R30, R24 ;  /* 0x0000001e8818723c */ /* 0x000fe20000041818 */
[----:B------:R-:W1:Y:S02]  /*6de0*/  LDSM.16.MT88.4 R28, [R167+0xe400] ;  /* 0x00e40000a71c783b */ /* 0x000e640000004200 */
[C---:B------:R-:W-:Y:S02]  /*6df0*/  LEA R154, P2, R173.reuse, R152, 0x5 ;  /* 0x00000098ad9a7211 */ /* 0x040fe400078428ff */
[----:B------:R-:W-:Y:S02]  /*6e00*/  LDSM.16.MT88.4 R136, [R167+0xa800] ;  /* 0x00a80000a788783b */ /* 0x000fe40000004200 */
[C---:B------:R-:W-:Y:S01]  /*6e10*/  LEA.HI.X.SX32 R155, R173.reuse, R153, 0x5, P2 ;  /* 0x00000099ad9b7211 */ /* 0x040fe200010f2eff */
[C---:B---3--:R-:W-:Y:S05]  /*6e20*/  HMMA.16816.F32.BF16 R4, R32.reuse, R132, R4 ;  /* 0x000000842004723c */ /* 0x048fea0000041804 */
[C---:B------:R-:W-:Y:S03]  /*6e30*/  LEA R156, P2, R173.reuse, R154, 0x5 ;  /* 0x0000009aad9c7211 */ /* 0x040fe600078428ff */
[C---:B------:R-:W-:Y:S01]  /*6e40*/  HMMA.16816.F32.BF16 R8, R32.reuse, R134, R8 ;  /* 0x000000862008723c */ /* 0x040fe20000041808 */
[----:B------:R-:W2:Y:S02]  /*6e50*/  LDSM.16.M88.4 R132, [R169+0x2000] ;  /* 0x00200000a984783b */ /* 0x000ea40000000200 */
[C---:B------:R-:W-:Y:S02]  /*6e60*/  LEA.HI.X.SX32 R157, R173.reuse, R155, 0x5, P2 ;  /* 0x0000009bad9d7211 */ /* 0x040fe400010f2eff */
[C---:B------:R-:W-:Y:S03]  /*6e70*/  LEA R158, P2, R173.reuse, R156, 0x5 ;  /* 0x0000009cad9e7211 */ /* 0x040fe600078428ff */
[C---:B----4-:R-:W-:Y:S03]  /*6e80*/  HMMA.16816.F32.BF16 R12, R32.reuse, R140, R12 ;  /* 0x0000008c200c723c */ /* 0x050fe6000004180c */
[C---:B------:R-:W-:Y:S02]  /*6e90*/  LEA.HI.X.SX32 R159, R173.reuse, R157, 0x5, P2 ;  /* 0x0000009dad9f7211 */ /* 0x040fe400010f2eff */
[C---:B------:R-:W-:Y:S03]  /*6ea0*/  LEA R160, P2, R173.reuse, R158, 0x5 ;  /* 0x0000009eada07211 */ /* 0x040fe600078428ff */
[C---:B------:R-:W-:Y:S01]  /*6eb0*/  HMMA.16816.F32.BF16 R16, R32.reuse, R142, R16 ;  /* 0x0000008e2010723c */ /* 0x040fe20000041810 */
[----:B------:R-:W3:Y:S02]  /*6ec0*/  LDSM.16.MT88.4 R140, [R167+0xc800] ;  /* 0x00c80000a78c783b */ /* 0x000ee40000004200 */
[C---:B------:R-:W-:Y:S03]  /*6ed0*/  LEA.HI.X.SX32 R161, R173.reuse, R159, 0x5, P2 ;  /* 0x0000009fada17211 */ /* 0x040fe600010f2eff */
[C---:B------:R-:W-:Y:S02]  /*6ee0*/  IMAD.WIDE R162, R173.reuse, -0xc0, R160 ;  /* 0xffffff40ada27825 */ /* 0x040fe400078e02a0 */
[C---:B-1----:R-:W-:Y:S03]  /*6ef0*/  HMMA.16816.F32.BF16 R20, R32.reuse, R28, R20 ;  /* 0x0000001c2014723c */ /* 0x042fe60000041814 */
[C---:B------:R-:W-:Y:S05]  /*6f00*/  LEA R170, P2, R173.reuse, R162, 0x5 ;  /* 0x000000a2adaa7211 */ /* 0x040fea00078428ff */
[----:B------:R-:W-:Y:S01]  /*6f10*/  HMMA.16816.F32.BF16 R24, R32, R30, R24 ;  /* 0x0000001e2018723c */ /* 0x000fe20000041818 */
[----:B------:R-:W1:Y:S02]  /*6f20*/  LDSM.16.MT88.4 R28, [R167+0xe800] ;  /* 0x00e80000a71c783b */ /* 0x000e640000004200 */
[C---:B------:R-:W-:Y:S02]  /*6f30*/  LEA.HI.X.SX32 R171, R173.reuse, R163, 0x5, P2 ;  /* 0x000000a3adab7211 */ /* 0x040fe400010f2eff */
[----:B------:R4:W-:Y:S01]  /*6f40*/  LDSM.16.M88.4 R32, [R168+0x2000] ;  /* 0x00200000a820783b */ /* 0x0009e20000000200 */
[C---:B------:R-:W-:Y:S02]  /*6f50*/  LEA R174, P2, R173.reuse, R170, 0x5 ;  /* 0x000000aaadae7211 */ /* 0x040fe400078428ff */
[C---:B--2---:R-:W-:Y:S05]  /*6f60*/  HMMA.16816.F32.BF16 R4, R132.reuse, R136, R4 ;  /* 0x000000888404723c */ /* 0x044fea0000041804 */
[C---:B------:R-:W-:Y:S02]  /*6f70*/  LEA.HI.X.SX32 R175, R173.reuse, R171, 0x5, P2 ;  /* 0x000000abadaf7211 */ /* 0x040fe400010f2eff */
[C---:B------:R-:W-:Y:S01]  /*6f80*/  LEA R226, P2, R173.reuse, R174, 0x5 ;  /* 0x000000aeade27211 */ /* 0x040fe200078428ff */
[C---:B------:R-:W-:Y:S01]  /*6f90*/  HMMA.16816.F32.BF16 R8, R132.reuse, R138, R8 ;  /* 0x0000008a8408723c */ /* 0x040fe20000041808 */
[----:B------:R-:W2:Y:S02]  /*6fa0*/  LDSM.16.MT88.4 R136, [R167+0xac00] ;  /* 0x00ac0000a788783b */ /* 0x000ea40000004200 */
[C---:B------:R-:W-:Y:S02]  /*6fb0*/  LEA.HI.X.SX32 R227, R173.reuse, R175, 0x5, P2 ;  /* 0x000000afade37211 */ /* 0x040fe400010f2eff */
[C---:B------:R-:W-:Y:S03]  /*6fc0*/  LEA R228, P2, R173.reuse, R226, 0x5 ;  /* 0x000000e2ade47211 */ /* 0x040fe600078428ff */
[C---:B---3--:R-:W-:Y:S03]  /*6fd0*/  HMMA.16816.F32.BF16 R12, R132.reuse, R140, R12 ;  /* 0x0000008c840c723c */ /* 0x048fe6000004180c */
[C---:B------:R-:W-:Y:S02]  /*6fe0*/  LEA.HI.X.SX32 R229, R173.reuse, R227, 0x5, P2 ;  /* 0x000000e3ade57211 */ /* 0x040fe400010f2eff */
[C---:B----4-:R-:W-:Y:S03]  /*6ff0*/  LEA R168, P2, R173.reuse, R228, 0x5 ;  /* 0x000000e4ada87211 */ /* 0x050fe600078428ff */
[C---:B------:R-:W-:Y:S01]  /*7000*/  HMMA.16816.F32.BF16 R16, R132.reuse, R142, R16 ;  /* 0x0000008e8410723c */ /* 0x040fe20000041810 */
[----:B------:R-:W3:Y:S02]  /*7010*/  LDSM.16.MT88.4 R140, [R167+0xcc00] ;  /* 0x00cc0000a78c783b */ /* 0x000ee40000004200 */
[C---:B------:R-:W-:Y:S02]  /*7020*/  LEA.HI.X.SX32 R169, R173.reuse, R229, 0x5, P2 ;  /* 0x000000e5ada97211 */ /* 0x040fe400010f2eff */
[C---:B------:R-:W-:Y:S03]  /*7030*/  LEA R230, P2, R173.reuse, R168, 0x5 ;  /* 0x000000a8ade67211 */ /* 0x040fe600078428ff */
[C---:B-1----:R-:W-:Y:S03]  /*7040*/  HMMA.16816.F32.BF16 R20, R132.reuse, R28, R20 ;  /* 0x0000001c8414723c */ /* 0x042fe60000041814 */
[C---:B------:R-:W-:Y:S05]  /*7050*/  LEA.HI.X.SX32 R231, R173.reuse, R169, 0x5, P2 ;  /* 0x000000a9ade77211 */ /* 0x040fea00010f2eff */
[----:B------:R-:W-:Y:S03]  /*7060*/  HMMA.16816.F32.BF16 R24, R132, R30, R24 ;  /* 0x0000001e8418723c */ /* 0x000fe60000041818 */
[C---:B------:R-:W-:Y:S05]  /*7070*/  IMAD.WIDE R28, R173.reuse, -0xc0, R230 ;  /* 0xffffff40ad1c7825 */ /* 0x040fea00078e02e6 */
[C---:B--2---:R-:W-:Y:S05]  /*7080*/  HMMA.16816.F32.BF16 R4, R32.reuse, R136, R4 ;  /* 0x000000882004723c */ /* 0x044fea0000041804 */
[C---:B------:R-:W-:Y:S03]  /*7090*/  LEA R30, P2, R173.reuse, R28, 0x5 ;  /* 0x0000001cad1e7211 */ /* 0x040fe600078428ff */
[C---:B------:R-:W-:Y:S03]  /*70a0*/  HMMA.16816.F32.BF16 R8, R32.reuse, R138, R8 ;  /* 0x0000008a2008723c */ /* 0x040fe60000041808 */
[----:B------:R-:W-:Y:S01]  /*70b0*/  @P0 IMAD.WIDE.U32 R138, R186, 0x4, R224 ;  /* 0x00000004ba8a0825 */ /* 0x000fe200078e00e0 */
[C---:B------:R-:W-:Y:S02]  /*70c0*/  LEA.HI.X.SX32 R31, R173.reuse, R29, 0x5, P2 ;  /* 0x0000001dad1f7211 */ /* 0x040fe400010f2eff */
[C---:B------:R-:W-:Y:S02]  /*70d0*/  LEA R132, P2, R173.reuse, R30, 0x5 ;  /* 0x0000001ead847211 */ /* 0x040fe400078428ff */
[C---:B---3--:R-:W-:Y:S01]  /*70e0*/  HMMA.16816.F32.BF16 R12, R32.reuse, R140, R12 ;  /* 0x0000008c200c723c */ /* 0x048fe2000004180c */
[----:B------:R-:W5:Y:S02]  /*70f0*/  @P0 LDG.E R209, desc[UR24][R138.64+-0x100] ;  /* 0xffff00188ad10981 */ /* 0x000f64000c1e1900 */
[C---:B------:R-:W-:Y:S02]  /*7100*/  LEA.HI.X.SX32 R133, R173.reuse, R31, 0x5, P2 ;  /* 0x0000001fad857211 */ /* 0x040fe400010f2eff */
[----:B------:R-:W5:Y:S01]  /*7110*/  @P0 LDG.E R208, desc[UR24][R138.64+-0xe0] ;  /* 0xffff20188ad00981 */ /* 0x000f62000c1e1900 */
[C---:B------:R-:W-:Y:S02]  /*7120*/  LEA R134, P2, R173.reuse, R132, 0x5 ;  /* 0x00000084ad867211 */ /* 0x040fe400078428ff */
[C---:B------:R-:W-:Y:S01]  /*7130*/  HMMA.16816.F32.BF16 R16, R32.reuse, R142, R16 ;  /* 0x0000008e2010723c */ /* 0x040fe20000041810 */
[----:B------:R-:W5:Y:S02]  /*7140*/  @P0 LDG.E R207, desc[UR24][R138.64+-0x80] ;  /* 0xffff80188acf0981 */ /* 0x000f64000c1e1900 */
[C---:B------:R-:W-:Y:S02]  /*7150*/  LEA.HI.X.SX32 R135, R173.reuse, R133, 0x5, P2 ;  /* 0x00000085ad877211 */ /* 0x040fe400010f2eff */
[----:B------:R1:W5:Y:S01]  /*7160*/  @P0 LDG.E R206, desc[UR24][R138.64+-0x60] ;  /* 0xffffa0188ace0981 */ /* 0x000362000c1e1900 */
[C---:B------:R-:W-:Y:S02]  /*7170*/  LEA R136, P2, R173.reuse, R134, 0x5 ;  /* 0x00000086ad887211 */ /* 0x040fe400078428ff */
[C---:B------:R-:W-:Y:S01]  /*7180*/  HMMA.16816.F32.BF16 R20, R32.reuse, R144, R20 ;  /* 0x000000902014723c */ /* 0x040fe20000041814 */
[----:B------:R2:W-:Y:S02]  /*7190*/  REDG.E.ADD.F32.FTZ.RN.STRONG.GPU desc[UR24][R218.64], R4 ;  /* 0x00000004da0079a6 */ /* 0x0005e4000c12f318 */
[C---:B------:R-:W-:Y:S02]  /*71a0*/  LEA.HI.X.SX32 R137, R173.reuse, R135, 0x5, P2 ;  /* 0x00000087ad897211 */ /* 0x040fe400010f2eff */
[----:B------:R3:W-:Y:S01]  /*71b0*/  REDG.E.ADD.F32.FTZ.RN.STRONG.GPU desc[UR24][R148.64], R5 ;  /* 0x00000005940079a6 */ /* 0x0007e2000c12f318 */
[C---:B------:R-:W-:Y:S02]  /*71c0*/  LEA R140, P2, R173.reuse, R136, 0x5 ;  /* 0x00000088ad8c7211 */ /* 0x040fe400078428ff */
[----:B------:R-:W-:Y:S01]  /*71d0*/  HMMA.16816.F32.BF16 R24, R32, R146, R24 ;  /* 0x000000922018723c */ /* 0x000fe20000041818 */
[----:B------:R-:W-:Y:S02]  /*71e0*/  REDG.E.ADD.F32.FTZ.RN.STRONG.GPU desc[UR24][R150.64], R6 ;  /* 0x00000006960079a6 */ /* 0x000fe4000c12f318 */
[C---:B------:R-:W-:Y:S02]  /*71f0*/  LEA.HI.X.SX32 R141, R173.reuse, R137, 0x5, P2 ;  /* 0x00000089ad8d7211 */ /* 0x040fe400010f2eff */
[----:B------:R-:W-:Y:S04]  /*7200*/  REDG.E.ADD.F32.FTZ.RN.STRONG.GPU desc[UR24][R152.64], R7 ;  /* 0x00000007980079a6 */ /* 0x000fe8000c12f318 */
[----:B------:R-:W-:Y:S04]  /*7210*/  REDG.E.ADD.F32.FTZ.RN.STRONG.GPU desc[UR24][R154.64], R8 ;  /* 0x000000089a0079a6 */ /* 0x000fe8000c12f318 */
[----:B------:R-:W-:Y:S04]  /*7220*/  REDG.E.ADD.F32.FTZ.RN.STRONG.GPU desc[UR24][R156.64], R9 ;  /* 0x000000099c0079a6 */ /* 0x000fe8000c12f318 */
[----:B------:R-:W-:Y:S01]  /*7230*/  REDG.E.ADD.F32.FTZ.RN.STRONG.GPU desc[UR24][R158.64], R10 ;  /* 0x0000000a9e0079a6 */ /* 0x000fe2000c12f318 */
[C---:B--2---:R-:W-:Y:S03]  /*7240*/  LEA R4, P2, R173.reuse, R140, 0x5 ;  /* 0x0000008cad047211 */ /* 0x044fe600078428ff */
[----:B------:R-:W-:Y:S01]  /*7250*/  REDG.E.ADD.F32.FTZ.RN.STRONG.GPU desc[UR24][R160.64], R11 ;  /* 0x0000000ba00079a6 */ /* 0x000fe2000c12f318 */
[----:B---3--:R-:W-:Y:S03]  /*7260*/  LEA.HI.X.SX32 R5, R173, R141, 0x5, P2 ;  /* 0x0000008dad057211 */ /* 0x008fe600010f2eff */
        /* <DEDUP_REMOVED lines=17> */
[----:B------:R-:W2:Y:S04]  /*7380*/  LDSM.16.MT88.4 R8, [R176] ;  /* 0x00000000b008783b */ /* 0x000ea80000004200 */
[----:B------:R-:W3:Y:S04]  /*7390*/  LDSM.16.MT88.4 R12, [R166+UR4+0x17000] ;  /* 0x01700004a60c783b */ /* 0x000ee80008004200 */
[----:B------:R-:W4:Y:S04]  /*73a0*/  LDSM.16.MT88.4 R16, [R176+0x1000] ;  /* 0x00100000b010783b */ /* 0x000f280000004200 */
[----:B------:R-:W4:Y:S04]  /*73b0*/  LDSM.16.MT88.4 R28, [R176+0x2000] ;  /* 0x00200000b01c783b */ /* 0x000f280000004200 */
[----:B------:R-:W-:Y:S04]  /*73c0*/  LDSM.16.MT88.4 R32, [R166+UR4+0x15800] ;  /* 0x01580004a620783b */ /* 0x000fe80008004200 */
[----:B------:R-:W4:Y:S04]  /*73d0*/  LDSM.16.MT88.4 R20, [R176+0x400] ;  /* 0x00040000b014783b */ /* 0x000f280000004200 */
[----:B------:R-:W4:Y:S04]  /*73e0*/  LDSM.16.MT88.4 R132, [R166+UR4+0x17800] ;  /* 0x01780004a684783b */ /* 0x000f280008004200 */
[----:B------:R-:W4:Y:S04]  /*73f0*/  LDSM.16.MT88.4 R24, [R176+0x1400] ;  /* 0x00140000b018783b */ /* 0x000f280000004200 */
[----:B-1----:R-:W-:Y:S04]  /*7400*/  LDSM.16.MT88.4 R136, [R176+0xc00] ;  /* 0x000c0000b088783b */ /* 0x002fe80000004200 */
[----:B------:R-:W-:Y:S01]  /*7410*/  LDSM.16.MT88.4 R140, [R166+UR4+0x18800] ;  /* 0x01880004a68c783b */ /* 0x000fe20008004200 */
[-C--:B--2---:R-:W-:Y:S03]  /*7420*/  HMMA.16816.F32.BF16 R84, R4, R8.reuse, R84 ;  /* 0x000000080454723c */ /* 0x084fe60000041854 */
[----:B------:R-:W-:Y:S04]  /*7430*/  LDSM.16.MT88.4 R144, [R176+0x1c00] ;  /* 0x001c0000b090783b */ /* 0x000fe80000004200 */
[----:B------:R-:W-:Y:S01]  /*7440*/  LDSM.16.MT88.4 R148, [R176+0x2c00] ;  /* 0x002c0000b094783b */ /* 0x000fe20000004200 */
[C---:B---3--:R-:W-:Y:S08]  /*7450*/  HMMA.16816.F32.BF16 R88, R12.reuse, R8, R88 ;  /* 0x000000080c58723c */ /* 0x048ff00000041858 */
        /* <DEDUP_REMOVED lines=41> */
[----:B------:R-:W-:Y:S01]  /*76f0*/  LOP3.LUT R4, R212, 0x1, RZ, 0xc0, !PT ;  /* 0x00000001d4047812 */ /* 0x000fe200078ec0ff */
[----:B------:R-:W-:Y:S01]  /*7700*/  VIADD R6, R176, 0xffffd000 ;  /* 0xffffd000b0067836 */ /* 0x000fe20000000000 */
[----:B------:R-:W-:Y:S02]  /*7710*/  @P0 IADD3 R5, P5, PT, R224, -0x100, RZ ;  /* 0xffffff00e0050810 */ /* 0x000fe40007fbe0ff */
[-C--:B----4-:R-:W-:Y:S05]  /*7720*/  HMMA.16816.F32.BF16 R84, R24, R136.reuse, R84 ;  /* 0x000000881854723c */ /* 0x090fea0000041854 */
[----:B------:R-:W-:Y:S01]  /*7730*/  ISETP.NE.U32.AND P2, PT, R4, 0x1, PT ;  /* 0x000000010400780c */ /* 0x000fe20003f45070 */
[----:B------:R-:W-:Y:S01]  /*7740*/  @P0 IMAD.MOV.U32 R224, RZ, RZ, R5 ;  /* 0x000000ffffe00224 */ /* 0x000fe200078e0005 */
[----:B------:R-:W-:Y:S01]  /*7750*/  @P0 IADD3.X R4, PT, PT, R225, -0x1, RZ, P5, !PT ;  /* 0xffffffffe1040810 */ /* 0x000fe20002ffe4ff */
[C---:B------:R-:W-:Y:S04]  /*7760*/  HMMA.16816.F32.BF16 R88, R140.reuse, R136, R88 ;  /* 0x000000888c58723c */ /* 0x040fe80000041858 */
[----:B------:R-:W-:Y:S04]  /*7770*/  @P0 IMAD.MOV.U32 R225, RZ, RZ, R4 ;  /* 0x000000ffffe10224 */ /* 0x000fe800078e0004 */
[-C--:B------:R-:W-:Y:S03]  /*7780*/  HMMA.16816.F32.BF16 R92, R140, R138.reuse, R92 ;  /* 0x0000008a8c5c723c */ /* 0x080fe6000004185c */
[----:B------:R-:W-:Y:S04]  /*7790*/  @P2 VIADD R6, R176, 0x3000 ;  /* 0x00003000b0062836 */ /* 0x000fe80000000000 */
[----:B------:R-:W-:Y:S01]  /*77a0*/  IMAD.MOV.U32 R176, RZ, RZ, R6 ;  /* 0x000000ffffb07224 */ /* 0x000fe200078e0006 */
        /* <DEDUP_REMOVED lines=10> */
[----:B------:R-:W-:Y:S11]  /*7850*/  @P3 BRA `(.L_x_574) ;  /* 0xffffffbc00283947 */ /* 0x000ff6000383ffff */
[----:B------:R-:W1:Y:S01]  /*7860*/  LDCU UR5, c[0x0][0x500] ;  /* 0x0000a000ff0577ac */ /* 0x000e620008000800 */
[----:B------:R-:W-:Y:S01]  /*7870*/  LOP3.LUT R165, R165, 0x40, RZ, 0xc0, !PT ;  /* 0x00000040a5a57812 */ /* 0x000fe200078ec0ff */
[----:B------:R-:W2:Y:S01]  /*7880*/  S2R R0, SR_CTAID.Y ;  /* 0x0000000000007919 */ /* 0x000ea20000002600 */
[C---:B------:R-:W-:Y:S01]  /*7890*/  ISETP.NE.AND P1, PT, R214.reuse, -0x1, PT ;  /* 0xffffffffd600780c */ /* 0x040fe20003f25270 */
[----:B------:R-:W3:Y:S01]  /*78a0*/  LDCU UR6, c[0x0][0x4fc] ;  /* 0x00009f80ff0677ac */ /* 0x000ee20008000800 */
[----:B------:R-:W-:Y:S02]  /*78b0*/  IADD3 R165, PT, PT, R191, -R165, RZ ;  /* 0x800000a5bfa57210 */ /* 0x000fe40007ffe0ff */
[----:B------:R-:W-:-:S09]  /*78c0*/  ISETP.NE.AND P0, PT, R214, -0x1, PT ;  /* 0xffffffffd600780c */ /* 0x000fd20003f05270 */
[----:B------:R-:W4:Y:S01]  /*78d0*/  @P1 LDC.64 R4, c[0x0][0x5c0] ;  /* 0x00017000ff041b82 */ /* 0x000f220000000a00 */
[----:B------:R-:W-:Y:S01]  /*78e0*/  @P1 IADD3 R6, PT, PT, R213, R214, RZ ;  /* 0x000000d6d5061210 */ /* 0x000fe20007ffe0ff */
        /* <DEDUP_REMOVED lines=56> */
[----:B------:R1:W-:Y:S01]  /*7c70*/  STS [R191], R84 ;  /* 0x00000054bf007388 */ /* 0x0003e20000000800 */
        /* <DEDUP_REMOVED lines=9> */
[----:B---3--:R-:W-:Y:S01]  /*7d10*/  FMUL.FTZ R36, R36, UR6 ;  /* 0x0000000624247c20 */ /* 0x008fe20008410000 */
        /* <DEDUP_REMOVED lines=95> */
[C---:B----4-:R-:W-:Y:S01]  /*8310*/  @P1 IMAD R10, R6.reuse, R5, RZ ;  /* 0x00000005060a1224 */ /* 0x050fe200078e02ff */
[----:B------:R-:W-:Y:S01]  /*8320*/  F2FP.BF16.F32.PACK_AB R60, R61, R60 ;  /* 0x0000003c3d3c723e */ /* 0x000fe200000010ff */
[----:B------:R1:W-:Y:S01]  /*8330*/  STS [R165+0x6220], R50 ;  /* 0x00622032a5007388 */ /* 0x0003e20000000800 */
[----:B------:R-:W-:Y:S01]  /*8340*/  F2FP.BF16.F32.PACK_AB R62, R63, R62 ;  /* 0x0000003e3f3e723e */ /* 0x000fe200000010ff */
[----:B------:R-:W-:Y:S01]  /*8350*/  @P1 IMAD.WIDE.U32 R6, R6, R4, RZ ;  /* 0x0000000406061225 */ /* 0x000fe200078e00ff */
        /* <DEDUP_REMOVED lines=12> */
[----:B------:R-:W-:Y:S01]  /*8420*/  @P1 IADD3 R10, PT, PT, R7, R10, RZ ;  /* 0x0000000a070a1210 */ /* 0x000fe20007ffe0ff */
[----:B------:R1:W-:Y:S01]  /*8430*/  STS [R191+0x8000], R52 ;  /* 0x00800034bf007388 */ /* 0x0003e20000000800 */
[----:B------:R-:W-:-:S03]  /*8440*/  @P1 MOV R11, R6 ;  /* 0x00000006000b1202 */ /* 0x000fc60000000f00 */
        /* <DEDUP_REMOVED lines=15> */
[----:B--2---:R-:W-:Y:S05]  /*8540*/  @P1 BRA `(.L_x_575) ;  /* 0x0000000000281947 */ /* 0x004fea0003800000 */
[----:B------:R-:W2:Y:S01]  /*8550*/  LDC.64 R4, c[0x0][0x5c0] ;  /* 0x00017000ff047b82 */ /* 0x000ea20000000a00 */
[----:B------:R-:W-:-:S07]  /*8560*/  SHF.R.S32.HI R3, RZ, 0x1f, R213 ;  /* 0x0000001fff037819 */ /* 0x000fce00000114d5 */
[----:B------:R-:W3:Y:S01]  /*8570*/  LDC.64 R6, c[0x0][0x5a8] ;  /* 0x00016a00ff067b82 */ /* 0x000ee20000000a00 */
[-C--:B--2---:R-:W-:Y:S02]  /*8580*/  IMAD R3, R3, R4.reuse, RZ ;  /* 0x0000000403037224 */ /* 0x084fe400078e02ff */
[----:B------:R-:W-:-:S04]  /*8590*/  IMAD.WIDE.U32 R8, R213, R4, RZ ;  /* 0x00000004d5087225 */ /* 0x000fc800078e00ff */
[----:B------:R-:W-:-:S05]  /*85a0*/  IMAD R3, R213, R5, R3 ;  /* 0x00000005d5037224 */ /* 0x000fca00078e0203 */
[----:B------:R-:W-:-:S03]  /*85b0*/  IADD3 R9, PT, PT, R9, R3, RZ ;  /* 0x0000000309097210 */ /* 0x000fc60007ffe0ff */
[----:B---3--:R-:W-:-:S04]  /*85c0*/  IMAD.WIDE.U32 R8, R0, R6, R8 ;  /* 0x0000000600087225 */ /* 0x008fc800078e0008 */
[----:B------:R-:W-:Y:S01]  /*85d0*/  IMAD R10, R0, R7, R9 ;  /* 0x00000007000a7224 */ /* 0x000fe200078e0209 */
[----:B------:R-:W-:Y:S02]  /*85e0*/  MOV R11, R8 ;  /* 0x00000008000b7202 */ /* 0x000fe40000000f00 */
.L_x_575:
[----:B------:R-:W-:Y:S05]  /*85f0*/  @P0 BRA `(.L_x_576) ;  /* 0x00000000002c0947 */ /* 0x000fea0003800000 */
        /* <DEDUP_REMOVED lines=11> */
.L_x_576:
[----:B------:R-:W2:Y:S01]  /*86b0*/  LDCU.64 UR10, c[0x0][0x5c8] ;  /* 0x0000b900ff0a77ac */ /* 0x000ea20008000a00 */
[----:B------:R-:W-:-:S05]  /*86c0*/  IADD3 R6, PT, PT, R213, R214, RZ ;  /* 0x000000d6d5067210 */ /* 0x000fca0007ffe0ff */
[C---:B--2---:R-:W-:Y:S02]  /*86d0*/  IMAD R0, R6.reuse, UR11, RZ ;  /* 0x0000000b06007c24 */ /* 0x044fe4000f8e02ff */
[----:B------:R-:W-:-:S05]  /*86e0*/  IMAD.WIDE.U32 R6, R6, UR10, RZ ;  /* 0x0000000a06067c25 */ /* 0x000fca000f8e00ff */
[----:B------:R-:W-:Y:S02]  /*86f0*/  IADD3 R0, PT, PT, R7, R0, RZ ;  /* 0x0000000007007210 */ /* 0x000fe40007ffe0ff */
[----:B------:R-:W-:-:S07]  /*8700*/  MOV R3, R6 ;  /* 0x0000000600037202 */ /* 0x000fce0000000f00 */
.L_x_577:
[----:B------:R-:W-:Y:S01]  /*8710*/  BAR.SYNC.DEFER_BLOCKING 0x0 ;  /* 0x0000000000007b1d */ /* 0x000fe20000010000 */
[----:B------:R-:W-:Y:S01]  /*8720*/  USHF.L.U32 UR5, UR23, 0x7, URZ ;  /* 0x0000000717057899 */ /* 0x000fe200080006ff */
[----:B------:R-:W-:Y:S01]  /*8730*/  ISETP.GE.AND P3, PT, R190, UR9, PT ;  /* 0x00000009be007c0c */ /* 0x000fe2000bf66270 */
[----:B-1----:R-:W-:Y:S01]  /*8740*/  IMAD.U32 R52, RZ, RZ, UR10 ;  /* 0x0000000aff347e24 */ /* 0x002fe2000f8e00ff */
[----:B------:R-:W-:Y:S01]  /*8750*/  LEA.HI R2, R2, 0x40, RZ, 0x1e ;  /* 0x0000004002027811 */ /* 0x000fe200078ff0ff */
[----:B------:R-:W-:-:S03]  /*8760*/  USHF.R.S32.HI UR8, URZ, 0x1f, UR5 ;  /* 0x0000001fff087899 */ /* 0x000fc60008011405 */
[----:B------:R-:W1:Y:S01]  /*8770*/  LDC.64 R8, c[0x0][0x5d8] ;  /* 0x00017600ff087b82 */ /* 0x000e620000000a00 */
[----:B------:R-:W-:Y:S01]  /*8780*/  IMAD.WIDE.U32 R46, R4, UR5, RZ ;  /* 0x00000005042e7c25 */ /* 0x000fe2000f8e00ff */
[----:B------:R-:W-:Y:S01]  /*8790*/  ISETP.GE.AND P5, PT, R2, UR9, PT ;  /* 0x0000000902007c0c */ /* 0x000fe2000bfa6270 */
[----:B------:R-:W-:Y:S02]  /*87a0*/  BSSY.RECONVERGENT B0, `(.L_x_578) ;  /* 0x0000025000007945 */ /* 0x000fe40003800200 */
[----:B------:R-:W-:Y:S01]  /*87b0*/  IMAD R44, R4, UR8, RZ ;  /* 0x00000008042c7c24 */ /* 0x000fe2000f8e02ff */
[----:B------:R-:W-:Y:S02]  /*87c0*/  LOP3.LUT R45, R46, 0x18, R189, 0xf8, !PT ;  /* 0x000000182e2d7812 */ /* 0x000fe400078ef8bd */
[----:B------:R-:W2:Y:S01]  /*87d0*/  LDC.64 R6, c[0x0][0x5e0] ;  /* 0x00017800ff067b82 */ /* 0x000ea20000000a00 */
[----:B------:R-:W-:Y:S01]  /*87e0*/  IMAD R44, R5, UR5, R44 ;  /* 0x00000005052c7c24 */ /* 0x000fe2000f8e022c */
[----:B------:R-:W-:-:S04]  /*87f0*/  IADD3 R56, P0, PT, R11, R45, RZ ;  /* 0x0000002d0b387210 */ /* 0x000fc80007f1e0ff */
[----:B------:R-:W-:Y:S02]  /*8800*/  IADD3.X R57, PT, PT, R10, R47, R44, P0, !PT ;  /* 0x0000002f0a397210 */ /* 0x000fe400007fe42c */
[----:B------:R-:W-:Y:S01]  /*8810*/  IADD3 R2, P0, PT, R190, 0x40, RZ ;  /* 0x00000040be027810 */ /* 0x000fe20007f1e0ff */
[----:B------:R3:W4:Y:S04]  /*8820*/  LDS.128 R40, [R172+0xa000] ;  /* 0x00a00000ac287984 */ /* 0x0007280000000c00 */
[----:B------:R-:W-:Y:S01]  /*8830*/  IMAD.X R53, RZ, RZ, RZ, P0 ;  /* 0x000000ffff357224 */ /* 0x000fe200000e06ff */
[----:B------:R3:W2:Y:S01]  /*8840*/  LDS.128 R36, [R172+0xc000] ;  /* 0x00c00000ac247984 */ /* 0x0006a20000000c00 */
[----:B-1----:R-:W-:-:S03]  /*8850*/  IMAD.WIDE.U32 R56, R8, UR20, R56 ;  /* 0x0000001408387c25 */ /* 0x002fc6000f8e0038 */
[----:B------:R3:W1:Y:S01]  /*8860*/  LDS.128 R32, [R172+0xf000] ;  /* 0x00f00000ac207984 */ /* 0x0006620000000c00 */
[----:B------:R-:W-:-:S03]  /*8870*/  IMAD R54, R9, UR20, R57 ;  /* 0x0000001409367c24 */ /* 0x000fc6000f8e0239 */
[----:B------:R3:W1:Y:S04]  /*8880*/  LDS.128 R28, [R172+0x10000] ;  /* 0x01000000ac1c7984 */ /* 0x0006680000000c00 */
[----:B------:R3:W1:Y:S04]  /*8890*/  LDS.128 R24, [R172+0x11000] ;  /* 0x01100000ac187984 */ /* 0x0006680000000c00 */
[----:B------:R3:W1:Y:S04]  /*88a0*/  LDS.128 R20, [R172+0x12000] ;  /* 0x01200000ac147984 */ /* 0x0006680000000c00 */
[----:B------:R3:W1:Y:S04]  /*88b0*/  LDS.128 R16, [R172+0x13000] ;  /* 0x01300000ac107984 */ /* 0x0006680000000c00 */
[----:B------:R3:W1:Y:S01]  /*88c0*/  LDS.128 R12, [R172+0x14000] ;  /* 0x01400000ac0c7984 */ /* 0x0006620000000c00 */
[----:B--2-4-:R-:W-:Y:S05]  /*88d0*/  @P3 BRA `(.L_x_579) ;  /* 0x0000000000443947 */ /* 0x014fea0003800000 */
[----:B------:R-:W2:Y:S01]  /*88e0*/  LDCU UR12, c[0x0][0x440] ;  /* 0x00008800ff0c77ac */ /* 0x000ea20008000800 */
[----:B------:R-:W4:Y:S01]  /*88f0*/  LDS.128 R48, [R172+0xb000] ;  /* 0x00b00000ac307984 */ /* 0x000f220000000c00 */
[----:B------:R-:W-:Y:S01]  /*8900*/  IMAD.MOV.U32 R58, RZ, RZ, R56 ;  /* 0x000000ffff3a7224 */ /* 0x000fe200078e0038 */
[----:B------:R-:W3:Y:S02]  /*8910*/  LDCU.64 UR6, c[0x0][0x560] ;  /* 0x0000ac00ff0677ac */ /* 0x000ee40008000a00 */
[----:B------:R-:W1:Y:S01]  /*8920*/  LDS.128 R44, [R172+0xd000] ;  /* 0x00d00000ac2c7984 */ /* 0x000e620000000c00 */
[----:B------:R-:W-:Y:S02]  /*8930*/  IMAD.MOV.U32 R59, RZ, RZ, R54 ;  /* 0x000000ffff3b7224 */ /* 0x000fe400078e0036 */
[----:B------:R-:W-:-:S04]  /*8940*/  IMAD.WIDE.U32 R60, R190, R4, R58 ;  /* 0x00000004be3c7225 */ /* 0x000fc800078e003a */
[----:B------:R-:W-:Y:S01]  /*8950*/  IMAD R55, R190, R5, R61 ;  /* 0x00000005be377224 */ /* 0x000fe200078e023d */
[----:B--2---:R-:W-:Y:S02]  /*8960*/  ISETP.GE.AND P2, PT, R188, UR12, PT ;  /* 0x0000000cbc007c0c */ /* 0x004fe4000bf46270 */
[----:B------:R-:W-:Y:S02]  /*8970*/  ISETP.GE.AND P1, PT, R185, UR12, PT ;  /* 0x0000000cb9007c0c */ /* 0x000fe4000bf26270 */
[----:B------:R-:W-:Y:S02]  /*8980*/  ISETP.GE.AND P0, PT, R184, UR12, PT ;  /* 0x0000000cb8007c0c */ /* 0x000fe4000bf06270 */
[----:B---3--:R-:W-:-:S04]  /*8990*/  LEA R58, P4, R60, UR6, 0x1 ;  /* 0x000000063c3a7c11 */ /* 0x008fc8000f8808ff */
[----:B------:R-:W-:-:S03]  /*89a0*/  LEA.HI.X R59, R60, UR7, R55, 0x1, P4 ;  /* 0x000000073c3b7c11 */ /* 0x000fc6000a0f0c37 */
[----:B------:R-:W2:Y:S04]  /*89b0*/  @!P2 LDS.128 R8, [R172+0x9000] ;  /* 0x00900000ac08a984 */ /* 0x000ea80000000c00 */
[----:B----4-:R4:W-:Y:S04]  /*89c0*/  @!P1 STG.E.128 desc[UR24][R58.64+0x40], R48 ;  /* 0x000040303a009986 */ /* 0x0109e8000c101d18 */
[----:B-1----:R4:W-:Y:S04]  /*89d0*/  @!P0 STG.E.128 desc[UR24][R58.64+0x80], R44 ;  /* 0x0000802c3a008986 */ /* 0x0029e8000c101d18 */
[----:B--2---:R4:W-:Y:S02]  /*89e0*/  @!P2 STG.E.128 desc[UR24][R58.64], R8 ;  /* 0x000000083a00a986 */ /* 0x0049e4000c101d18 */
.L_x_579:
[----:B------:R-:W-:Y:S05]  /*89f0*/  BSYNC.RECONVERGENT B0 ;  /* 0x0000000000007941 */ /* 0x000fea0003800200 */
.L_x_578:
[----:B---3--:R-:W2:Y:S01]  /*8a00*/  LDS.128 R172, [R172+0xe000] ;  /* 0x00e00000acac7984 */ /* 0x008ea20000000c00 */
[----:B------:R-:W-:Y:S04]  /*8a10*/  BSSY.RECONVERGENT B0, `(.L_x_580) ;  /* 0x0000012000007945 */ /* 0x000fe80003800200 */
[----:B------:R-:W-:Y:S05]  /*8a20*/  @P5 BRA `(.L_x_581) ;  /* 0x0000000000405947 */ /* 0x000fea0003800000 */
[----:B------:R-:W3:Y:S01]  /*8a30*/  LDCU UR9, c[0x0][0x440] ;  /* 0x00008800ff0977ac */ /* 0x000ee20008000800 */
[----:B----4-:R-:W-:Y:S01]  /*8a40*/  MOV R11, R54 ;  /* 0x00000036000b7202 */ /* 0x010fe20000000f00 */
[-C--:B------:R-:W-:Y:S01]  /*8a50*/  IMAD R8, R53, R4.reuse, RZ ;  /* 0x0000000435087224 */ /* 0x080fe200078e02ff */
[----:B------:R-:W4:Y:S01]  /*8a60*/  LDCU.64 UR6, c[0x0][0x560] ;  /* 0x0000ac00ff0677ac */ /* 0x000f220008000a00 */
[----:B------:R-:W-:Y:S02]  /*8a70*/  IMAD.MOV.U32 R10, RZ, RZ, R56 ;  /* 0x000000ffff0a7224 */ /* 0x000fe400078e0038 */
[C---:B------:R-:W-:Y:S02]  /*8a80*/  IMAD R8, R2.reuse, R5, R8 ;  /* 0x0000000502087224 */ /* 0x040fe400078e0208 */
[----:B------:R-:W-:-:S04]  /*8a90*/  IMAD.WIDE.U32 R10, R2, R4, R10 ;  /* 0x00000004020a7225 */ /* 0x000fc800078e000a */
[----:B------:R-:W-:Y:S01]  /*8aa0*/  IMAD.IADD R8, R8, 0x1, R11 ;  /* 0x0000000108087824 */ /* 0x000fe200078e020b */
[----:B---3--:R-:W-:Y:S02]  /*8ab0*/  ISETP.GE.AND P2, PT, R188, UR9, PT ;  /* 0x00000009bc007c0c */ /* 0x008fe4000bf46270 */
[----:B------:R-:W-:Y:S02]  /*8ac0*/  ISETP.GE.AND P1, PT, R185, UR9, PT ;  /* 0x00000009b9007c0c */ /* 0x000fe4000bf26270 */
[----:B------:R-:W-:Y:S02]  /*8ad0*/  ISETP.GE.AND P0, PT, R184, UR9, PT ;  /* 0x00000009b8007c0c */ /* 0x000fe4000bf06270 */
[----:B----4-:R-:W-:-:S04]  /*8ae0*/  LEA R4, P4, R10, UR6, 0x1 ;  /* 0x000000060a047c11 */ /* 0x010fc8000f8808ff */
[----:B------:R-:W-:-:S05]  /*8af0*/  LEA.HI.X R5, R10, UR7, R8, 0x1, P4 ;  /* 0x000000070a057c11 */ /* 0x000fca000a0f0c08 */
[----:B------:R3:W-:Y:S04]  /*8b00*/  @!P2 STG.E.128 desc[UR24][R4.64], R40 ;  /* 0x000000280400a986 */ /* 0x0007e8000c101d18 */
[----:B------:R3:W-:Y:S04]  /*8b10*/  @!P1 STG.E.128 desc[UR24][R4.64+0x40], R36 ;  /* 0x0000402404009986 */ /* 0x0007e8000c101d18 */
[----:B--2---:R3:W-:Y:S02]  /*8b20*/  @!P0 STG.E.128 desc[UR24][R4.64+0x80], R172 ;  /* 0x000080ac04008986 */ /* 0x0047e4000c101d18 */
.L_x_581:
[----:B------:R-:W-:Y:S05]  /*8b30*/  BSYNC.RECONVERGENT B0 ;  /* 0x0000000000007941 */ /* 0x000fea0003800200 */
.L_x_580:
[----:B---3--:R-:W-:Y:S01]  /*8b40*/  MOV R4, R188 ;  /* 0x000000bc00047202 */ /* 0x008fe20000000f00 */
[----:B------:R-:W-:Y:S01]  /*8b50*/  UIMAD UR8, UR8, UR10, URZ ;  /* 0x0000000a080872a4 */ /* 0x000fe2000f8e02ff */
[----:B------:R-:W-:Y:S01]  /*8b60*/  MOV R5, RZ ;  /* 0x000000ff00057202 */ /* 0x000fe20000000f00 */
[----:B------:R-:W-:Y:S02]  /*8b70*/  BSSY.RECONVERGENT B0, `(.L_x_582) ;  /* 0x0000015000007945 */ /* 0x000fe40003800200 */
[----:B------:R-:W-:Y:S01]  /*8b80*/  UIMAD UR8, UR5, UR11, UR8 ;  /* 0x0000000b050872a4 */ /* 0x000fe2000f8e0208 */
[----:B------:R-:W-:-:S03]  /*8b90*/  IMAD.WIDE.U32 R4, R52, UR5, R4 ;  /* 0x0000000534047c25 */ /* 0x000fc6000f8e0004 */
[----:B------:R-:W-:-:S04]  /*8ba0*/  IADD3 R4, P0, PT, R3, R4, RZ ;  /* 0x0000000403047210 */ /* 0x000fc80007f1e0ff */
[----:B------:R-:W-:-:S03]  /*8bb0*/  IADD3.X R5, PT, PT, R0, UR8, R5, P0, !PT ;  /* 0x0000000800057c10 */ /* 0x000fc600087fe405 */
[----:B------:R-:W-:-:S04]  /*8bc0*/  IMAD.WIDE.U32 R4, R6, UR20, R4 ;  /* 0x0000001406047c25 */ /* 0x000fc8000f8e0004 */
[----:B------:R-:W-:Y:S01]  /*8bd0*/  IMAD R7, R7, UR20, R5 ;  /* 0x0000001407077c24 */ /* 0x000fe2000f8e0205 */
[----:B------:R-:W-:Y:S06]  /*8be0*/  @P3 BRA `(.L_x_583) ;  /* 0x0000000000343947 */ /* 0x000fec0003800000 */
[----:B------:R-:W3:Y:S01]  /*8bf0*/  LDCU UR5, c[0x0][0x440] ;  /* 0x00008800ff0577ac */ /* 0x000ee20008000800 */
[----:B------:R-:W-:Y:S01]  /*8c00*/  IMAD.MOV.U32 R6, RZ, RZ, R4 ;  /* 0x000000ffff067224 */ /* 0x000fe200078e0004 */
[----:B------:R-:W1:Y:S03]  /*8c10*/  LDCU.64 UR6, c[0x0][0x568] ;  /* 0x0000ad00ff0677ac */ /* 0x000e660008000a00 */
[----:B----4-:R-:W-:-:S04]  /*8c20*/  IMAD.WIDE.U32 R10, R190, UR10, R6 ;  /* 0x0000000abe0a7c25 */ /* 0x010fc8000f8e0006 */
[----:B------:R-:W-:Y:S01]  /*8c30*/  IMAD R0, R190, UR11, R11 ;  /* 0x0000000bbe007c24 */ /* 0x000fe2000f8e020b */
[----:B---3--:R-:W-:Y:S02]  /*8c40*/  ISETP.GE.AND P2, PT, R188, UR5, PT ;  /* 0x00000005bc007c0c */ /* 0x008fe4000bf46270 */
[----:B------:R-:W-:Y:S02]  /*8c50*/  ISETP.GE.AND P1, PT, R185, UR5, PT ;  /* 0x00000005b9007c0c */ /* 0x000fe4000bf26270 */
[----:B------:R-:W-:Y:S02]  /*8c60*/  ISETP.GE.AND P0, PT, R184, UR5, PT ;  /* 0x00000005b8007c0c */ /* 0x000fe4000bf06270 */
[----:B-1----:R-:W-:-:S04]  /*8c70*/  LEA R8, P3, R10, UR6, 0x1 ;  /* 0x000000060a087c11 */ /* 0x002fc8000f8608ff */
[----:B------:R-:W-:-:S05]  /*8c80*/  LEA.HI.X R9, R10, UR7, R0, 0x1, P3 ;  /* 0x000000070a097c11 */ /* 0x000fca00098f0c00 */
[----:B------:R3:W-:Y:S04]  /*8c90*/  @!P2 STG.E.128 desc[UR24][R8.64], R32 ;  /* 0x000000200800a986 */ /* 0x0007e8000c101d18 */
[----:B------:R3:W-:Y:S04]  /*8ca0*/  @!P1 STG.E.128 desc[UR24][R8.64+0x40], R24 ;  /* 0x0000401808009986 */ /* 0x0007e8000c101d18 */
[----:B------:R3:W-:Y:S02]  /*8cb0*/  @!P0 STG.E.128 desc[UR24][R8.64+0x80], R16 ;  /* 0x0000801008008986 */ /* 0x0007e4000c101d18 */
.L_x_583:
[----:B------:R-:W-:Y:S05]  /*8cc0*/  BSYNC.RECONVERGENT B0 ;  /* 0x0000000000007941 */ /* 0x000fea0003800200 */
.L_x_582:
[----:B------:R-:W-:Y:S05]  /*8cd0*/  @P5 BRA `(.L_x_550) ;  /* 0x00000000003c5947 */ /* 0x000fea0003800000 */
[----:B------:R-:W1:Y:S01]  /*8ce0*/  LDCU UR5, c[0x0][0x440] ;  /* 0x00008800ff0577ac */ /* 0x000e620008000800 */
[----:B------:R-:W-:Y:S02]  /*8cf0*/  IMAD R53, R53, UR10, RZ ;  /* 0x0000000a35357c24 */ /* 0x000fe4000f8e02ff */
[----:B------:R-:W-:Y:S01]  /*8d00*/  IMAD.MOV.U32 R5, RZ, RZ, R7 ;  /* 0x000000ffff057224 */ /* 0x000fe200078e0007 */
[----:B------:R-:W2:Y:S01]  /*8d10*/  LDCU.64 UR6, c[0x0][0x568] ;  /* 0x0000ad00ff0677ac */ /* 0x000ea20008000a00 */
[C---:B------:R-:W-:Y:S02]  /*8d20*/  IMAD R53, R2.reuse, UR11, R53 ;  /* 0x0000000b02357c24 */ /* 0x040fe4000f8e0235 */
[----:B------:R-:W-:-:S04]  /*8d30*/  IMAD.WIDE.U32 R4, R2, UR10, R4 ;  /* 0x0000000a02047c25 */ /* 0x000fc8000f8e0004 */
[----:B------:R-:W-:Y:S01]  /*8d40*/  IMAD.IADD R53, R53, 0x1, R5 ;  /* 0x0000000135357824 */ /* 0x000fe200078e0205 */
[----:B-1----:R-:W-:Y:S02]  /*8d50*/  ISETP.GE.AND P2, PT, R188, UR5, PT ;  /* 0x00000005bc007c0c */ /* 0x002fe4000bf46270 */
[----:B------:R-:W-:Y:S02]  /*8d60*/  ISETP.GE.AND P1, PT, R185, UR5, PT ;  /* 0x00000005b9007c0c */ /* 0x000fe4000bf26270 */
[----:B------:R-:W-:Y:S02]  /*8d70*/  ISETP.GE.AND P0, PT, R184, UR5, PT ;  /* 0x00000005b8007c0c */ /* 0x000fe4000bf06270 */
[----:B--2---:R-:W-:-:S04]  /*8d80*/  LEA R2, P3, R4, UR6, 0x1 ;  /* 0x0000000604027c11 */ /* 0x004fc8000f8608ff */
[----:B------:R-:W-:-:S05]  /*8d90*/  LEA.HI.X R3, R4, UR7, R53, 0x1, P3 ;  /* 0x0000000704037c11 */ /* 0x000fca00098f0c35 */
[----:B------:R1:W-:Y:S04]  /*8da0*/  @!P2 STG.E.128 desc[UR24][R2.64], R28 ;  /* 0x0000001c0200a986 */ /* 0x0003e8000c101d18 */
[----:B------:R1:W-:Y:S04]  /*8db0*/  @!P1 STG.E.128 desc[UR24][R2.64+0x40], R20 ;  /* 0x0000401402009986 */ /* 0x0003e8000c101d18 */
[----:B------:R1:W-:Y:S02]  /*8dc0*/  @!P0 STG.E.128 desc[UR24][R2.64+0x80], R12 ;  /* 0x0000800c02008986 */ /* 0x0003e4000c101d18 */
.L_x_550:
[----:B------:R-:W-:Y:S05]  /*8dd0*/  BSYNC.RECONVERGENT B1 ;  /* 0x0000000000017941 */ /* 0x000fea0003800200 */
.L_x_528:
[----:B------:R-:W2:Y:S01]  /*8de0*/  LDCU UR6, c[0x0][0x438] ;  /* 0x00008700ff0677ac */ /* 0x000ea20008000800 */
[----:B------:R-:W1:Y:S01]  /*8df0*/  LDC R0, c[0x0][0x438] ;  /* 0x00010e00ff007b82 */ /* 0x000e620000000800 */
[----:B------:R-:W4:Y:S01]  /*8e00*/  LDCU UR7, c[0x0][0x370] ;  /* 0x00006e00ff0777ac */ /* 0x000f220008000800 */
[----:B--2---:R-:W-:-:S04]  /*8e10*/  UIADD3 UR6, UPT, UPT, UR6, 0x7f, URZ ;  /* 0x0000007f06067890 */ /* 0x004fc8000fffe0ff */
[----:B------:R-:W-:Y:S02]  /*8e20*/  USHF.R.S32.HI UR5, URZ, 0x1f, UR6 ;  /* 0x0000001fff057899 */ /* 0x000fe40008011406 */
[----:B----4-:R-:W-:Y:S02]  /*8e30*/  UIADD3 UR23, UPT, UPT, UR7, UR23, URZ ;  /* 0x0000001707177290 */ /* 0x010fe4000fffe0ff */
[----:B------:R-:W-:-:S04]  /*8e40*/  ULEA.HI UR5, UR5, UR6, URZ, 0x7 ;  /* 0x0000000605057291 */ /* 0x000fc8000f8f38ff */
[----:B------:R-:W-:-:S04]  /*8e50*/  USHF.R.S32.HI UR5, URZ, 0x7, UR5 ;  /* 0x00000007ff057899 */ /* 0x000fc80008011405 */
[----:B------:R-:W-:-:S09]  /*8e60*/  UISETP.GE.AND UP0, UPT, UR23, UR5, UPT ;  /* 0x000000051700728c */ /* 0x000fd2000bf06270 */
[----:B------:R-:W-:Y:S05]  /*8e70*/  BRA.U !UP0, `(.L_x_584) ;  /* 0xffffff7508807547 */ /* 0x000fea000b83ffff */
[----:B------:R-:W-:Y:S05]  /*8e80*/  EXIT ;  /* 0x000000000000794d */ /* 0x000fea0003800000 */
.L_x_585:
        /* <DEDUP_REMOVED lines=15> */
.L_x_891:


//--------------------- .text._ZN5flash44flash_bwd_dq_dk_dv_loop_seqk_parallel_kernelI23Flash_bwd_kernel_traitsILi96ELi64ELi128ELi8ELi2ELi4ELi4ELb0ELb0EN7cutlass10bfloat16_tE19Flash_kernel_traitsILi96ELi64ELi128ELi8ES3_EELb0ELb1ELb0ELb0ELb0ELb0ELb1EEEvNS_16Flash_bwd_paramsE --------------------------
	.section	.text._ZN5flash44flash_bwd_dq_dk_dv_loop_seqk_parallel_kernelI23Flash_bwd_kernel_traitsILi96ELi64ELi128ELi8ELi2ELi4ELi4ELb0ELb0EN7cutlass10bfloat16_tE19Flash_kernel_traitsILi96ELi64ELi128ELi8ES3_EELb0ELb1ELb0ELb0ELb0ELb0ELb1EEEvNS_16Flash_bwd_paramsE,"ax",@progbits
	.align	128
        .global         _ZN5flash44flash_bwd_dq_dk_dv_loop_seqk_parallel_kernelI23Flash_bwd_kernel_traitsILi96ELi64ELi128ELi8ELi2ELi4ELi4ELb0ELb0EN7cutlass10bfloat16_tE19Flash_kernel_traitsILi96ELi64ELi128ELi8ES3_EELb0ELb1ELb0ELb0ELb0ELb0ELb1EEEvNS_16Flash_bwd_paramsE
        .type           _ZN5flash44flash_bwd_dq_dk_dv_loop_seqk_parallel_kernelI23Flash_bwd_kernel_traitsILi96ELi64ELi128ELi8ELi2ELi4ELi4ELb0ELb0EN7cutlass10bfloat16_tE19Flash_kernel_traitsILi96ELi64ELi128ELi8ES3_EELb0ELb1ELb0ELb0ELb0ELb0ELb1EEEvNS_16Flash_bwd_paramsE,@function
        .size           _ZN5flash44flash_bwd_dq_dk_dv_loop_seqk_parallel_kernelI23Flash_bwd_kernel_traitsILi96ELi64ELi128ELi8ELi2ELi4ELi4ELb0ELb0EN7cutlass10bfloat16_tE19Flash_kernel_traitsILi96ELi64ELi128ELi8ES3_EELb0ELb1ELb0ELb0ELb0ELb0ELb1EEEvNS_16Flash_bwd_paramsE,(.L_x_892 - _ZN5flash44flash_bwd_dq_dk_dv_loop_seqk_parallel_kernelI23Flash_bwd_kernel_traitsILi96ELi64ELi128ELi8ELi2ELi4ELi4ELb0ELb0EN7cutlass10bfloat16_tE19Flash_kernel_traitsILi96ELi64ELi128ELi8ES3_EELb0ELb1ELb0ELb0ELb0ELb0ELb1EEEvNS_16Flash_bwd_paramsE)
        .other          _ZN5flash44flash_bwd_dq_dk_dv_loop_seqk_parallel_kernelI23Flash_bwd_kernel_traitsILi96ELi64ELi128ELi8ELi2ELi4ELi4ELb0ELb0EN7cutlass10bfloat16_tE19Flash_kernel_traitsILi96ELi64ELi128ELi8ES3_EELb0ELb1ELb0ELb0ELb0ELb0ELb1EEEvNS_16Flash_bwd_paramsE,@"STO_CUDA_ENTRY STV_DEFAULT"
_ZN5flash44flash_bwd_dq_dk_dv_loop_seqk_parallel_kernelI23Flash_bwd_kernel_traitsILi96ELi64ELi128ELi8ELi2ELi4ELi4ELb0ELb0EN7cutlass10bfloat16_tE19Flash_kernel_traitsILi96ELi64ELi128ELi8ES3_EELb0ELb1ELb0ELb0ELb0ELb0ELb1EEEvNS_16Flash_bwd_paramsE:
.text._ZN5flash44flash_bwd_dq_dk_dv_loop_seqk_parallel_kernelI23Flash_bwd_kernel_traitsILi96ELi64ELi128ELi8ELi2ELi4ELi4ELb0ELb0EN7cutlass10bfloat16_tE19Flash_kernel_traitsILi96ELi64ELi128ELi8ES3_EELb0ELb1ELb0ELb0ELb0ELb0ELb1EEEvNS_16Flash_bwd_paramsE:
        /* <DEDUP_REMOVED lines=12> */
[----:B------:R-:W3:Y:S01]  /*00c0*/  S2UR UR28, SR_CgaCtaId ;  /* 0x00000000001c79c3 */ /* 0x000ee20000008800 */
[----:B------:R-:W4:Y:S01]  /*00d0*/  LDCU.64 UR4, c[0x0][0x468] ;  /* 0x00008d00ff0477ac */ /* 0x000f220008000a00 */
[----:B------:R-:W5:Y:S06]  /*00e0*/  LDCU.U8 UR8, c[0x0][0x532] ;  /* 0x0000a640ff0877ac */ /* 0x000f6c0008000000 */
[----:B------:R-:W-:Y:S01]  /*00f0*/  S2UR UR27, SR_CTAID.Z ;  /* 0x00000000001b79c3 */ /* 0x000fe20000002700 */
[----:B------:R-:W3:Y:S01]  /*0100*/  LDCU UR10, c[0x0][0x438] ;  /* 0x00008700ff0a77ac */ /* 0x000ee20008000800 */
[----:B------:R-:W3:Y:S06]  /*0110*/  LDCU.64 UR38, c[0x0][0x358] ;  /* 0x00006b00ff2677ac */ /* 0x000eec0008000a00 */
[----:B------:R-:W-:Y:S01]  /*0120*/  S2UR UR25, SR_CTAID.X ;  /* 0x00000000001979c3 */ /* 0x000fe20000002500 */
[----:B-1----:R-:W-:-:S02]  /*0130*/  ULEA UR42, UP0, UR45, UR42, 0x2 ;  /* 0x0000002a2d2a7291 */ /* 0x002fc4000f8010ff */
[----:B--2---:R-:W-:Y:S02]  /*0140*/  UISETP.NE.U32.AND UP1, UPT, UR6, URZ, UPT ;  /* 0x000000ff0600728c */ /* 0x004fe4000bf25070 */
[----:B------:R-:W-:Y:S02]  /*0150*/  ULEA.HI.X UR43, UR45, UR43, URZ, 0x2, UP0 ;  /* 0x0000002b2d2b7291 */ /* 0x000fe400080f14ff */
[----:B------:R-:W-:Y:S01]  /*0160*/  UISETP.NE.U32.AND UP0, UPT, UR6, URZ, UPT ;  /* 0x000000ff0600728c */ /* 0x000fe2000bf05070 */
[----:B------:R-:W-:Y:S01]  /*0170*/  S2UR UR22, SR_CTAID.Y ;  /* 0x00000000001679c3 */ /* 0x000fe20000002600 */
[----:B----4-:R-:W-:Y:S02]  /*0180*/  UISETP.EQ.U32.AND UP2, UPT, UR4, URZ, UPT ;  /* 0x000000ff0400728c */ /* 0x010fe4000bf42070 */
[----:B------:R-:W-:Y:S02]  /*0190*/  UISETP.NE.U32.AND UP6, UPT, UR4, URZ, UPT ;  /* 0x000000ff0400728c */ /* 0x000fe4000bfc5070 */
[----:B------:R-:W-:-:S02]  /*01a0*/  UISETP.NE.AND.EX UP5, UPT, UR7, URZ, UPT, UP1 ;  /* 0x000000ff0700728c */ /* 0x000fc4000bfa5310 */
[----:B------:R-:W-:Y:S01]  /*01b0*/  UISETP.NE.AND.EX UP4, UPT, UR7, URZ, UPT, UP0 ;  /* 0x000000ff0700728c */ /* 0x000fe2000bf85300 */
[----:B------:R-:W1:Y:S01]  /*01c0*/  S2UR UR4, SR_CgaCtaId ;  /* 0x00000000000479c3 */ /* 0x000e620000008800 */
[----:B------:R-:W2:Y:S01]  /*01d0*/  LDCU.64 UR6, c[0x0][0x470] ;  /* 0x00008e00ff0677ac */ /* 0x000ea20008000a00 */
[----:B-----5:R-:W-:Y:S02]  /*01e0*/  UISETP.NE.AND UP3, UPT, UR8, URZ, UPT ;  /* 0x000000ff0800728c */ /* 0x020fe4000bf65270 */
[----:B------:R-:W-:-:S04]  /*01f0*/  UISETP.NE.AND.EX UP6, UPT, UR5, URZ, UPT, UP6 ;  /* 0x000000ff0500728c */ /* 0x000fc8000bfc5360 */
[----:B------:R-:W4:Y:S01]  /*0200*/  S2UR UR24, SR_CTAID.Z ;  /* 0x00000000001879c3 */ /* 0x000f220000002700 */
[----:B------:R-:W-:Y:S01]  /*0210*/  UISETP.EQ.OR.EX UP0, UPT, UR5, URZ, !UP3, UP2 ;  /* 0x000000ff0500728c */ /* 0x000fe2000df02720 */
[----:B------:R-:W-:Y:S02]  /*0220*/  UMOV UR8, 0x400 ;  /* 0x0000040000087882 */ /* 0x000fe40000000000 */
[----:B------:R-:W-:Y:S01]  /*0230*/  UMOV UR5, 0x400 ;  /* 0x0000040000057882 */ /* 0x000fe20000000000 */
[----:B------:R-:W-:Y:S02]  /*0240*/  UP2UR UR30, UPR, URZ, 0x1 ;  /* 0x00000001ff1e7883 */ /* 0x000fe40008000000 */
[----:B------:R-:W-:Y:S01]  /*0250*/  UP2UR UR29, UPR, URZ, 0x8 ;  /* 0x00000008ff1d7883 */ /* 0x000fe20008000000 */
[----:B------:R-:W4:Y:S01]  /*0260*/  LDCU.64 UR32, c[0x0][0x460] ;  /* 0x00008c00ff2077ac */ /* 0x000f220008000a00 */
[----:B--2---:R-:W-:Y:S01]  /*0270*/  UISETP.NE.U32.AND UP0, UPT, UR6, URZ, UPT ;  /* 0x000000ff0600728c */ /* 0x004fe2000bf05070 */
[----:B------:R-:W2:Y:S01]  /*0280*/  LDCU UR23, c[0x0][0x438] ;  /* 0x00008700ff1777ac */ /* 0x000ea20008000800 */
[----:B------:R-:W2:Y:S01]  /*0290*/  @!UP4 LDCU UR26, c[0x0][0x434] ;  /* 0x00008680ff1ac7ac */ /* 0x000ea20008000800 */
[----:B---3--:R-:W-:-:S02]  /*02a0*/  ULEA UR28, UR28, UR8, 0x18 ;  /* 0x000000081c1c7291 */ /* 0x008fc4000f8ec0ff */
[----:B-1----:R-:W-:Y:S02]  /*02b0*/  ULEA UR4, UR4, UR5, 0x18 ;  /* 0x0000000504047291 */ /* 0x002fe4000f8ec0ff */
[----:B------:R-:W-:Y:S01]  /*02c0*/  UISETP.NE.AND.EX UP3, UPT, UR7, URZ, UPT, UP0 ;  /* 0x000000ff0700728c */ /* 0x000fe2000bf65300 */
[----:B------:R-:W-:Y:S01]  /*02d0*/  UMOV UR34, 0xffffd000 ;  /* 0xffffd00000227882 */ /* 0x000fe20000000000 */
[----:B------:R-:W-:Y:S01]  /*02e0*/  UMOV UR35, URZ ;  /* 0x000000ff00237c82 */ /* 0x000fe20008000000 */
[----:B------:R-:W-:-:S08]  /*02f0*/  UMOV UR36, URZ ;  /* 0x000000ff00247c82 */ /* 0x000fd00008000000 */
.L_x_644:
        /* <DEDUP_REMOVED lines=9> */
[----:B----4-:R-:W-:Y:S02]  /*0390*/  UIMAD.WIDE.U32 UR12, UR45, 0x4, UR32 ;  /* 0x000000042d0c78a5 */ /* 0x010fe4000f8e0020 */
[----:B-1----:R-:W-:Y:S01]  /*03a0*/  UISETP.NE.U32.AND UP0, UPT, UR8, URZ, UPT ;  /* 0x000000ff0800728c */ /* 0x002fe2000bf05070 */
[----:B------:R-:W-:Y:S02]  /*03b0*/  PLOP3.LUT P3, PT, PT, PT, UP2, 0x80, 0x8 ;  /* 0x000000000008781c */ /* 0x000fe40003f6f028 */
[----:B------:R-:W3:Y:S01]  /*03c0*/  @P1 LDG.E R3, desc[UR38][R2.64] ;  /* 0x0000002602031981 */ /* 0x000ee2000c1e1900 */
[----:B------:R-:W-:-:S06]  /*03d0*/  UISETP.NE.AND.EX UP0, UPT, UR9, URZ, UPT, UP0 ;  /* 0x000000ff0900728c */ /* 0x000fcc000bf05300 */
[----:B------:R-:W-:-:S05]  /*03e0*/  PLOP3.LUT P0, PT, PT, PT, UP0, 0x80, 0x8 ;  /* 0x000000000008781c */ /* 0x000fca0003f0f008 */
[----:B------:R-:W-:Y:S01]  /*03f0*/  @UP0 ULEA UR14, UP1, UR45, UR8, 0x2 ;  /* 0x000000082d0e0291 */ /* 0x000fe2000f8210ff */
[----:B--2---:R-:W-:Y:S01]  /*0400*/  IMAD.U32 R6, RZ, RZ, UR12 ;  /* 0x0000000cff067e24 */ /* 0x004fe2000f8e00ff */
[----:B------:R-:W1:Y:S02]  /*0410*/  @!UP0 LDCU UR5, c[0x0][0x43c] ;  /* 0x00008780ff0587ac */ /* 0x000e640008000800 */
[----:B------:R-:W-:Y:S02]  /*0420*/  @UP0 ULEA.HI.X UR15, UR45, UR9, URZ, 0x2, UP1 ;  /* 0x000000092d0f0291 */ /* 0x000fe400088f14ff */
[----:B------:R-:W-:Y:S01]  /*0430*/  IMAD.U32 R4, RZ, RZ, UR14 ;  /* 0x0000000eff047e24 */ /* 0x000fe2000f8e00ff */
[----:B------:R-:W4:Y:S01]  /*0440*/  @!UP0 LDCU.64 UR8, c[0x0][0x488] ;  /* 0x00009100ff0887ac */ /* 0x000f220008000a00 */
[----:B------:R-:W-:Y:S02]  /*0450*/  IMAD.U32 R7, RZ, RZ, UR13 ;  /* 0x0000000dff077e24 */ /* 0x000fe4000f8e00ff */
[----:B------:R-:W-:-:S03]  /*0460*/  IMAD.U32 R5, RZ, RZ, UR15 ;  /* 0x0000000fff057e24 */ /* 0x000fc6000f8e00ff */
[----:B-----5:R-:W5:Y:S04]  /*0470*/  @P2 LDG.E R2, desc[UR38][R6.64+0x4] ;  /* 0x0000042606022981 */ /* 0x020f68000c1e1900 */
[----:B------:R-:W2:Y:S01]  /*0480*/  @P0 LDG.E R0, desc[UR38][R4.64] ;  /* 0x0000002604000981 */ /* 0x000ea2000c1e1900 */
[----:B------:R-:W-:Y:S01]  /*0490*/  UMOV UR40, URZ ;  /* 0x000000ff00287c82 */ /* 0x000fe20008000000 */
[----:B----4-:R-:W-:-:S04]  /*04a0*/  @!UP0 UISETP.NE.U32.AND UP1, UPT, UR8, URZ, UPT ;  /* 0x000000ff0800828c */ /* 0x010fc8000bf25070 */
[----:B------:R-:W-:Y:S01]  /*04b0*/  @!UP0 UISETP.NE.AND.EX UP1, UPT, UR9, URZ, UPT, UP1 ;  /* 0x000000ff0900828c */ /* 0x000fe2000bf25310 */
[----:B------:R-:W-:Y:S01]  /*04c0*/  UMOV UR12, 0xffffffff ;  /* 0xffffffff000c7882 */ /* 0x000fe20000000000 */
[----:B------:R-:W-:Y:S02]  /*04d0*/  UMOV UR44, 0xffffffff ;  /* 0xffffffff002c7882 */ /* 0x000fe40000000000 */
[----:B-1----:R-:W-:Y:S01]  /*04e0*/  @!UP0 USEL UR8, UR5, URZ, UP1 ;  /* 0x000000ff05088287 */ /* 0x002fe20008800000 */
[----:B------:R1:W4:Y:S02]  /*04f0*/  @P4 LDG.E R4, desc[UR38][R6.64] ;  /* 0x0000002606044981 */ /* 0x000324000c1e1900 */
[----:B-1----:R-:W-:Y:S02]  /*0500*/  IMAD.U32 R6, RZ, RZ, UR42 ;  /* 0x0000002aff067e24 */ /* 0x002fe4000f8e00ff */
[----:B------:R-:W-:-:S05]  /*0510*/  IMAD.U32 R7, RZ, RZ, UR43 ;  /* 0x0000002bff077e24 */ /* 0x000fca000f8e00ff */
[----:B------:R-:W4:Y:S01]  /*0520*/  @!P3 LDG.E R6, desc[UR38][R6.64] ;  /* 0x000000260606b981 */ /* 0x000f22000c1e1900 */
[----:B------:R-:W-:Y:S01]  /*0530*/  USHF.L.U32 UR31, UR41, 0x7, URZ ;  /* 0x00000007291f7899 */ /* 0x000fe200080006ff */
[----:B---3--:R-:W-:Y:S02]  /*0540*/  @P1 R2UR UR40, R3 ;  /* 0x00000000032812ca */ /* 0x008fe400000e0000 */
[----:B-----5:R-:W-:Y:S02]  /*0550*/  @P2 R2UR UR5, R2 ;  /* 0x00000000020522ca */ /* 0x020fe400000e0000 */
[----:B--2---:R-:W-:-:S13]  /*0560*/  @P0 R2UR UR37, R0 ;  /* 0x00000000002502ca */ /* 0x004fda00000e0000 */
[----:B------:R-:W-:Y:S01]  /*0570*/  @UP0 UIADD3 UR37, UPT, UPT, UR37, -UR40, URZ ;  /* 0x8000002825250290 */ /* 0x000fe2000fffe0ff */
        /* <DEDUP_REMOVED lines=12> */
.L_x_586:
        /* <DEDUP_REMOVED lines=33> */
.L_x_588:
[----:B------:R-:W1:Y:S01]  /*0850*/  LDCU.64 UR16, c[0x0][0x3b8] ;  /* 0x00007700ff1077ac */ /* 0x000e620008000a00 */
[----:B------:R-:W-:-:S04]  /*0860*/  UIADD3 UR5, UPT, UPT, UR40, UR44, URZ ;  /* 0x0000002c28057290 */ /* 0x000fc8000fffe0ff */
[----:B-1----:R-:W-:Y:S02]  /*0870*/  UIMAD.WIDE.U32 UR54, UR5, UR16, URZ ;  /* 0x00000010053672a5 */ /* 0x002fe4000f8e00ff */
[----:B------:R-:W-:-:S04]  /*0880*/  UIMAD UR5, UR5, UR17, URZ ;  /* 0x00000011050572a4 */ /* 0x000fc8000f8e02ff */
[----:B------:R-:W-:-:S06]  /*0890*/  UIADD3 UR5, UPT, UPT, UR55, UR5, URZ ;  /* 0x0000000537057290 */ /* 0x000fcc000fffe0ff */
[----:B------:R-:W-:-:S07]  /*08a0*/  MOV R6, UR5 ;  /* 0x0000000500067c02 */ /* 0x000fce0008000f00 */
.L_x_589:
        /* <DEDUP_REMOVED lines=9> */
[----:B-1----:R-:W-:Y:S02]  /*0940*/  IMAD.MOV R3, RZ, RZ, -R9 ;  /* 0x000000ffff037224 */ /* 0x002fe400078e0a09 */
[----:B------:R-:W-:Y:S02]  /*0950*/  IMAD.MOV.U32 R8, RZ, RZ, RZ ;  /* 0x000000ffff087224 */ /* 0x000fe400078e00ff */
[----:B------:R-:W-:-:S04]  /*0960*/  IMAD R3, R3, R4, RZ ;  /* 0x0000000403037224 */ /* 0x000fc800078e02ff */
        /* <DEDUP_REMOVED lines=10> */
[----:B------:R-:W-:-:S04]  /*0a10*/  LOP3.LUT R2, R0, UR27, RZ, 0x3c, !PT ;  /* 0x0000001b00027c12 */ /* 0x000fc8000f8e3cff */
[----:B------:R-:W-:-:S07]  /*0a20*/  ISETP.GE.AND P0, PT, R2, RZ, PT ;  /* 0x000000ff0200720c */ /* 0x000fce0003f06270 */
[----:B------:R-:W-:-:S06]  /*0a30*/  @P2 VIADD R5, R5, 0x1 ;  /* 0x0000000105052836 */ /* 0x000fcc0000000000 */
        /* <DEDUP_REMOVED lines=17> */
.L_x_590:
[----:B------:R-:W1:Y:S01]  /*0b50*/  LDCU.64 UR14, c[0x0][0x3c0] ;  /* 0x00007800ff0e77ac */ /* 0x000e620008000a00 */
[----:B------:R-:W-:-:S04]  /*0b60*/  UIADD3 UR8, UPT, UPT, UR40, UR44, URZ ;  /* 0x0000002c28087290 */ /* 0x000fc8000fffe0ff */
[----:B-1----:R-:W-:Y:S02]  /*0b70*/  UIMAD.WIDE.U32 UR10, UR8, UR14, URZ ;  /* 0x0000000e080a72a5 */ /* 0x002fe4000f8e00ff */
[----:B------:R-:W-:-:S04]  /*0b80*/  UIMAD UR8, UR8, UR15, URZ ;  /* 0x0000000f080872a4 */ /* 0x000fc8000f8e02ff */
[----:B------:R-:W-:Y:S01]  /*0b90*/  UIADD3 UR8, UPT, UPT, UR11, UR8, URZ ;  /* 0x000000080b087290 */ /* 0x000fe2000fffe0ff */
[----:B------:R-:W-:-:S05]  /*0ba0*/  UMOV UR52, UR10 ;  /* 0x0000000a00347c82 */ /* 0x000fca0008000000 */
[----:B------:R-:W-:-:S07]  /*0bb0*/  MOV R7, UR8 ;  /* 0x0000000800077c02 */ /* 0x000fce0008000f00 */
.L_x_591:
        /* <DEDUP_REMOVED lines=27> */
.L_x_592:
[----:B------:R-:W-:Y:S02]  /*0d70*/  UIMAD.WIDE.U32 UR58, UR64, UR12, URZ ;  /* 0x0000000c403a72a5 */ /* 0x000fe4000f8e00ff */
[----:B------:R-:W-:-:S04]  /*0d80*/  UIMAD UR8, UR65, UR12, URZ ;  /* 0x0000000c410872a4 */ /* 0x000fc8000f8e02ff */
[----:B------:R-:W-:Y:S02]  /*0d90*/  UIADD3 UR8, UPT, UPT, UR59, UR8, URZ ;  /* 0x000000083b087290 */ /* 0x000fe4000fffe0ff */
.L_x_593:
        /* <DEDUP_REMOVED lines=20> */
.L_x_594:
[----:B------:R-:W1:Y:S01]  /*0ee0*/  LDCU UR60, c[0x0][0x434] ;  /* 0x00008680ff3c77ac */ /* 0x000e620008000800 */
[----:B------:R-:W-:-:S04]  /*0ef0*/  UIMAD UR10, UR45, UR62, UR27 ;  /* 0x0000003e2d0a72a4 */ /* 0x000fc8000f8e021b */
[----:B-1----:R-:W-:Y:S02]  /*0f00*/  UIMAD UR60, UR10, UR60, URZ ;  /* 0x0000003c0a3c72a4 */ /* 0x002fe4000f8e02ff */
.L_x_595:
        /* <DEDUP_REMOVED lines=11> */
.L_x_596:
[----:B------:R-:W1:Y:S01]  /*0fc0*/  LDCU UR59, c[0x0][0x444] ;  /* 0x00008880ff3b77ac */ /* 0x000e620008000800 */
[----:B------:R-:W-:-:S04]  /*0fd0*/  UIMAD UR10, UR45, UR62, UR27 ;  /* 0x0000003e2d0a72a4 */ /* 0x000fc8000f8e021b */
[----:B-1----:R-:W-:-:S12]  /*0fe0*/  UIMAD UR59, UR10, UR59, URZ ;  /* 0x0000003b0a3b72a4 */ /* 0x002fd8000f8e02ff */
.L_x_597:
        /* <DEDUP_REMOVED lines=20> */
[----:B-1----:R-:W-:Y:S01]  /*1130*/  IMAD.SHL.U32 R3, R0, 0x8, RZ ;  /* 0x0000000800037824 */ /* 0x002fe200078e00ff */
[----:B------:R-:W-:Y:S01]  /*1140*/  USHF.R.S32.HI UR49, URZ, 0x6, UR8 ;  /* 0x00000006ff317899 */ /* 0x000fe20008011408 */
[----:B-----5:R-:W-:Y:S01]  /*1150*/  IMAD.U32 R12, RZ, RZ, UR18 ;  /* 0x00000012ff0c7e24 */ /* 0x020fe2000f8e00ff */
[----:B------:R-:W-:Y:S01]  /*1160*/  UIMAD UR64, UR20, UR13, UR64 ;  /* 0x0000000d144072a4 */ /* 0x000fe2000f8e0240 */
[----:B------:R-:W-:Y:S01]  /*1170*/  MOV R18, UR19 ;  /* 0x0000001300127c02 */ /* 0x000fe20008000f00 */
[----:B------:R-:W1:Y:S01]  /*1180*/  LDCU.64 UR18, c[0x0][0x550] ;  /* 0x0000aa00ff1277ac */ /* 0x000e620008000a00 */
[----:B------:R-:W-:-:S02]  /*1190*/  LOP3.LUT R16, R3, 0x18, RZ, 0xc0, !PT ;  /* 0x0000001803107812 */ /* 0x000fc400078ec0ff */
[----:B------:R-:W2:Y:S01]  /*11a0*/  LDCU.128 UR8, c[0x0][0x590] ;  /* 0x0000b200ff0877ac */ /* 0x000ea20008000c00 */
[----:B------:R-:W-:Y:S01]  /*11b0*/  IMAD.U32 R2, RZ, RZ, UR64 ;  /* 0x00000040ff027e24 */ /* 0x000fe2000f8e00ff */
[----:B------:R-:W-:Y:S01]  /*11c0*/  IADD3 R14, P0, PT, R16, UR66, RZ ;  /* 0x00000042100e7c10 */ /* 0x000fe2000ff1e0ff */
[----:B------:R-:W-:Y:S01]  /*11d0*/  IMAD.WIDE.U32 R10, R10, UR20, R16 ;  /* 0x000000140a0a7c25 */ /* 0x000fe2000f8e0010 */
[----:B------:R-:W-:Y:S02]  /*11e0*/  UISETP.LT.AND UP0, UPT, URZ, UR49, UPT ;  /* 0x00000031ff00728c */ /* 0x000fe4000bf01270 */
[----:B------:R-:W-:Y:S01]  /*11f0*/  IADD3.X R15, PT, PT, RZ, UR63, RZ, P0, !PT ;  /* 0x0000003fff0f7c10 */ /* 0x000fe200087fe4ff */
[----:B------:R-:W4:Y:S01]  /*1200*/  LDCU.64 UR62, c[0x0][0x5e8] ;  /* 0x0000bd00ff3e77ac */ /* 0x000f220008000a00 */
[----:B------:R-:W-:Y:S01]  /*1210*/  IADD3 R10, P1, PT, R10, UR56, RZ ;  /* 0x000000380a0a7c10 */ /* 0x000fe2000ff3e0ff */
[----:B------:R-:W-:-:S03]  /*1220*/  USEL UR49, URZ, UR49, !UP0 ;  /* 0x00000031ff317287 */ /* 0x000fc6000c000000 */
[----:B------:R-:W-:Y:S01]  /*1230*/  IADD3.X R11, PT, PT, R11, UR21, R2, P1, !PT ;  /* 0x000000150b0b7c10 */ /* 0x000fe20008ffe402 */
[----:B------:R-:W5:Y:S01]  /*1240*/  LDCU.64 UR64, c[0x0][0x420] ;  /* 0x00008400ff4077ac */ /* 0x000f620008000a00 */
[----:B------:R-:W-:Y:S01]  /*1250*/  LOP3.LUT R2, R0, 0x1f, RZ, 0xc0, !PT ;  /* 0x0000001f00027812 */ /* 0x000fe200078ec0ff */
[----:B------:R-:W-:Y:S01]  /*1260*/  IMAD.WIDE.U32 R12, R12, UR27, R10 ;  /* 0x0000001b0c0c7c25 */ /* 0x000fe2000f8e000a */
[----:B--2---:R-:W-:Y:S01]  /*1270*/  UIMAD UR53, UR53, UR8, URZ ;  /* 0x00000008353572a4 */ /* 0x004fe2000f8e02ff */
[----:B------:R-:W-:Y:S01]  /*1280*/  SHF.R.U32.HI R10, RZ, 0x5, R0 ;  /* 0x00000005ff0a7819 */ /* 0x000fe20000011600 */
[----:B------:R-:W-:Y:S01]  /*1290*/  UISETP.GT.AND UP0, UPT, UR47, UR49, UPT ;  /* 0x000000312f00728c */ /* 0x000fe2000bf04270 */
[----:B------:R-:W-:Y:S02]  /*12a0*/  IMAD.U32 R20, RZ, RZ, UR8 ;  /* 0x00000008ff147e24 */ /* 0x000fe4000f8e00ff */
[----:B------:R-:W-:Y:S01]  /*12b0*/  IMAD R19, R18, UR27, R13 ;  /* 0x0000001b12137c24 */ /* 0x000fe2000f8e020d */
[----:B------:R-:W-:Y:S01]  /*12c0*/  MOV R18, R12 ;  /* 0x0000000c00127202 */ /* 0x000fe20000000f00 */
[----:B------:R-:W-:Y:S01]  /*12d0*/  IMAD.WIDE.U32 R20, R20, UR20, R14 ;  /* 0x0000001414147c25 */ /* 0x000fe2000f8e000e */
[----:B------:R-:W-:Y:S01]  /*12e0*/  UIMAD UR20, UR20, UR9, UR53 ;  /* 0x00000009141472a4 */ /* 0x000fe2000f8e0235 */
[----:B------:R-:W-:Y:S01]  /*12f0*/  SHF.R.U32.HI R12, RZ, 0x2, R0 ;  /* 0x00000002ff0c7819 */ /* 0x000fe20000011600 */
[----:B------:R-:W-:Y:S01]  /*1300*/  USHF.L.U32 UR53, UR51, 0x6, URZ ;  /* 0x0000000633357899 */ /* 0x000fe200080006ff */
[----:B------:R-:W-:Y:S01]  /*1310*/  IMAD R2, R10, UR51, R2 ;  /* 0x000000330a027c24 */ /* 0x000fe2000f8e0202 */
[----:B----4-:R-:W-:Y:S01]  /*1320*/  UIMAD.WIDE UR62, UR59, 0x4, UR62 ;  /* 0x000000043b3e78a5 */ /* 0x010fe2000f8e023e */
[----:B------:R-:W-:Y:S01]  /*1330*/  IMAD.U32 R14, RZ, RZ, UR10 ;  /* 0x0000000aff0e7e24 */ /* 0x000fe2000f8e00ff */
[----:B------:R-:W-:Y:S01]  /*1340*/  LOP3.LUT R13, R16, 0x40, RZ, 0xfc, !PT ;  /* 0x00000040100d7812 */ /* 0x000fe200078efcff */
[----:B------:R-:W-:Y:S01]  /*1350*/  VIADD R11, R21, UR20 ;  /* 0x00000014150b7c36 */ /* 0x000fe20008000000 */
[----:B-----5:R-:W-:Y:S01]  /*1360*/  UIMAD.WIDE UR64, UR60, 0x4, UR64 ;  /* 0x000000043c4078a5 */ /* 0x020fe2000f8e0240 */
[----:B------:R-:W-:-:S02]  /*1370*/  IMAD.MOV.U32 R10, RZ, RZ, R20 ;  /* 0x000000ffff0a7224 */ /* 0x000fc400078e0014 */
[----:B------:R-:W2:Y:S01]  /*1380*/  LDCU.64 UR20, c[0x0][0x380] ;  /* 0x00007000ff1477ac */ /* 0x000ea20008000a00 */
[----:B------:R-:W-:-:S04]  /*1390*/  IMAD.WIDE.U32 R18, R12, UR12, R18 ;  /* 0x0000000c0c127c25 */ /* 0x000fc8000f8e0012 */
[----:B------:R-:W-:-:S04]  /*13a0*/  IMAD.WIDE.U32 R14, R14, UR27, R10 ;  /* 0x0000001b0e0e7c25 */ /* 0x000fc8000f8e000a */
[----:B---3--:R-:W-:-:S04]  /*13b0*/  IMAD.WIDE.U32 R10, R8, UR25, RZ ;  /* 0x00000019080a7c25 */ /* 0x008fc8000f8e00ff */
[----:B------:R-:W-:Y:S01]  /*13c0*/  IMAD.U32 R8, RZ, RZ, UR11 ;  /* 0x0000000bff087e24 */ /* 0x000fe2000f8e00ff */
[----:B------:R-:W3:Y:S01]  /*13d0*/  LDCU.64 UR10, c[0x0][0x570] ;  /* 0x0000ae00ff0a77ac */ /* 0x000ee20008000a00 */
[----:B------:R-:W-:Y:S01]  /*13e0*/  SEL R10, R10, RZ, P3 ;  /* 0x000000ff0a0a7207 */ /* 0x000fe20001800000 */
[----:B------:R-:W-:Y:S01]  /*13f0*/  IMAD R9, R9, UR25, R11 ;  /* 0x0000001909097c24 */ /* 0x000fe2000f8e020b */
[----:B------:R-:W-:Y:S01]  /*1400*/  IADD3 R11, PT, PT, R12, 0x40, RZ ;  /* 0x000000400c0b7810 */ /* 0x000fe20007ffe0ff */
[----:B------:R-:W-:Y:S01]  /*1410*/  IMAD R15, R8, UR27, R15 ;  /* 0x0000001b080f7c24 */ /* 0x000fe2000f8e020f */
[----:B------:R-:W-:Y:S02]  /*1420*/  IADD3 R10, P1, P0, R2, UR58, R10 ;  /* 0x0000003a020a7c10 */ /* 0x000fe4000f83e00a */
[----:B------:R-:W-:Y:S01]  /*1430*/  SHF.R.S32.HI R2, RZ, 0x1f, R2 ;  /* 0x0000001fff027819 */ /* 0x000fe20000011402 */
[----:B------:R-:W-:Y:S01]  /*1440*/  IMAD.WIDE.U32 R14, R12, UR8, R14 ;  /* 0x000000080c0e7c25 */ /* 0x000fe2000f8e000e */
[----:B------:R-:W-:-:S02]  /*1450*/  SEL R9, R9, RZ, P3 ;  /* 0x000000ff09097207 */ /* 0x000fc40001800000 */
[----:B--2---:R-:W-:Y:S01]  /*1460*/  LEA R204, P2, R18, UR20, 0x1 ;  /* 0x0000001412cc7c11 */ /* 0x004fe2000f8408ff */
[----:B------:R-:W-:Y:S01]  /*1470*/  IMAD R8, R12, UR9, R15 ;  /* 0x000000090c087c24 */ /* 0x000fe2000f8e020f */
[----:B------:R-:W-:Y:S01]  /*1480*/  IADD3.X R2, PT, PT, R2, UR57, R9, P1, P0 ;  /* 0x0000003902027c10 */ /* 0x000fe20008fe0409 */
[----:B------:R-:W-:Y:S01]  /*1490*/  IMAD.U32 R9, RZ, RZ, UR53 ;  /* 0x00000035ff097e24 */ /* 0x000fe2000f8e00ff */
[----:B------:R-:W-:Y:S02]  /*14a0*/  IADD3 R10, P0, PT, R10, UR53, RZ ;  /* 0x000000350a0a7c10 */ /* 0x000fe4000ff1e0ff */
[----:B-1----:R-:W-:Y:S02]  /*14b0*/  LEA R200, P1, R14, UR18, 0x1 ;  /* 0x000000120ec87c11 */ /* 0x002fe4000f8208ff */
[----:B------:R-:W-:Y:S01]  /*14c0*/  LEA.HI.X.SX32 R9, R9, R2, 0x1, P0 ;  /* 0x0000000209097211 */ /* 0x000fe200000f0eff */
[----:B------:R-:W-:Y:S01]  /*14d0*/  IMAD R2, R12, UR13, R19 ;  /* 0x0000000d0c027c24 */ /* 0x000fe2000f8e0213 */
[----:B---3--:R-:W-:Y:S01]  /*14e0*/  LEA R188, P0, R10, UR10, 0x2 ;  /* 0x0000000a0abc7c11 */ /* 0x008fe2000f8010ff */
[----:B------:R-:W-:Y:S01]  /*14f0*/  UMOV UR10, UR62 ;  /* 0x0000003e000a7c82 */ /* 0x000fe20008000000 */
[----:B------:R-:W-:-:S02]  /*1500*/  LEA.HI.X R201, R14, UR19, R8, 0x1, P1 ;  /* 0x000000130ec97c11 */ /* 0x000fc400088f0c08 */
[----:B------:R-:W-:Y:S01]  /*1510*/  LEA.HI.X R189, R10, UR11, R9, 0x2, P0 ;  /* 0x0000000b0abd7c11 */ /* 0x000fe200080f1409 */
[----:B------:R-:W-:Y:S01]  /*1520*/  UMOV UR11, UR63 ;  /* 0x0000003f000b7c82 */ /* 0x000fe20008000000 */
[----:B------:R-:W-:Y:S02]  /*1530*/  IADD3 R9, P0, PT, R12, 0x40, RZ ;  /* 0x000000400c097810 */ /* 0x000fe40007f1e0ff */
[----:B------:R-:W-:Y:S02]  /*1540*/  LEA.HI.X R205, R18, UR21, R2, 0x1, P2 ;  /* 0x0000001512cd7c11 */ /* 0x000fe400090f0c02 */
[----:B------:R-:W-:Y:S01]  /*1550*/  LOP3.LUT R14, R16, 0x20, RZ, 0xfc, !PT ;  /* 0x00000020100e7812 */ /* 0x000fe200078efcff */
[----:B------:R-:W-:Y:S01]  /*1560*/  IMAD.X R8, RZ, RZ, RZ, P0 ;  /* 0x000000ffff087224 */ /* 0x000fe200000e06ff */
[----:B------:R-:W-:Y:S07]  /*1570*/  BRA.U UP0, `(.L_x_598) ;  /* 0x0000000900147547 */ /* 0x000fee000b800000 */
        /* <DEDUP_REMOVED lines=13> */
.L_x_599:
[----:B------:R-:W1:Y:S01]  /*1650*/  LDCU.64 UR12, c[0x0][0x5c0] ;  /* 0x0000b800ff0c77ac */ /* 0x000e620008000a00 */
[----:B------:R-:W-:-:S04]  /*1660*/  UIADD3 UR8, UPT, UPT, UR40, UR44, URZ ;  /* 0x0000002c28087290 */ /* 0x000fc8000fffe0ff */
[----:B-1----:R-:W-:Y:S02]  /*1670*/  UIMAD.WIDE.U32 UR16, UR8, UR12, URZ ;  /* 0x0000000c081072a5 */ /* 0x002fe4000f8e00ff */
[----:B------:R-:W-:-:S04]  /*1680*/  UIMAD UR8, UR8, UR13, URZ ;  /* 0x0000000d080872a4 */ /* 0x000fc8000f8e02ff */
[----:B------:R-:W-:-:S06]  /*1690*/  UIADD3 UR8, UPT, UPT, UR17, UR8, URZ ;  /* 0x0000000811087290 */ /* 0x000fcc000fffe0ff */
[----:B------:R-:W-:Y:S02]  /*16a0*/  MOV R2, UR8 ;  /* 0x0000000800027c02 */ /* 0x000fe40008000f00 */
.L_x_600:
        /* <DEDUP_REMOVED lines=13> */
.L_x_601:
[----:B------:R-:W1:Y:S01]  /*1780*/  LDCU.64 UR10, c[0x0][0x5c8] ;  /* 0x0000b900ff0a77ac */ /* 0x000e620008000a00 */
[----:B------:R-:W-:-:S04]  /*1790*/  UIADD3 UR40, UPT, UPT, UR40, UR44, URZ ;  /* 0x0000002c28287290 */ /* 0x000fc8000fffe0ff */
[----:B-1----:R-:W-:Y:S02]  /*17a0*/  UIMAD.WIDE.U32 UR14, UR40, UR10, URZ ;  /* 0x0000000a280e72a5 */ /* 0x002fe4000f8e00ff */
[----:B------:R-:W-:-:S04]  /*17b0*/  UIMAD UR40, UR40, UR11, URZ ;  /* 0x0000000b282872a4 */ /* 0x000fc8000f8e02ff */
[----:B------:R-:W-:-:S06]  /*17c0*/  UIADD3 UR40, UPT, UPT, UR15, UR40, URZ ;  /* 0x000000280f287290 */ /* 0x000fcc000fffe0ff */
[----:B------:R-:W-:-:S07]  /*17d0*/  MOV R0, UR40 ;  /* 0x0000002800007c02 */ /* 0x000fce0008000f00 */
.L_x_602:
        /* <DEDUP_REMOVED lines=30> */
.L_x_604:
[----:B------:R-:W-:Y:S05]  /*19c0*/  BSYNC.RECONVERGENT B0 ;  /* 0x0000000000007941 */ /* 0x000fea0003800200 */
.L_x_603:
        /* <DEDUP_REMOVED lines=17> */
.L_x_606:
[----:B------:R-:W-:Y:S05]  /*1ae0*/  BSYNC.RECONVERGENT B0 ;  /* 0x0000000000007941 */ /* 0x000fea0003800200 */
.L_x_605:
[----:B------:R-:W3:Y:S01]  /*1af0*/  LDCU.64 UR8, c[0x0][0x5e0] ;  /* 0x0000bc00ff0877ac */ /* 0x000ee20008000a00 */
[----:B--2---:R-:W-:Y:S01]  /*1b00*/  MOV R2, UR10 ;  /* 0x0000000a00027c02 */ /* 0x004fe20008000f00 */
        /* <DEDUP_REMOVED lines=11> */
[----:B------:R-:W2:Y:S01]  /*1bc0*/  LDCU UR5, c[0x0][0x440] ;  /* 0x00008800ff0577ac */ /* 0x000ea20008000800 */
[----:B------:R-:W-:Y:S02]  /*1bd0*/  IMAD.MOV.U32 R4, RZ, RZ, R2 ;  /* 0x000000ffff047224 */ /* 0x000fe400078e0002 */
[----:B------:R-:W-:Y:S01]  /*1be0*/  IMAD.MOV.U32 R5, RZ, RZ, R0 ;  /* 0x000000ffff057224 */ /* 0x000fe200078e0000 */
[----:B------:R-:W1:Y:S01]  /*1bf0*/  LDCU.64 UR8, c[0x0][0x568] ;  /* 0x0000ad00ff0877ac */ /* 0x000e620008000a00 */
[----:B------:R-:W-:-:S04]  /*1c00*/  IMAD.WIDE.U32 R4, R12, UR10, R4 ;  /* 0x0000000a0c047c25 */ /* 0x000fc8000f8e0004 */
[----:B------:R-:W-:Y:S01]  /*1c10*/  IMAD R12, R12, UR11, R5 ;  /* 0x0000000b0c0c7c24 */ /* 0x000fe2000f8e0205 */
        /* <DEDUP_REMOVED lines=8> */
.L_x_608:
[----:B------:R-:W-:Y:S05]  /*1ca0*/  BSYNC.RECONVERGENT B0 ;  /* 0x0000000000007941 */ /* 0x000fea0003800200 */
.L_x_607:
        /* <DEDUP_REMOVED lines=18> */
.L_x_598:
[----:B------:R-:W-:Y:S01]  /*1dd0*/  ULOP3.LUT UR8, UR55, 0x80000001, URZ, 0xc0, !UPT ;  /* 0x8000000137087892 */ /* 0x000fe2000f8ec0ff */
[----:B------:R-:W-:Y:S01]  /*1de0*/  LOP3.LUT R2, R3, 0xd8, RZ, 0xc0, !PT ;  /* 0x000000d803027812 */ /* 0x000fe200078ec0ff */
[----:B------:R-:W-:Y:S01]  /*1df0*/  UIMAD UR55, UR55, -0x40, UR48 ;  /* 0xffffffc0373778a4 */ /* 0x000fe2000f8e0230 */
[----:B------:R-:W-:Y:S01]  /*1e00*/  @P3 BAR.SYNC.DEFER_BLOCKING 0x0 ;  /* 0x0000000000003b1d */ /* 0x000fe20000010000 */
[----:B------:R-:W-:Y:S01]  /*1e10*/  UISETP.NE.AND UP0, UPT, UR8, 0x1, UPT ;  /* 0x000000010800788c */ /* 0x000fe2000bf05270 */
[----:B------:R-:W-:-:S03]  /*1e20*/  LOP3.LUT R2, R2, 0x18, R0, 0x78, !PT ;  /* 0x0000001802027812 */ /* 0x000fc600078e7800 */
[----:B------:R-:W-:Y:S01]  /*1e30*/  ISETP.GE.AND P2, PT, R12, UR55, PT ;  /* 0x000000370c007c0c */ /* 0x000fe2000bf46270 */
[----:B------:R-:W-:Y:S01]  /*1e40*/  USEL UR12, URZ, 0x3000, UP0 ;  /* 0x00003000ff0c7887 */ /* 0x000fe20008000000 */
[----:B------:R-:W-:Y:S01]  /*1e50*/  LOP3.LUT R2, R2, 0x1f20, R3, 0xf8, !PT ;  /* 0x00001f2002027812 */ /* 0x000fe200078ef803 */
[----:B------:R-:W-:Y:S03]  /*1e60*/  BSSY.RECONVERGENT B0, `(.L_x_610) ;  /* 0x000001c000007945 */ /* 0x000fe60003800200 */
[----:B------:R-:W-:-:S07]  /*1e70*/  LEA R10, R2, UR28, 0x1 ;  /* 0x0000001c020a7c11 */ /* 0x000fce000f8e08ff */
[----:B------:R-:W-:Y:S05]  /*1e80*/  @P2 BRA `(.L_x_611) ;  /* 0x0000000000582947 */ /* 0x000fea0003800000 */
        /* <DEDUP_REMOVED lines=20> */
.L_x_612:
[----:B------:R2:W-:Y:S01]  /*1fd0*/  STS.128 [R10+0x8000], RZ ;  /* 0x008000ff0a007388 */ /* 0x0005e20000000c00 */
[----:B------:R-:W-:Y:S05]  /*1fe0*/  BRA `(.L_x_613) ;  /* 0x00000000000c7947 */ /* 0x000fea0003800000 */
.L_x_611:
[----:B------:R1:W-:Y:S04]  /*1ff0*/  STS.128 [R10+0x6000], RZ ;  /* 0x006000ff0a007388 */ /* 0x0003e80000000c00 */
[----:B------:R1:W-:Y:S04]  /*2000*/  STS.128 [R10+0x7000], RZ ;  /* 0x007000ff0a007388 */ /* 0x0003e80000000c00 */
[----:B------:R1:W-:Y:S02]  /*2010*/  STS.128 [R10+0x8000], RZ ;  /* 0x008000ff0a007388 */ /* 0x0003e40000000c00 */
.L_x_613:
[----:B------:R-:W-:Y:S05]  /*2020*/  BSYNC.RECONVERGENT B0 ;  /* 0x0000000000007941 */ /* 0x000fea0003800200 */
.L_x_610:
[----:B------:R-:W-:Y:S01]  /*2030*/  BSSY.RECONVERGENT B0, `(.L_x_614) ;  /* 0x000001c000007945 */ /* 0x000fe20003800200 */
[----:B------:R-:W-:-:S03]  /*2040*/  IADD3 R187, PT, PT, R10, UR12, RZ ;  /* 0x0000000c0abb7c10 */ /* 0x000fc6000fffe0ff */
        /* <DEDUP_REMOVED lines=21> */
.L_x_616:
[----:B------:R1:W-:Y:S01]  /*21a0*/  STS.128 [R187+0x2000], RZ ;  /* 0x002000ffbb007388 */ /* 0x0003e20000000c00 */
[----:B------:R-:W-:Y:S05]  /*21b0*/  BRA `(.L_x_617) ;  /* 0x00000000000c7947 */ /* 0x000fea0003800000 */
.L_x_615:
[----:B------:R4:W-:Y:S04]  /*21c0*/  STS.128 [R187], RZ ;  /* 0x000000ffbb007388 */ /* 0x0009e80000000c00 */
[----:B------:R4:W-:Y:S04]  /*21d0*/  STS.128 [R187+0x1000], RZ ;  /* 0x001000ffbb007388 */ /* 0x0009e80000000c00 */
[----:B------:R4:W-:Y:S02]  /*21e0*/  STS.128 [R187+0x2000], RZ ;  /* 0x002000ffbb007388 */ /* 0x0009e40000000c00 */
.L_x_617:
[----:B------:R-:W-:Y:S05]  /*21f0*/  BSYNC.RECONVERGENT B0 ;  /* 0x0000000000007941 */ /* 0x000fea0003800200 */
.L_x_614:
[----:B------:R-:W-:Y:S01]  /*2200*/  SHF.R.U32.HI R2, RZ, 0x1, R0 ;  /* 0x00000001ff027819 */ /* 0x000fe20000011600 */
[----:B------:R-:W2:Y:S01]  /*2210*/  LDCU.64 UR8, c[0x0][0x3d0] ;  /* 0x00007a00ff0877ac */ /* 0x000ea20008000a00 */
[----:B------:R-:W-:Y:S01]  /*2220*/  MOV R185, 0x7f800000 ;  /* 0x7f80000000b97802 */ /* 0x000fe20000000f00 */
[----:B------:R-:W-:Y:S01]  /*2230*/  IMAD.MOV.U32 R184, RZ, RZ, 0x7f800000 ;  /* 0x7f800000ffb87424 */ /* 0x000fe200078e00ff */
[----:B------:R-:W-:Y:S01]  /*2240*/  LOP3.LUT R186, R2, 0x10, RZ, 0xc0, !PT ;  /* 0x0000001002ba7812 */ /* 0x000fe200078ec0ff */
[----:B------:R-:W-:Y:S01]  /*2250*/  IMAD.MOV.U32 R183, RZ, RZ, 0x7f800000 ;  /* 0x7f800000ffb77424 */ /* 0x000fe200078e00ff */
[----:B------:R-:W-:Y:S02]  /*2260*/  MOV R182, 0x7f800000 ;  /* 0x7f80000000b67802 */ /* 0x000fe40000000f00 */
[----:B------:R-:W-:-:S04]  /*2270*/  LOP3.LUT R186, R186, 0x7, R12, 0xf8, !PT ;  /* 0x00000007baba7812 */ /* 0x000fc800078ef80c */
[C---:B------:R-:W-:Y:S01]  /*2280*/  LOP3.LUT R15, R186.reuse, 0x20, RZ, 0xfc, !PT ;  /* 0x00000020ba0f7812 */ /* 0x040fe200078efcff */
        /* <DEDUP_REMOVED lines=8> */
[----:B------:R-:W-:-:S03]  /*2310*/  UIADD3 UR13, UPT, UPT, -UR31, UR37, URZ ;  /* 0x000000251f0d7290 */ /* 0x000fc6000fffe1ff */
[----:B------:R-:W-:Y:S01]  /*2320*/  IMAD.U32 R3, RZ, RZ, UR16 ;  /* 0x00000010ff037e24 */ /* 0x000fe2000f8e00ff */
        /* <DEDUP_REMOVED lines=10> */
[----:B------:R-:W-:-:S03]  /*23d0*/  IADD3 R18, P0, PT, R18, UR54, RZ ;  /* 0x0000003612127c10 */ /* 0x000fc6000ff1e0ff */
[----:B------:R-:W-:Y:S01]  /*23e0*/  IMAD R3, R5, UR9, R3 ;  /* 0x0000000905037c24 */ /* 0x000fe2000f8e0203 */
[----:B------:R-:W-:-:S03]  /*23f0*/  IADD3.X R19, PT, PT, R6, UR18, R19, P0, !PT ;  /* 0x0000001206137c10 */ /* 0x000fc600087fe413 */
[----:B------:R-:W-:-:S05]  /*2400*/  IMAD.WIDE.U32 R18, R5, UR8, R18 ;  /* 0x0000000805127c25 */ /* 0x000fca000f8e0012 */
        /* <DEDUP_REMOVED lines=29> */
.L_x_620:
[----:B------:R3:W-:Y:S01]  /*25e0*/  STS.128 [R10+0xd000], RZ ;  /* 0x00d000ff0a007388 */ /* 0x0007e20000000c00 */
[----:B------:R-:W-:Y:S05]  /*25f0*/  BRA `(.L_x_621) ;  /* 0x00000000000c7947 */ /* 0x000fea0003800000 */
.L_x_619:
[----:B------:R2:W-:Y:S04]  /*2600*/  STS.128 [R10+0x9000], RZ ;  /* 0x009000ff0a007388 */ /* 0x0005e80000000c00 */
[----:B------:R2:W-:Y:S04]  /*2610*/  STS.128 [R10+0xb000], RZ ;  /* 0x00b000ff0a007388 */ /* 0x0005e80000000c00 */
[----:B------:R2:W-:Y:S02]  /*2620*/  STS.128 [R10+0xd000], RZ ;  /* 0x00d000ff0a007388 */ /* 0x0005e40000000c00 */
.L_x_621:
[----:B------:R-:W-:Y:S05]  /*2630*/  BSYNC.RECONVERGENT B0 ;  /* 0x0000000000007941 */ /* 0x000fea0003800200 */
.L_x_618:
[----:B------:R-:W-:Y:S01]  /*2640*/  ISETP.GE.AND P3, PT, R11, UR13, PT ;  /* 0x0000000d0b007c0c */ /* 0x000fe2000bf66270 */
[----:B------:R-:W-:-:S12]  /*2650*/  BSSY.RECONVERGENT B0, `(.L_x_622) ;  /* 0x0000022000007945 */ /* 0x000fd80003800200 */
[----:B------:R1:W-:Y:S04]  /*2660*/  @P3 STS.128 [R10+0xa000], RZ ;  /* 0x00a000ff0a003388 */ /* 0x0003e80000000c00 */
[----:B------:R1:W-:Y:S04]  /*2670*/  @P3 STS.128 [R10+0xc000], RZ ;  /* 0x00c000ff0a003388 */ /* 0x0003e80000000c00 */
[----:B------:R1:W-:Y:S01]  /*2680*/  @P3 STS.128 [R10+0xe000], RZ ;  /* 0x00e000ff0a003388 */ /* 0x0003e20000000c00 */
        /* <DEDUP_REMOVED lines=29> */
.L_x_624:
[----:B------:R3:W-:Y:S02]  /*2860*/  STS.128 [R10+0xe000], RZ ;  /* 0x00e000ff0a007388 */ /* 0x0007e40000000c00 */
.L_x_623:
[----:B------:R-:W-:Y:S05]  /*2870*/  BSYNC.RECONVERGENT B0 ;  /* 0x0000000000007941 */ /* 0x000fea0003800200 */
.L_x_622:
[----:B------:R-:W2:Y:S01]  /*2880*/  LDCU.64 UR8, c[0x0][0x3d8] ;  /* 0x00007b00ff0877ac */ /* 0x000ea20008000a00 */
[----:B------:R-:W-:Y:S01]  /*2890*/  MOV R3, UR14 ;  /* 0x0000000e00037c02 */ /* 0x000fe20008000f00 */
[----:B------:R-:W-:Y:S01]  /*28a0*/  BSSY.RECONVERGENT B0, `(.L_x_625) ;  /* 0x000002b000007945 */ /* 0x000fe20003800200 */
[----:B------:R-:W-:-:S03]  /*28b0*/  UIMAD UR5, UR5, UR14, URZ ;  /* 0x0000000e050572a4 */ /* 0x000fc6000f8e02ff */
[----:B------:R-:W-:Y:S01]  /*28c0*/  IMAD.WIDE.U32 R18, R3, UR31, R16 ;  /* 0x0000001f03127c25 */ /* 0x000fe2000f8e0010 */
[----:B------:R-:W-:Y:S02]  /*28d0*/  UIMAD UR5, UR31, UR15, UR5 ;  /* 0x0000000f1f0572a4 */ /* 0x000fe4000f8e0205 */
[----:B------:R-:W-:-:S04]  /*28e0*/  IADD3 R6, P0, PT, R18, UR52, RZ ;  /* 0x0000003412067c10 */ /* 0x000fc8000ff1e0ff */
[----:B------:R-:W-:Y:S01]  /*28f0*/  IADD3.X R7, PT, PT, R7, UR5, R19, P0, !PT ;  /* 0x0000000507077c10 */ /* 0x000fe200087fe413 */
[----:B--2---:R-:W-:Y:S02]  /*2900*/  IMAD R4, R4, UR8, RZ ;  /* 0x0000000804047c24 */ /* 0x004fe4000f8e02ff */
        /* <DEDUP_REMOVED lines=31> */
.L_x_627:
[----:B------:R3:W-:Y:S01]  /*2b00*/  STS.128 [R10+0x13000], RZ ;  /* 0x013000ff0a007388 */ /* 0x0007e20000000c00 */
[----:B------:R-:W-:Y:S05]  /*2b10*/  BRA `(.L_x_628) ;  /* 0x00000000000c7947 */ /* 0x000fea0003800000 */
.L_x_626:
[----:B------:R2:W-:Y:S04]  /*2b20*/  STS.128 [R10+0xf000], RZ ;  /* 0x00f000ff0a007388 */ /* 0x0005e80000000c00 */
[----:B------:R2:W-:Y:S04]  /*2b30*/  STS.128 [R10+0x11000], RZ ;  /* 0x011000ff0a007388 */ /* 0x0005e80000000c00 */
[----:B------:R2:W-:Y:S02]  /*2b40*/  STS.128 [R10+0x13000], RZ ;  /* 0x013000ff0a007388 */ /* 0x0005e40000000c00 */
.L_x_628:
[----:B------:R-:W-:Y:S05]  /*2b50*/  BSYNC.RECONVERGENT B0 ;  /* 0x0000000000007941 */ /* 0x000fea0003800200 */
.L_x_625:
[----:B------:R1:W-:Y:S01]  /*2b60*/  @P3 STS.128 [R10+0x10000], RZ ;  /* 0x010000ff0a003388 */ /* 0x0003e20000000c00 */
[----:B------:R-:W-:Y:S03]  /*2b70*/  BSSY.RECONVERGENT B0, `(.L_x_629) ;  /* 0x0000022000007945 */ /* 0x000fe60003800200 */
[----:B------:R1:W-:Y:S04]  /*2b80*/  @P3 STS.128 [R10+0x12000], RZ ;  /* 0x012000ff0a003388 */ /* 0x0003e80000000c00 */
[----:B------:R1:W-:Y:S01]  /*2b90*/  @P3 STS.128 [R10+0x14000], RZ ;  /* 0x014000ff0a003388 */ /* 0x0003e20000000c00 */
[----:B------:R-:W-:Y:S05]  /*2ba0*/  @P3 BRA `(.L_x_630) ;  /* 0x0000000000783947 */ /* 0x000fea0003800000 */
[----:B------:R-:W4:Y:S01]  /*2bb0*/  LDCU UR5, c[0x0][0x440] ;  /* 0x00008800ff0577ac */ /* 0x000f220008000800 */
[----:B------:R-:W-:Y:S01]  /*2bc0*/  IMAD.MOV.U32 R5, RZ, RZ, R4 ;  /* 0x000000ffff057224 */ /* 0x000fe200078e0004 */
[----:B------:R-:W-:Y:S01]  /*2bd0*/  MOV R4, R6 ;  /* 0x0000000600047202 */ /* 0x000fe20000000f00 */
[----:B------:R-:W-:Y:S01]  /*2be0*/  IMAD R8, R8, UR14, RZ ;  /* 0x0000000e08087c24 */ /* 0x000fe2000f8e02ff */
[----:B------:R-:W3:Y:S03]  /*2bf0*/  LDCU.64 UR8, c[0x0][0x390] ;  /* 0x00007200ff0877ac */ /* 0x000ee60008000a00 */
[----:B------:R-:W-:-:S04]  /*2c00*/  IMAD.WIDE.U32 R4, R9, UR14, R4 ;  /* 0x0000000e09047c25 */ /* 0x000fc8000f8e0004 */
[----:B------:R-:W-:-:S04]  /*2c10*/  IMAD R8, R9, UR15, R8 ;  /* 0x0000000f09087c24 */ /* 0x000fc8000f8e0208 */
[----:B------:R-:W-:Y:S01]  /*2c20*/  IMAD.IADD R8, R5, 0x1, R8 ;  /* 0x0000000105087824 */ /* 0x000fe200078e0208 */
[----:B----4-:R-:W-:Y:S02]  /*2c30*/  ISETP.GE.AND P1, PT, R16, UR5, PT ;  /* 0x0000000510007c0c */ /* 0x010fe4000bf26270 */
        /* <DEDUP_REMOVED lines=20> */
.L_x_631:
[----:B------:R4:W-:Y:S02]  /*2d80*/  STS.128 [R10+0x14000], RZ ;  /* 0x014000ff0a007388 */ /* 0x0009e40000000c00 */
.L_x_630:
[----:B------:R-:W-:Y:S05]  /*2d90*/  BSYNC.RECONVERGENT B0 ;  /* 0x0000000000007941 */ /* 0x000fea0003800200 */
.L_x_629:
[----:B------:R-:W2:Y:S01]  /*2da0*/  S2R R3, SR_TID.X ;  /* 0x0000000000037919 */ /* 0x000ea20000002100 */
[----:B------:R-:W-:Y:S01]  /*2db0*/  IMAD.U32 R5, RZ, RZ, UR46 ;  /* 0x0000002eff057e24 */ /* 0x000fe2000f8e00ff */
[----:B---34-:R-:W-:Y:S01]  /*2dc0*/  SHF.R.U32.HI R6, RZ, 0x4, R0 ;  /* 0x00000004ff067819 */ /* 0x018fe20000011600 */
[----:B------:R-:W-:Y:S01]  /*2dd0*/  IMAD.U32 R181, RZ, RZ, UR48 ;  /* 0x00000030ffb57e24 */ /* 0x000fe2000f8e00ff */
[C---:B------:R-:W-:Y:S01]  /*2de0*/  LOP3.LUT P0, RZ, R0.reuse, 0x4, RZ, 0xc0, !PT ;  /* 0x0000000400ff7812 */ /* 0x040fe2000780c0ff */
[C---:B------:R-:W-:Y:S01]  /*2df0*/  IMAD.SHL.U32 R173, R0.reuse, 0x20, RZ ;  /* 0x0000002000ad7824 */ /* 0x040fe200078e00ff */
[----:B------:R-:W-:Y:S01]  /*2e00*/  IADD3 R5, PT, PT, R5, UR37, R186 ;  /* 0x0000002505057c10 */ /* 0x000fe2000fffe0ba */
[----:B------:R-:W-:Y:S01]  /*2e10*/  IMAD.SHL.U32 R4, R0, 0x10, RZ ;  /* 0x0000001000047824 */ /* 0x000fe200078e00ff */
[----:B------:R-:W-:Y:S01]  /*2e20*/  LOP3.LUT R6, R6, 0x8, RZ, 0xc0, !PT ;  /* 0x0000000806067812 */ /* 0x000fe200078ec0ff */
[----:B------:R-:W0:Y:S01]  /*2e30*/  LDGDEPBAR ;  /* 0x00000000000079af */ /* 0x000e220000000000 */
[----:B------:R-:W-:Y:S01]  /*2e40*/  IADD3 R181, PT, PT, R5, -0x1f, -R181 ;  /* 0xffffffe105b57810 */ /* 0x000fe20007ffe8b5 */
[----:B------:R-:W-:Y:S01]  /*2e50*/  IMAD.SHL.U32 R5, R0, 0x4, RZ ;  /* 0x0000000400057824 */ /* 0x000fe200078e00ff */
[C---:B------:R-:W-:Y:S01]  /*2e60*/  LOP3.LUT R176, R173.reuse, 0x20, RZ, 0xc0, !PT ;  /* 0x00000020adb07812 */ /* 0x040fe200078ec0ff */
[----:B------:R-:W3:Y:S01]  /*2e70*/  LDC R194, c[0x0][0x44c] ;  /* 0x00011300ffc27b82 */ /* 0x000ee20000000800 */
[----:B------:R-:W-:Y:S01]  /*2e80*/  LOP3.LUT R174, R173, 0x120, RZ, 0xc0, !PT ;  /* 0x00000120adae7812 */ /* 0x000fe200078ec0ff */
[----:B------:R-:W4:Y:S01]  /*2e90*/  LDCU UR14, c[0x0][0x3b0] ;  /* 0x00007600ff0e77ac */ /* 0x000f220008000800 */
[----:B------:R-:W-:Y:S01]  /*2ea0*/  LOP3.LUT R5, R5, 0x18, RZ, 0xc0, !PT ;  /* 0x0000001805057812 */ /* 0x000fe200078ec0ff */
[----:B------:R-:W-:Y:S01]  /*2eb0*/  IMAD.MOV.U32 R160, RZ, RZ, 0x20 ;  /* 0x00000020ffa07424 */ /* 0x000fe200078e00ff */
[----:B------:R-:W-:Y:S01]  /*2ec0*/  LOP3.LUT R176, R176, 0x3c00, R4, 0xf8, !PT ;  /* 0x00003c00b0b07812 */ /* 0x000fe200078ef804 */
[----:B------:R-:W1:Y:S01]  /*2ed0*/  LDCU UR15, c[0x0][0x590] ;  /* 0x0000b200ff0f77ac */ /* 0x000e620008000800 */
[----:B------:R-:W-:Y:S01]  /*2ee0*/  LOP3.LUT R8, R5, 0xc0, R173, 0xf8, !PT ;  /* 0x000000c005087812 */ /* 0x000fe200078ef8ad */
[----:B------:R-:W-:Y:S01]  /*2ef0*/  IMAD.MOV.U32 R198, RZ, RZ, 0x10 ;  /* 0x00000010ffc67424 */ /* 0x000fe200078e00ff */
[----:B------:R-:W-:Y:S01]  /*2f00*/  LOP3.LUT R6, R6, 0x10, R0, 0xf8, !PT ;  /* 0x0000001006067812 */ /* 0x000fe200078ef800 */
[----:B------:R-:W-:Y:S01]  /*2f10*/  IMAD.MOV.U32 R172, RZ, RZ, 0x20 ;  /* 0x00000020ffac7424 */ /* 0x000fe200078e00ff */
[--C-:B------:R-:W-:Y:S01]  /*2f20*/  LOP3.LUT R174, R174, 0x200, R4.reuse, 0xf8, !PT ;  /* 0x00000200aeae7812 */ /* 0x100fe200078ef804 */
[----:B------:R-:W-:Y:S01]  /*2f30*/  IMAD.MOV.U32 R199, RZ, RZ, R187 ;  /* 0x000000ffffc77224 */ /* 0x000fe200078e00bb */
[----:B------:R-:W-:Y:S01]  /*2f40*/  LOP3.LUT R176, R176, 0x100, R4, 0xf8, !PT ;  /* 0x00000100b0b07812 */ /* 0x000fe200078ef804 */
[----:B------:R-:W-:Y:S01]  /*2f50*/  IMAD.MOV.U32 R193, RZ, RZ, 0x20 ;  /* 0x00000020ffc17424 */ /* 0x000fe200078e00ff */
[----:B------:R-:W-:Y:S01]  /*2f60*/  LOP3.LUT R7, R8, 0x8, R2, 0x78, !PT ;  /* 0x0000000808077812 */ /* 0x000fe200078e7802 */
[----:B------:R-:W-:Y:S01]  /*2f70*/  IMAD.MOV.U32 R192, RZ, RZ, 0x18 ;  /* 0x00000018ffc07424 */ /* 0x000fe200078e00ff */
[----:B------:R-:W-:Y:S01]  /*2f80*/  LOP3.LUT R6, R6, 0xc0, R173, 0xf8, !PT ;  /* 0x000000c006067812 */ /* 0x000fe200078ef8ad */
[----:B------:R-:W-:Y:S01]  /*2f90*/  IMAD.MOV.U32 R191, RZ, RZ, 0x8 ;  /* 0x00000008ffbf7424 */ /* 0x000fe200078e00ff */
[----:B------:R-:W-:Y:S01]  /*2fa0*/  LOP3.LUT R2, R8, 0x8, R0, 0x78, !PT ;  /* 0x0000000808027812 */ /* 0x000fe200078e7800 */
[C---:B--2---:R-:W-:Y:S01]  /*2fb0*/  IMAD.SHL.U32 R4, R3.reuse, 0x20, RZ ;  /* 0x0000002003047824 */ /* 0x044fe200078e00ff */
[----:B------:R-:W-:Y:S01]  /*2fc0*/  LOP3.LUT R6, R6, R5, RZ, 0x3c, !PT ;  /* 0x0000000506067212 */ /* 0x000fe200078e3cff */
[C---:B------:R-:W-:Y:S01]  /*2fd0*/  IMAD.SHL.U32 R0, R3.reuse, 0x4, RZ ;  /* 0x0000000403007824 */ /* 0x040fe200078e00ff */
[----:B------:R-:W-:Y:S01]  /*2fe0*/  LOP3.LUT R176, R176, R2, RZ, 0xfc, !PT ;  /* 0x00000002b0b07212 */ /* 0x000fe200078efcff */
[C---:B------:R-:W-:Y:S01]  /*2ff0*/  IMAD.SHL.U32 R197, R3.reuse, 0x10, RZ ;  /* 0x0000001003c57824 */ /* 0x040fe200078e00ff */
[C---:B------:R-:W-:Y:S01]  /*3000*/  LOP3.LUT R8, R4.reuse, 0xc0, RZ, 0xc0, !PT ;  /* 0x000000c004087812 */ /* 0x040fe200078ec0ff */
[----:B------:R-:W-:Y:S01]  /*3010*/  IMAD.SHL.U32 R180, R3, 0x2, RZ ;  /* 0x0000000203b47824 */ /* 0x000fe200078e00ff */
[----:B------:R-:W-:Y:S01]  /*3020*/  LOP3.LUT R5, R4, 0x20, RZ, 0xc0, !PT ;  /* 0x0000002004057812 */ /* 0x000fe200078ec0ff */
[----:B------:R-:W-:Y:S01]  /*3030*/  IMAD.MOV.U32 R195, RZ, RZ, 0x20 ;  /* 0x00000020ffc37424 */ /* 0x000fe200078e00ff */
[----:B------:R-:W-:Y:S01]  /*3040*/  LOP3.LUT R0, R8, 0x18, R0, 0xf8, !PT ;  /* 0x0000001808007812 */ /* 0x000fe200078ef800 */
[----:B------:R-:W-:Y:S01]  /*3050*/  IMAD.MOV.U32 R190, RZ, RZ, 0x4 ;  /* 0x00000004ffbe7424 */ /* 0x000fe200078e00ff */
[----:B------:R-:W-:-:S02]  /*3060*/  LOP3.LUT R2, R4, 0x120, RZ, 0xc0, !PT ;  /* 0x0000012004027812 */ /* 0x000fc400078ec0ff */
[----:B------:R-:W-:Y:S02]  /*3070*/  CS2R R126, SRZ ;  /* 0x00000000007e7805 */ /* 0x000fe4000001ff00 */
[----:B------:R-:W-:Y:S02]  /*3080*/  SHF.R.U32.HI R179, RZ, 0x1, R3 ;  /* 0x00000001ffb37819 */ /* 0x000fe40000011603 */
[----:B------:R-:W-:Y:S02]  /*3090*/  CS2R R124, SRZ ;  /* 0x00000000007c7805 */ /* 0x000fe4000001ff00 */
[----:B------:R-:W-:Y:S02]  /*30a0*/  LOP3.LUT R5, R5, 0x3c00, R197, 0xf8, !PT ;  /* 0x00003c0005057812 */ /* 0x000fe400078ef8c5 */
[----:B------:R-:W-:Y:S02]  /*30b0*/  CS2R R130, SRZ ;  /* 0x0000000000827805 */ /* 0x000fe4000001ff00 */
[----:B------:R-:W-:-:S02]  /*30c0*/  LOP3.LUT R178, R0, 0x8, R3, 0x78, !PT ;  /* 0x0000000800b27812 */ /* 0x000fc400078e7803 */
        /* <DEDUP_REMOVED lines=9> */
[----:B------:R-:W-:Y:S01]  /*3160*/  LOP3.LUT R0, R2, R0, RZ, 0xfc, !PT ;  /* 0x0000000002007212 */ /* 0x000fe200078efcff */
[----:B------:R-:W-:Y:S01]  /*3170*/  IMAD.SHL.U32 R2, R3, 0x8, RZ ;  /* 0x0000000803027824 */ /* 0x000fe200078e00ff */
[----:B------:R-:W-:Y:S02]  /*3180*/  LOP3.LUT R174, R174, R7, RZ, 0xfc, !PT ;  /* 0x00000007aeae7212 */ /* 0x000fe400078efcff */
[----:B------:R-:W-:-:S02]  /*3190*/  CS2R R110, SRZ ;  /* 0x00000000006e7805 */ /* 0x000fc4000001ff00 */
[----:B------:R-:W-:Y:S02]  /*31a0*/  LOP3.LUT R173, R6, 0x120, R173, 0xf8, !PT ;  /* 0x0000012006ad7812 */ /* 0x000fe400078ef8ad */
[----:B------:R-:W-:Y:S02]  /*31b0*/  CS2R R108, SRZ ;  /* 0x00000000006c7805 */ /* 0x000fe4000001ff00 */
[----:B------:R-:W-:Y:S02]  /*31c0*/  LOP3.LUT R4, R4, 0x7400, RZ, 0xc0, !PT ;  /* 0x0000740004047812 */ /* 0x000fe400078ec0ff */
[----:B------:R-:W-:Y:S02]  /*31d0*/  CS2R R114, SRZ ;  /* 0x0000000000727805 */ /* 0x000fe4000001ff00 */
[----:B------:R-:W-:Y:S02]  /*31e0*/  LOP3.LUT R197, R197, 0x38, R180, 0xf8, !PT ;  /* 0x00000038c5c57812 */ /* 0x000fe400078ef8b4 */
[----:B------:R-:W-:-:S02]  /*31f0*/  CS2R R112, SRZ ;  /* 0x0000000000707805 */ /* 0x000fc4000001ff00 */
[----:B------:R-:W-:Y:S02]  /*3200*/  SEL R160, R160, 0xffffffe0, !P0 ;  /* 0xffffffe0a0a07807 */ /* 0x000fe40004000000 */
[----:B------:R-:W-:Y:S02]  /*3210*/  CS2R R106, SRZ ;  /* 0x00000000006a7805 */ /* 0x000fe4000001ff00 */
[----:B------:R-:W-:Y:S02]  /*3220*/  LEA R174, R174, UR28, 0x1 ;  /* 0x0000001caeae7c11 */ /* 0x000fe4000f8e08ff */
[----:B------:R-:W-:Y:S02]  /*3230*/  CS2R R104, SRZ ;  /* 0x0000000000687805 */ /* 0x000fe4000001ff00 */
[----:B------:R-:W-:Y:S02]  /*3240*/  LEA R173, R173, UR28, 0x1 ;  /* 0x0000001cadad7c11 */ /* 0x000fe4000f8e08ff */
[----:B------:R-:W-:-:S02]  /*3250*/  CS2R R102, SRZ ;  /* 0x0000000000667805 */ /* 0x000fc4000001ff00 */
[----:B------:R-:W-:Y:S02]  /*3260*/  LEA R176, R176, UR28, 0x1 ;  /* 0x0000001cb0b07c11 */ /* 0x000fe4000f8e08ff */
[----:B------:R-:W-:Y:S02]  /*3270*/  CS2R R100, SRZ ;  /* 0x0000000000647805 */ /* 0x000fe4000001ff00 */
[----:B------:R-:W-:Y:S02]  /*3280*/  LOP3.LUT R4, R4, 0x6, R180, 0xf8, !PT ;  /* 0x0000000604047812 */ /* 0x000fe400078ef8b4 */
[----:B------:R-:W-:Y:S02]  /*3290*/  CS2R R94, SRZ ;  /* 0x00000000005e7805 */ /* 0x000fe4000001ff00 */
[----:B------:R-:W-:Y:S02]  /*32a0*/  LOP3.LUT R197, R197, 0x20, R179, 0x78, !PT ;  /* 0x00000020c5c57812 */ /* 0x000fe400078e78b3 */
[----:B------:R-:W-:-:S02]  /*32b0*/  CS2R R92, SRZ ;  /* 0x00000000005c7805 */ /* 0x000fc4000001ff00 */
[C---:B------:R-:W-:Y:S02]  /*32c0*/  LOP3.LUT P1, RZ, R3.reuse, 0x4, RZ, 0xc0, !PT ;  /* 0x0000000403ff7812 */ /* 0x040fe4000782c0ff */
[----:B------:R-:W-:Y:S02]  /*32d0*/  CS2R R98, SRZ ;  /* 0x0000000000627805 */ /* 0x000fe4000001ff00 */
[----:B------:R-:W-:Y:S02]  /*32e0*/  LOP3.LUT P0, RZ, R3, 0x2, RZ, 0xc0, !PT ;  /* 0x0000000203ff7812 */ /* 0x000fe4000780c0ff */
[----:B------:R-:W-:Y:S02]  /*32f0*/  CS2R R96, SRZ ;  /* 0x0000000000607805 */ /* 0x000fe4000001ff00 */
[----:B------:R-:W-:Y:S02]  /*3300*/  LOP3.LUT R196, R2, 0x18, RZ, 0xc0, !PT ;  /* 0x0000001802c47812 */ /* 0x000fe400078ec0ff */
[----:B------:R-:W-:-:S02]  /*3310*/  CS2R R90, SRZ ;  /* 0x00000000005a7805 */ /* 0x000fc4000001ff00 */
[----:B------:R-:W-:Y:S02]  /*3320*/  LOP3.LUT R178, R5, R178, RZ, 0xfc, !PT ;  /* 0x000000b205b27212 */ /* 0x000fe400078efcff */
[----:B------:R-:W-:Y:S02]  /*3330*/  CS2R R88, SRZ ;  /* 0x0000000000587805 */ /* 0x000fe4000001ff00 */
[----:B------:R-:W-:Y:S02]  /*3340*/  LOP3.LUT R197, R4, R197, RZ, 0xfc, !PT ;  /* 0x000000c504c57212 */ /* 0x000fe400078efcff */
        /* <DEDUP_REMOVED lines=26> */
[----:B------:R-:W-:Y:S01]  /*34f0*/  LOP3.LUT P2, RZ, R3, 0x8, RZ, 0xc0, !PT ;  /* 0x0000000803ff7812 */ /* 0x000fe2000784c0ff */
[----:B------:R-:W-:Y:S01]  /*3500*/  VIADD R174, R174, UR12 ;  /* 0x0000000caeae7c36 */ /* 0x000fe20008000000 */
[----:B------:R-:W-:Y:S01]  /*3510*/  SEL R198, R198, 0xfffffff0, !P1 ;  /* 0xfffffff0c6c67807 */ /* 0x000fe20004800000 */
[----:B------:R-:W-:Y:S01]  /*3520*/  VIADD R173, R173, UR12 ;  /* 0x0000000cadad7c36 */ /* 0x000fe20008000000 */
[----:B------:R-:W-:Y:S01]  /*3530*/  SEL R172, R172, 0xffffffe0, !P0 ;  /* 0xffffffe0acac7807 */ /* 0x000fe20004000000 */
[----:B------:R-:W-:Y:S01]  /*3540*/  IMAD.IADD R175, R160, 0x1, R176 ;  /* 0x00000001a0af7824 */ /* 0x000fe200078e02b0 */
[C---:B------:R-:W-:Y:S01]  /*3550*/  LOP3.LUT R203, R196.reuse, 0x20, RZ, 0xfc, !PT ;  /* 0x00000020c4cb7812 */ /* 0x040fe200078efcff */
[----:B------:R-:W-:Y:S01]  /*3560*/  UIADD3 UR50, UPT, UPT, UR50, 0x80, -UR37 ;  /* 0x0000008032327890 */ /* 0x000fe2000fffe825 */
[----:B------:R-:W-:Y:S01]  /*3570*/  LOP3.LUT R202, R196, 0x40, RZ, 0xfc, !PT ;  /* 0x00000040c4ca7812 */ /* 0x000fe200078efcff */
[----:B------:R-:W-:Y:S01]  /*3580*/  USHF.L.U32 UR51, UR51, 0x3, URZ ;  /* 0x0000000333337899 */ /* 0x000fe200080006ff */
[----:B------:R-:W2:Y:S01]  /*3590*/  LDCU UR5, c[0x0][0x440] ;  /* 0x00008800ff0577ac */ /* 0x000ea20008000800 */
[----:B------:R-:W2:Y:S01]  /*35a0*/  LDCU UR8, c[0x0][0x3e0] ;  /* 0x00007c00ff0877ac */ /* 0x000ea20008000800 */
[----:B------:R-:W2:Y:S01]  /*35b0*/  LDCU UR13, c[0x0][0x50c] ;  /* 0x0000a180ff0d77ac */ /* 0x000ea20008000800 */
[----:B------:R-:W2:Y:S01]  /*35c0*/  LDCU UR9, c[0x0][0x45c] ;  /* 0x00008b80ff0977ac */ /* 0x000ea20008000800 */
[----:B----4-:R-:W-:-:S02]  /*35d0*/  USHF.L.U32 UR14, UR14, 0x6, URZ ;  /* 0x000000060e0e7899 */ /* 0x010fc400080006ff */
[----:B-1-3--:R-:W-:-:S12]  /*35e0*/  USHF.L.U32 UR15, UR15, 0x6, URZ ;  /* 0x000000060f0f7899 */ /* 0x00afd800080006ff */
.L_x_634:
[----:B------:R-:W0:Y:S01]  /*35f0*/  LDGDEPBAR ;  /* 0x00000000000079af */ /* 0x000e220000000000 */
[----:B------:R-:W-:Y:S01]  /*3600*/  IADD3 R177, PT, PT, R174, R160, RZ ;  /* 0x000000a0aeb17210 */ /* 0x000fe20007ffe0ff */
[----:B------:R-:W-:Y:S01]  /*3610*/  UIADD3 UR46, UPT, UPT, UR46, -0x40, URZ ;  /* 0xffffffc02e2e7890 */ /* 0x000fe2000fffe0ff */
[----:B-----5:R-:W-:Y:S01]  /*3620*/  FSETP.NEU.FTZ.AND P3, PT, R184, -INF , PT ;  /* 0xff800000b800780b */ /* 0x020fe20003f7d000 */
[----:B------:R-:W-:Y:S01]  /*3630*/  USHF.L.U32 UR12, UR41, 0x7, URZ ;  /* 0x00000007290c7899 */ /* 0x000fe200080006ff */
[----:B------:R-:W-:Y:S01]  /*3640*/  FSETP.NEU.FTZ.AND P4, PT, R185, -INF , PT ;  /* 0xff800000b900780b */ /* 0x000fe20003f9d000 */
[----:B------:R-:W-:Y:S01]  /*3650*/  UISETP.GE.AND UP0, UPT, UR46, UR50, UPT ;  /* 0x000000322e00728c */ /* 0x000fe2000bf06270 */
[----:B------:R-:W-:Y:S01]  /*3660*/  LEA R213, R197, UR4, 0x1 ;  /* 0x00000004c5d57c11 */ /* 0x000fe2000f8e08ff */
[----:B------:R-:W-:Y:S02]  /*3670*/  UIADD3 UR12, UPT, UPT, UR12, 0x80, URZ ;  /* 0x000000800c0c7890 */ /* 0x000fe4000fffe0ff */
[----:B------:R-:W-:Y:S02]  /*3680*/  UIADD3 UR47, UPT, UPT, UR47, -0x1, URZ ;  /* 0xffffffff2f2f7890 */ /* 0x000fe4000fffe0ff */
[----:B------:R-:W-:Y:S01]  /*3690*/  UISETP.LT.AND UP0, UPT, UR12, UR37, UP0 ;  /* 0x000000250c00728c */ /* 0x000fe20008701270 */
[----:B------:R-:W-:Y:S05]  /*36a0*/  VIADD R212, R213, 0x19020 ;  /* 0x00019020d5d47836 */ /* 0x000fea0000000000 */
        /* <DEDUP_REMOVED lines=50> */
[----:B------:R1:W4:Y:S07]  /*39d0*/  LDSM.16.M88.4 R152, [R176+0xd400] ;  /* 0x00d40000b098783b */ /* 0x00032e0000000200 */
[C---:B--2---:R-:W-:Y:S08]  /*39e0*/  HMMA.16816.F32.BF16 R8, R136.reuse, R164, R8 ;  /* 0x000000a48808723c */ /* 0x044ff00000041808 */
[-C--:B------:R-:W-:Y:S08]  /*39f0*/  HMMA.16816.F32.BF16 R12, R136, R166.reuse, R12 ;  /* 0x000000a6880c723c */ /* 0x080ff0000004180c */
[C---:B------:R-:W-:Y:S04]  /*3a00*/  HMMA.16816.F32.BF16 R16, R140.reuse, R166, R16 ;  /* 0x000000a68c10723c */ /* 0x040fe80000041810 */
[----:B-1----:R-:W-:Y:S04]  /*3a10*/  LEA R176, R178, UR4, 0x1 ;  /* 0x00000004b2b07c11 */ /* 0x002fe8000f8e08ff */
[-C--:B------:R-:W-:Y:S08]  /*3a20*/  HMMA.16816.F32.BF16 R20, R140, R144.reuse, R20 ;  /* 0x000000908c14723c */ /* 0x080ff00000041814 */
[C---:B------:R-:W-:Y:S08]  /*3a30*/  HMMA.16816.F32.BF16 R24, R136.reuse, R144, R24 ;  /* 0x000000908818723c */ /* 0x040ff00000041818 */
[-C--:B------:R-:W-:Y:S01]  /*3a40*/  HMMA.16816.F32.BF16 R28, R136, R146.reuse, R28 ;  /* 0x00000092881c723c */ /* 0x080fe2000004181c */
[----:B------:R-:W1:Y:S07]  /*3a50*/  LDSM.16.M88.4 R136, [R177+0x2800] ;  /* 0x00280000b188783b */ /* 0x000e6e0000000200 */
[----:B------:R-:W-:Y:S08]  /*3a60*/  HMMA.16816.F32.BF16 R32, R140, R146, R32 ;  /* 0x000000928c20723c */ /* 0x000ff00000041820 */
[-C--:B---3--:R-:W-:Y:S08]  /*3a70*/  HMMA.16816.F32.BF16 R4, R148, R168.reuse, R4 ;  /* 0x000000a89404723c */ /* 0x088ff00000041804 */
[C---:B----4-:R-:W-:Y:S08]  /*3a80*/  HMMA.16816.F32.BF16 R8, R132.reuse, R168, R8 ;  /* 0x000000a88408723c */ /* 0x050ff00000041808 */
[-C--:B------:R-:W-:Y:S08]  /*3a90*/  HMMA.16816.F32.BF16 R12, R132, R170.reuse, R12 ;  /* 0x000000aa840c723c */ /* 0x080ff0000004180c */
[C---:B------:R-:W-:Y:S08]  /*3aa0*/  HMMA.16816.F32.BF16 R16, R148.reuse, R170, R16 ;  /* 0x000000aa9410723c */ /* 0x040ff00000041810 */
[-C--:B------:R-:W-:Y:S08]  /*3ab0*/  HMMA.16816.F32.BF16 R20, R148, R152.reuse, R20 ;  /* 0x000000989414723c */ /* 0x080ff00000041814 */
[C---:B------:R-:W-:Y:S08]  /*3ac0*/  HMMA.16816.F32.BF16 R24, R132.reuse, R152, R24 ;  /* 0x000000988418723c */ /* 0x040ff00000041818 */
[-C--:B------:R-:W-:Y:S08]  /*3ad0*/  HMMA.16816.F32.BF16 R28, R132, R154.reuse, R28 ;  /* 0x0000009a841c723c */ /* 0x080ff0000004181c */
[----:B------:R-:W-:Y:S04]  /*3ae0*/  HMMA.16816.F32.BF16 R32, R148, R154, R32 ;  /* 0x0000009a9420723c */ /* 0x000fe80000041820 */
[----:B------:R-:W-:Y:S04]  /*3af0*/  LEA R149, R0, UR4, 0x1 ;  /* 0x0000000400957c11 */ /* 0x000fe8000f8e08ff */
[-C--:B------:R-:W-:Y:S08]  /*3b00*/  HMMA.16816.F32.BF16 R4, R156, R160.reuse, R4 ;  /* 0x000000a09c04723c */ /* 0x080ff00000041804 */
[C---:B-1----:R-:W-:Y:S04]  /*3b10*/  HMMA.16816.F32.BF16 R8, R136.reuse, R160, R8 ;  /* 0x000000a08808723c */ /* 0x042fe80000041808 */
[----:B------:R-:W-:Y:S04]  /*3b20*/  SEL R160, R195, 0xffffffe0, !P1 ;  /* 0xffffffe0c3a07807 */ /* 0x000fe80004800000 */
        /* <DEDUP_REMOVED lines=12> */
[----:B------:R-:W-:Y:S02]  /*3bf0*/  IMAD.IADD R148, R149, 0x1, R160 ;  /* 0x0000000195947824 */ /* 0x000fe400078e02a0 */
[----:B------:R-:W-:Y:S01]  /*3c00*/  FMUL.FTZ R12, R12, UR13 ;  /* 0x0000000d0c0c7c20 */ /* 0x000fe20008410000 */
[----:B------:R-:W-:Y:S01]  /*3c10*/  FMUL.FTZ R15, R15, UR13 ;  /* 0x0000000d0f0f7c20 */ /* 0x000fe20008410000 */
[----:B------:R-:W-:Y:S01]  /*3c20*/  FMUL.FTZ R13, R13, UR13 ;  /* 0x0000000d0d0d7c20 */ /* 0x000fe20008410000 */
[----:B------:R-:W-:Y:S03]  /*3c30*/  FMUL.FTZ R14, R14, UR13 ;  /* 0x0000000d0e0e7c20 */ /* 0x000fe60008410000 */
[----:B------:R-:W-:Y:S01]  /*3c40*/  MUFU.TANH R150, R6 ;  /* 0x0000000600967308 */ /* 0x000fe20000002400 */
[----:B------:R-:W-:Y:S01]  /*3c50*/  FMUL.FTZ R18, R18, UR13 ;  /* 0x0000000d12127c20 */ /* 0x000fe20008410000 */
[----:B------:R-:W-:Y:S01]  /*3c60*/  FMUL.FTZ R16, R16, UR13 ;  /* 0x0000000d10107c20 */ /* 0x000fe20008410000 */
[----:B------:R-:W-:Y:S01]  /*3c70*/  FMUL.FTZ R19, R19, UR13 ;  /* 0x0000000d13137c20 */ /* 0x000fe20008410000 */
[----:B------:R-:W-:Y:S06]  /*3c80*/  FMUL.FTZ R17, R17, UR13 ;  /* 0x0000000d11117c20 */ /* 0x000fec0008410000 */
[----:B------:R1:W2:Y:S10]  /*3c90*/  MUFU.TANH R151, R7 ;  /* 0x0000000700977308 */ /* 0x0002b40000002400 */
[----:B------:R3:W-:Y:S10]  /*3ca0*/  MUFU.TANH R154, R9 ;  /* 0x00000009009a7308 */ /* 0x0007f40000002400 */
[----:B------:R4:W-:Y:S01]  /*3cb0*/  MUFU.TANH R152, R8 ;  /* 0x0000000800987308 */ /* 0x0009e20000002400 */
[----:B-1----:R1:W2:Y:S09]  /*3cc0*/  LDSM.16.M88.4 R4, [R175+0xd400] ;  /* 0x00d40000af04783b */ /* 0x0022b20000000200 */
[----:B------:R2:W-:Y:S01]  /*3cd0*/  MUFU.TANH R166, R12 ;  /* 0x0000000c00a67308 */ /* 0x0005e20000002400 */
[----:B---3--:R-:W-:Y:S04]  /*3ce0*/  @!P0 LOP3.LUT R9, R180, 0x6, RZ, 0xc0, !PT ;  /* 0x00000006b4098812 */ /* 0x008fe800078ec0ff */
[----:B------:R-:W-:Y:S05]  /*3cf0*/  @!P0 LOP3.LUT R9, R9, 0x1e0, R179, 0xf8, !PT ;  /* 0x000001e009098812 */ /* 0x000fea00078ef8b3 */
[----:B------:R3:W-:Y:S01]  /*3d00*/  MUFU.TANH R161, R10 ;  /* 0x0000000a00a17308 */ /* 0x0007e20000002400 */
[----:B----4-:R-:W-:Y:S05]  /*3d10*/  IMAD.U32 R8, RZ, RZ, UR41 ;  /* 0x00000029ff087e24 */ /* 0x010fea000f8e00ff */
[----:B------:R-:W-:Y:S04]  /*3d20*/  @!P0 LEA R8, R8, R9, 0x7 ;  /* 0x0000000908088211 */ /* 0x000fe800078e38ff */
[----:B------:R4:W4:Y:S01]  /*3d30*/  MUFU.TANH R165, R11 ;  /* 0x0000000b00a57308 */ /* 0x0009220000002400 */
[----:B-1----:R-:W-:Y:S01]  /*3d40*/  IADD3 R175, PT, PT, R160, R176, RZ ;  /* 0x000000b0a0af7210 */ /* 0x002fe20007ffe0ff */
[----:B--2---:R-:W-:Y:S01]  /*3d50*/  IMAD.MOV.U32 R9, RZ, RZ, R151 ;  /* 0x000000ffff097224 */ /* 0x004fe200078e0097 */
[C---:B------:R-:W-:Y:S07]  /*3d60*/  @!P0 VIADDMNMX R12, R181.reuse, -R193, UR37, PT ;  /* 0x00000025b50c8e46 */ /* 0x040fee000b8009c1 */
[----:B------:R1:W-:Y:S01]  /*3d70*/  MUFU.TANH R168, R15 ;  /* 0x0000000f00a87308 */ /* 0x0003e20000002400 */
[----:B---3--:R-:W-:Y:S05]  /*3d80*/  @!P0 VIADD R10, R8, 0x1 ;  /* 0x00000001080a8836 */ /* 0x008fea0000000000 */
[----:B------:R-:W-:Y:S04]  /*3d90*/  @!P0 ISETP.GE.AND P5, PT, R10, R12, PT ;  /* 0x0000000c0a00820c */ /* 0x000fe80003fa6270 */
[----:B------:R-:W-:Y:S01]  /*3da0*/  MUFU.TANH R162, R13 ;  /* 0x0000000d00a27308 */ /* 0x000fe20000002400 */
[-C--:B------:R-:W-:Y:S03]  /*3db0*/  HMMA.16816.F32.BF16 R20, R156, R4.reuse, R20 ;  /* 0x000000049c14723c */ /* 0x080fe60000041814 */
[----:B----4-:R-:W-:Y:S06]  /*3dc0*/  @!P0 VIADDMNMX R11, R181, -R192, UR37, PT ;  /* 0x00000025b50b8e46 */ /* 0x010fec000b8009c0 */
[----:B------:R2:W3:Y:S01]  /*3dd0*/  MUFU.TANH R167, R14 ;  /* 0x0000000e00a77308 */ /* 0x0004e20000002400 */
[C---:B------:R-:W-:Y:S04]  /*3de0*/  HMMA.16816.F32.BF16 R24, R136.reuse, R4, R24 ;  /* 0x000000048818723c */ /* 0x040fe80000041818 */
[----:B------:R-:W-:Y:S01]  /*3df0*/  FMUL.FTZ R4, R184, 1.4426950216293334961 ;  /* 0x3fb8aa3bb8047820 */ /* 0x000fe20000410000 */
[----:B------:R-:W-:Y:S04]  /*3e00*/  FMUL.FTZ R5, R185, 1.4426950216293334961 ;  /* 0x3fb8aa3bb9057820 */ /* 0x000fe80000410000 */
[----:B------:R-:W4:Y:S01]  /*3e10*/  MUFU.TANH R169, R18 ;  /* 0x0000001200a97308 */ /* 0x000f220000002400 */
[----:B-1----:R-:W-:Y:S01]  /*3e20*/  MOV R15, R153 ;  /* 0x00000099000f7202 */ /* 0x002fe20000000f00 */
[-C--:B------:R-:W-:Y:S03]  /*3e30*/  HMMA.16816.F32.BF16 R28, R136, R6.reuse, R28 ;  /* 0x00000006881c723c */ /* 0x080fe6000004181c */
[----:B------:R-:W-:Y:S01]  /*3e40*/  FSEL R4, R4, RZ, P3 ;  /* 0x000000ff04047208 */ /* 0x000fe20001800000 */
[----:B------:R-:W-:Y:S01]  /*3e50*/  FMUL.FTZ R20, R20, UR13 ;  /* 0x0000000d14147c20 */ /* 0x000fe20008410000 */
[C---:B------:R-:W-:Y:S03]  /*3e60*/  @!P0 ISETP.GE.AND P3, PT, R8.reuse, R12, PT ;  /* 0x0000000c0800820c */ /* 0x040fe60003f66270 */
[----:B------:R-:W-:Y:S01]  /*3e70*/  MUFU.TANH R163, R16 ;  /* 0x0000001000a37308 */ /* 0x000fe20000002400 */
[----:B------:R-:W-:Y:S01]  /*3e80*/  FSEL R5, R5, RZ, P4 ;  /* 0x000000ff05057208 */ /* 0x000fe20002000000 */
[----:B------:R-:W-:Y:S04]  /*3e90*/  HMMA.16816.F32.BF16 R32, R156, R6, R32 ;  /* 0x000000069c20723c */ /* 0x000fe80000041820 */
[-C--:B------:R-:W-:Y:S01]  /*3ea0*/  @!P0 ISETP.GE.AND P4, PT, R8, R11.reuse, PT ;  /* 0x0000000b0800820c */ /* 0x080fe20003f86270 */
[----:B--2---:R-:W-:Y:S01]  /*3eb0*/  IMAD.MOV.U32 R14, RZ, RZ, R155 ;  /* 0x000000ffff0e7224 */ /* 0x004fe200078e009b */
[----:B------:R-:W-:Y:S02]  /*3ec0*/  @!P0 FSEL R15, R153, -INF , !P3 ;  /* 0xff800000990f8808 */ /* 0x000fe40005800000 */
[----:B------:R1:W-:Y:S01]  /*3ed0*/  MUFU.TANH R170, R19 ;  /* 0x0000001300aa7308 */ /* 0x0003e20000002400 */
[----:B------:R-:W-:Y:S01]  /*3ee0*/  @!P0 ISETP.GE.AND P3, PT, R10, R11, PT ;  /* 0x0000000b0a00820c */ /* 0x000fe20003f66270 */
[----:B------:R-:W-:Y:S01]  /*3ef0*/  FMUL.FTZ R24, R24, UR13 ;  /* 0x0000000d18187c20 */ /* 0x000fe20008410000 */
[----:B------:R-:W-:Y:S01]  /*3f00*/  MOV R13, R150 ;  /* 0x00000096000d7202 */ /* 0x000fe20000000f00 */
[----:B------:R-:W-:Y:S01]  /*3f10*/  FFMA.FTZ R214, R15, UR9, -R5 ;  /* 0x000000090fd67c23 */ /* 0x000fe20008010805 */
[----:B------:R-:W-:Y:S01]  /*3f20*/  @!P0 FSEL R13, R150, -INF , !P4 ;  /* 0xff800000960d8808 */ /* 0x000fe20006000000 */
[----:B------:R-:W-:Y:S01]  /*3f30*/  IMAD.MOV.U32 R15, RZ, RZ, R165 ;  /* 0x000000ffff0f7224 */ /* 0x000fe200078e00a5 */
[----:B------:R-:W-:Y:S03]  /*3f40*/  @!P0 FSEL R14, R155, -INF , !P5 ;  /* 0xff8000009b0e8808 */ /* 0x000fe60006800000 */
[----:B------:R2:W-:Y:S01]  /*3f50*/  MUFU.TANH R171, R17 ;  /* 0x0000001100ab7308 */ /* 0x0005e20000002400 */
[----:B------:R-:W-:Y:S01]  /*3f60*/  @!P0 FSEL R9, R151, -INF , !P3 ;  /* 0xff80000097098808 */ /* 0x000fe20005800000 */
[--C-:B------:R-:W-:Y:S01]  /*3f70*/  FFMA.FTZ R209, R13, UR9, -R4.reuse ;  /* 0x000000090dd17c23 */ /* 0x100fe20008010804 */
[----:B------:R-:W-:Y:S01]  /*3f80*/  @!P0 VIMNMX R13, PT, PT, R181, UR37, PT ;  /* 0x00000025b50d8c48 */ /* 0x000fe2000bfe0100 */
[----:B------:R-:W-:Y:S01]  /*3f90*/  FFMA.FTZ R164, R14, UR9, -R5 ;  /* 0x000000090ea47c23 */ /* 0x000fe20008010805 */
[----:B------:R-:W-:Y:S01]  /*3fa0*/  FMUL.FTZ R14, R183, 1.4426950216293334961 ;  /* 0x3fb8aa3bb70e7820 */ /* 0x000fe20000410000 */
[----:B------:R-:W-:Y:S01]  /*3fb0*/  FFMA.FTZ R208, R9, UR9, -R4 ;  /* 0x0000000909d07c23 */ /* 0x000fe20008010804 */
[----:B------:R-:W-:Y:S01]  /*3fc0*/  @!P0 VIADDMNMX R9, R181, R191, UR37, PT ;  /* 0x00000025b5098e46 */ /* 0x000fe2000b8001bf */
[----:B------:R-:W-:Y:S01]  /*3fd0*/  FMUL.FTZ R21, R21, UR13 ;  /* 0x0000000d15157c20 */ /* 0x000fe20008410000 */
[----:B------:R-:W-:Y:S01]  /*3fe0*/  FSETP.NEU.FTZ.AND P3, PT, R183, -INF , PT ;  /* 0xff800000b700780b */ /* 0x000fe20003f7d000 */
[----:B------:R-:W-:Y:S01]  /*3ff0*/  FMUL.FTZ R23, R23, UR13 ;  /* 0x0000000d17177c20 */ /* 0x000fe20008410000 */
[-C--:B------:R-:W-:Y:S01]  /*4000*/  @!P0 ISETP.GE.AND P6, PT, R8, R13.reuse, PT ;  /* 0x0000000d0800820c */ /* 0x080fe20003fc6270 */
[----:B------:R-:W-:Y:S01]  /*4010*/  MUFU.TANH R210, R24 ;  /* 0x0000001800d27308 */ /* 0x000fe20000002400 */
[----:B------:R-:W-:Y:S01]  /*4020*/  @!P0 ISETP.GE.AND P5, PT, R10, R13, PT ;  /* 0x0000000d0a00820c */ /* 0x000fe20003fa6270 */
[----:B-1----:R-:W-:Y:S01]  /*4030*/  @!P0 VIADD R19, R8, 0x9 ;  /* 0x0000000908138836 */ /* 0x002fe20000000000 */
[-C--:B------:R-:W-:Y:S01]  /*4040*/  @!P0 ISETP.GE.AND P4, PT, R10, R9.reuse, PT ;  /* 0x000000090a00820c */ /* 0x080fe20003f86270 */
[----:B------:R-:W-:Y:S01]  /*4050*/  FMUL.FTZ R10, R182, 1.4426950216293334961 ;  /* 0x3fb8aa3bb60a7820 */ /* 0x000fe20000410000 */
[----:B------:R-:W-:Y:S01]  /*4060*/  FSEL R14, R14, RZ, P3 ;  /* 0x000000ff0e0e7208 */ /* 0x000fe20001800000 */
[----:B--2---:R-:W-:Y:S01]  /*4070*/  IMAD.MOV.U32 R17, RZ, RZ, R154 ;  /* 0x000000ffff117224 */ /* 0x004fe200078e009a */
[----:B------:R-:W-:Y:S01]  /*4080*/  MOV R18, R152 ;  /* 0x0000009800127202 */ /* 0x000fe20000000f00 */
[----:B------:R-:W-:Y:S01]  /*4090*/  FMUL.FTZ R22, R22, UR13 ;  /* 0x0000000d16167c20 */ /* 0x000fe20008410000 */
[----:B------:R-:W-:Y:S01]  /*40a0*/  FSETP.NEU.FTZ.AND P3, PT, R182, -INF , PT ;  /* 0xff800000b600780b */ /* 0x000fe20003f7d000 */
[----:B------:R-:W-:Y:S01]  /*40b0*/  MUFU.TANH R211, R21 ;  /* 0x0000001500d37308 */ /* 0x000fe20000002400 */
[----:B------:R-:W-:Y:S01]  /*40c0*/  @!P0 FSEL R18, R152, -INF , !P6 ;  /* 0xff80000098128808 */ /* 0x000fe20007000000 */
[----:B------:R-:W-:Y:S01]  /*40d0*/  FMUL.FTZ R26, R26, UR13 ;  /* 0x0000000d1a1a7c20 */ /* 0x000fe20008410000 */
[----:B------:R-:W-:Y:S01]  /*40e0*/  @!P0 ISETP.GE.AND P6, PT, R8, R9, PT ;  /* 0x000000090800820c */ /* 0x000fe20003fc6270 */
[----:B------:R-:W-:Y:S01]  /*40f0*/  FMUL.FTZ R27, R27, UR13 ;  /* 0x0000000d1b1b7c20 */ /* 0x000fe20008410000 */
[----:B------:R-:W-:Y:S01]  /*4100*/  FSEL R10, R10, RZ, P3 ;  /* 0x000000ff0a0a7208 */ /* 0x000fe20001800000 */
[----:B------:R-:W-:Y:S01]  /*4110*/  FFMA.FTZ R221, R18, UR9, -R14 ;  /* 0x0000000912dd7c23 */ /* 0x000fe2000801080e */
[----:B------:R-:W-:Y:S03]  /*4120*/  @!P0 FSEL R15, R165, -INF , !P4 ;  /* 0xff800000a50f8808 */ /* 0x000fe60006000000 */
[----:B------:R4:W-:Y:S01]  /*4130*/  MUFU.TANH R177, R23 ;  /* 0x0000001700b17308 */ /* 0x0009e20000002400 */
[----:B------:R-:W-:Y:S01]  /*4140*/  MOV R16, R161 ;  /* 0x000000a100107202 */ /* 0x000fe20000000f00 */
[----:B------:R-:W-:Y:S01]  /*4150*/  FMUL.FTZ R32, R32, UR13 ;  /* 0x0000000d20207c20 */ /* 0x000fe20008410000 */
[----:B------:R-:W-:Y:S01]  /*4160*/  @!P0 FSEL R16, R161, -INF , !P6 ;  /* 0xff800000a1108808 */ /* 0x000fe20007000000 */
[--C-:B------:R-:W-:Y:S01]  /*4170*/  FFMA.FTZ R218, R15, UR9, -R10.reuse ;  /* 0x000000090fda7c23 */ /* 0x100fe2000801080a */
[----:B------:R-:W-:Y:S01]  /*4180*/  @!P0 IADD3 R15, PT, PT, R8, 0x8, RZ ;  /* 0x00000008080f8810 */ /* 0x000fe20007ffe0ff */
[----:B------:R-:W-:Y:S01]  /*4190*/  FMUL.FTZ R33, R33, UR13 ;  /* 0x0000000d21217c20 */ /* 0x000fe20008410000 */
[----:B------:R-:W-:Y:S01]  /*41a0*/  @!P0 FSEL R17, R154, -INF , !P5 ;  /* 0xff8000009a118808 */ /* 0x000fe20006800000 */
[----:B------:R-:W-:Y:S01]  /*41b0*/  FFMA.FTZ R219, R16, UR9, -R10 ;  /* 0x0000000910db7c23 */ /* 0x000fe2000801080a */
[----:B------:R-:W-:Y:S01]  /*41c0*/  IADD3 R16, PT, PT, R213, 0x19000, RZ ;  /* 0x00019000d5107810 */ /* 0x000fe20007ffe0ff */
[----:B------:R-:W1:Y:S01]  /*41d0*/  MUFU.TANH R207, R20 ;  /* 0x0000001400cf7308 */ /* 0x000e620000002400 */
[-C--:B------:R-:W-:Y:S01]  /*41e0*/  @!P0 ISETP.GE.AND P5, PT, R15, R13.reuse, PT ;  /* 0x0000000d0f00820c */ /* 0x080fe20003fa6270 */
[----:B------:R-:W-:Y:S01]  /*41f0*/  FFMA.FTZ R220, R17, UR9, -R14 ;  /* 0x0000000911dc7c23 */ /* 0x000fe2000801080e */
[----:B------:R-:W-:Y:S01]  /*4200*/  @P2 IADD3 R212, PT, PT, R16, -0x20, RZ ;  /* 0xffffffe010d42810 */ /* 0x000fe20007ffe0ff */
[----:B------:R-:W-:Y:S01]  /*4210*/  IMAD.MOV.U32 R16, RZ, RZ, R166 ;  /* 0x000000ffff107224 */ /* 0x000fe200078e00a6 */
[----:B------:R-:W-:Y:S01]  /*4220*/  @!P0 ISETP.GE.AND P6, PT, R19, R13, PT ;  /* 0x0000000d1300820c */ /* 0x000fe20003fc6270 */
[----:B---3--:R-:W-:Y:S01]  /*4230*/  IMAD.MOV.U32 R17, RZ, RZ, R167 ;  /* 0x000000ffff117224 */ /* 0x008fe200078e00a7 */
[----:B------:R-:W-:Y:S03]  /*4240*/  @!P0 FSEL R16, R166, -INF , !P5 ;  /* 0xff800000a6108808 */ /* 0x000fe60006800000 */
[----:B------:R-:W-:Y:S01]  /*4250*/  MUFU.TANH R206, R22 ;  /* 0x0000001600ce7308 */ /* 0x000fe20000002400 */
[-C--:B------:R-:W-:Y:S01]  /*4260*/  @!P0 ISETP.GE.AND P3, PT, R15, R9.reuse, PT ;  /* 0x000000090f00820c */ /* 0x080fe20003f66270 */
[----:B------:R-:W-:Y:S01]  /*4270*/  @!P0 VIADD R7, R8, 0x10 ;  /* 0x0000001008078836 */ /* 0x000fe20000000000 */
[----:B------:R-:W-:Y:S01]  /*4280*/  MOV R18, R162 ;  /* 0x000000a200127202 */ /* 0x000fe20000000f00 */
[----:B------:R-:W-:Y:S01]  /*4290*/  FFMA.FTZ R227, R16, UR9, -R14 ;  /* 0x0000000910e37c23 */ /* 0x000fe2000801080e */
[----:B------:R-:W-:Y:S01]  /*42a0*/  @!P0 FSEL R18, R162, -INF , !P6 ;  /* 0xff800000a2128808 */ /* 0x000fe20007000000 */
[C---:B------:R-:W-:Y:S01]  /*42b0*/  @!P0 VIADD R16, R8.reuse, 0x11 ;  /* 0x0000001108108836 */ /* 0x040fe20000000000 */
[----:B------:R-:W-:Y:S03]  /*42c0*/  @!P0 ISETP.GE.AND P6, PT, R19, R9, PT ;  /* 0x000000091300820c */ /* 0x000fe60003fc6270 */
[----:B------:R-:W2:Y:S01]  /*42d0*/  MUFU.TANH R216, R26 ;  /* 0x0000001a00d87308 */ /* 0x000ea20000002400 */
[CC--:B------:R-:W-:Y:S01]  /*42e0*/  @!P0 ISETP.GE.AND P4, PT, R15.reuse, R12.reuse, PT ;  /* 0x0000000c0f00820c */ /* 0x0c0fe20003f86270 */
[----:B----4-:R-:W-:Y:S01]  /*42f0*/  IMAD.MOV.U32 R23, RZ, RZ, R169 ;  /* 0x000000ffff177224 */ /* 0x010fe200078e00a9 */
[-C--:B------:R-:W-:Y:S01]  /*4300*/  @!P0 ISETP.GE.AND P5, PT, R15, R11.reuse, PT ;  /* 0x0000000b0f00820c */ /* 0x080fe20003fa6270 */
[----:B-1----:R-:W-:Y:S01]  /*4310*/  IMAD.MOV.U32 R21, RZ, RZ, R207 ;  /* 0x000000ffff157224 */ /* 0x002fe200078e00cf */
[----:B------:R-:W-:Y:S01]  /*4320*/  @!P0 FSEL R17, R167, -INF , !P3 ;  /* 0xff800000a7118808 */ /* 0x000fe20005800000 */
[----:B------:R-:W-:Y:S01]  /*4330*/  FMUL.FTZ R25, R25, UR13 ;  /* 0x0000000d19197c20 */ /* 0x000fe20008410000 */
[C---:B------:R-:W-:Y:S03]  /*4340*/  @!P0 ISETP.GE.AND P3, PT, R19.reuse, R12, PT ;  /* 0x0000000c1300820c */ /* 0x040fe60003f66270 */
[----:B------:R-:W1:Y:S01]  /*4350*/  MUFU.TANH R215, R27 ;  /* 0x0000001b00d77308 */ /* 0x000e620000002400 */
[----:B------:R-:W-:Y:S01]  /*4360*/  MOV R15, R168 ;  /* 0x000000a8000f7202 */ /* 0x000fe20000000f00 */
[----:B------:R-:W-:Y:S01]  /*4370*/  @!P0 VIADD R20, R8, 0x18 ;  /* 0x0000001808148836 */ /* 0x000fe20000000000 */
[----:B------:R-:W-:Y:S01]  /*4380*/  @!P0 FSEL R15, R168, -INF , !P6 ;  /* 0xff800000a80f8808 */ /* 0x000fe20007000000 */
[----:B------:R-:W-:Y:S01]  /*4390*/  FMUL.FTZ R28, R28, UR13 ;  /* 0x0000000d1c1c7c20 */ /* 0x000fe20008410000 */
[----:B------:R-:W-:Y:S01]  /*43a0*/  @!P0 ISETP.GE.AND P6, PT, R19, R11, PT ;  /* 0x0000000b1300820c */ /* 0x000fe20003fc6270 */
[----:B------:R-:W-:Y:S01]  /*43b0*/  FMUL.FTZ R29, R29, UR13 ;  /* 0x0000000d1d1d7c20 */ /* 0x000fe20008410000 */
[----:B------:R-:W-:Y:S03]  /*43c0*/  MOV R19, R171 ;  /* 0x000000ab00137202 */ /* 0x000fe60000000f00 */
[----:B------:R-:W3:Y:S01]  /*43d0*/  MUFU.TANH R228, R32 ;  /* 0x0000002000e47308 */ /* 0x000ee20000002400 */
[----:B------:R-:W-:Y:S01]  /*43e0*/  @!P0 FSEL R19, R171, -INF , !P3 ;  /* 0xff800000ab138808 */ /* 0x000fe20005800000 */
[----:B------:R-:W-:Y:S01]  /*43f0*/  FFMA.FTZ R159, R15, UR9, -R10 ;  /* 0x000000090f9f7c23 */ /* 0x000fe2000801080a */
[-C--:B------:R-:W-:Y:S01]  /*4400*/  @!P0 ISETP.GE.AND P3, PT, R16, R12.reuse, PT ;  /* 0x0000000c1000820c */ /* 0x080fe20003f66270 */
[----:B------:R-:W-:Y:S01]  /*4410*/  FMUL.FTZ R34, R34, UR13 ;  /* 0x0000000d22227c20 */ /* 0x000fe20008410000 */
[----:B------:R-:W-:Y:S01]  /*4420*/  MOV R24, R163 ;  /* 0x000000a300187202 */ /* 0x000fe20000000f00 */
[--C-:B------:R-:W-:Y:S01]  /*4430*/  FFMA.FTZ R250, R19, UR9, -R5.reuse ;  /* 0x0000000913fa7c23 */ /* 0x100fe20008010805 */
[----:B------:R-:W-:Y:S03]  /*4440*/  @!P0 FSEL R24, R163, -INF , !P4 ;  /* 0xff800000a3188808 */ /* 0x000fe60006000000 */
[----:B------:R-:W4:Y:S01]  /*4450*/  MUFU.TANH R229, R33 ;  /* 0x0000002100e57308 */ /* 0x000f220000002400 */
[----:B------:R-:W-:Y:S01]  /*4460*/  @!P0 ISETP.GE.AND P4, PT, R7, R12, PT ;  /* 0x0000000c0700820c */ /* 0x000fe20003f86270 */
[----:B--2---:R-:W-:Y:S01]  /*4470*/  IMAD.MOV.U32 R19, RZ, RZ, R216 ;  /* 0x000000ffff137224 */ /* 0x004fe200078e00d8 */
[----:B------:R-:W-:Y:S01]  /*4480*/  MOV R6, R211 ;  /* 0x000000d300067202 */ /* 0x000fe20000000f00 */
[----:B------:R-:W-:Y:S01]  /*4490*/  FMUL.FTZ R35, R35, UR13 ;  /* 0x0000000d23237c20 */ /* 0x000fe20008410000 */
[----:B------:R-:W-:Y:S01]  /*44a0*/  @!P0 FSEL R23, R169, -INF , !P5 ;  /* 0xff800000a9178808 */ /* 0x000fe20006800000 */
[--C-:B------:R-:W-:Y:S01]  /*44b0*/  FFMA.FTZ R251, R24, UR9, -R5.reuse ;  /* 0x0000000918fb7c23 */ /* 0x100fe20008010805 */
[----:B------:R-:W-:Y:S03]  /*44c0*/  @!P0 FSEL R6, R211, -INF , !P3 ;  /* 0xff800000d3068808 */ /* 0x000fe60005800000 */
[----:B------:R-:W2:Y:S01]  /*44d0*/  MUFU.TANH R217, R25 ;  /* 0x0000001900d97308 */ /* 0x000ea20000002400 */
[-C--:B------:R-:W-:Y:S01]  /*44e0*/  @!P0 ISETP.GE.AND P5, PT, R7, R11.reuse, PT ;  /* 0x0000000b0700820c */ /* 0x080fe20003fa6270 */
[----:B------:R-:W-:Y:S01]  /*44f0*/  FFMA.FTZ R245, R23, UR9, -R4 ;  /* 0x0000000917f57c23 */ /* 0x000fe20008010804 */
[----:B------:R-:W-:Y:S01]  /*4500*/  @!P0 ISETP.GE.AND P3, PT, R16, R11, PT ;  /* 0x0000000b1000820c */ /* 0x000fe20003f66270 */
[--C-:B------:R-:W-:Y:S01]  /*4510*/  FFMA.FTZ R248, R6, UR9, -R5.reuse ;  /* 0x0000000906f87c23 */ /* 0x100fe20008010805 */
[----:B------:R-:W-:Y:S01]  /*4520*/  MOV R22, R170 ;  /* 0x000000aa00167202 */ /* 0x000fe20000000f00 */
[----:B------:R-:W-:Y:S01]  /*4530*/  FFMA.FTZ R226, R18, UR9, -R14 ;  /* 0x0000000912e27c23 */ /* 0x000fe2000801080e */
[----:B------:R-:W-:Y:S03]  /*4540*/  @!P0 FSEL R22, R170, -INF , !P6 ;  /* 0xff800000aa168808 */ /* 0x000fe60007000000 */
[----:B------:R-:W2:Y:S01]  /*4550*/  MUFU.TANH R222, R28 ;  /* 0x0000001c00de7308 */ /* 0x000ea20000002400 */
[----:B------:R-:W-:Y:S01]  /*4560*/  @!P0 FSEL R21, R207, -INF , !P4 ;  /* 0xff800000cf158808 */ /* 0x000fe20006000000 */
[----:B------:R-:W-:Y:S01]  /*4570*/  FFMA.FTZ R225, R17, UR9, -R10 ;  /* 0x0000000911e17c23 */ /* 0x000fe2000801080a */
[C---:B------:R-:W-:Y:S01]  /*4580*/  @!P0 ISETP.GE.AND P6, PT, R7.reuse, R13, PT ;  /* 0x0000000d0700820c */ /* 0x040fe20003fc6270 */
[----:B------:R-:W-:Y:S01]  /*4590*/  FFMA.FTZ R244, R22, UR9, -R4 ;  /* 0x0000000916f47c23 */ /* 0x000fe20008010804 */
[----:B------:R-:W-:Y:S01]  /*45a0*/  @!P0 ISETP.GE.AND P4, PT, R7, R9, PT ;  /* 0x000000090700820c */ /* 0x000fe20003f86270 */
[----:B------:R-:W-:Y:S01]  /*45b0*/  IMAD.MOV.U32 R7, RZ, RZ, R206 ;  /* 0x000000ffff077224 */ /* 0x000fe200078e00ce */
[----:B------:R-:W-:Y:S03]  /*45c0*/  MOV R15, R177 ;  /* 0x000000b1000f7202 */ /* 0x000fe60000000f00 */
[----:B------:R-:W2:Y:S01]  /*45d0*/  MUFU.TANH R223, R29 ;  /* 0x0000001d00df7308 */ /* 0x000ea20000002400 */
[----:B------:R-:W-:Y:S01]  /*45e0*/  @!P0 FSEL R7, R206, -INF , !P5 ;  /* 0xff800000ce078808 */ /* 0x000fe20006800000 */
[--C-:B------:R-:W-:Y:S01]  /*45f0*/  FFMA.FTZ R249, R21, UR9, -R5.reuse ;  /* 0x0000000915f97c23 */ /* 0x100fe20008010805 */
[----:B------:R-:W-:Y:S01]  /*4600*/  @!P0 FSEL R15, R177, -INF , !P3 ;  /* 0xff800000b10f8808 */ /* 0x000fe20005800000 */
[----:B------:R-:W-:Y:S01]  /*4610*/  FMUL.FTZ R30, R30, UR13 ;  /* 0x0000000d1e1e7c20 */ /* 0x000fe20008410000 */
[C---:B------:R-:W-:Y:S01]  /*4620*/  @!P0 ISETP.GE.AND P5, PT, R16.reuse, R13, PT ;  /* 0x0000000d1000820c */ /* 0x040fe20003fa6270 */
[--C-:B------:R-:W-:Y:S01]  /*4630*/  FFMA.FTZ R243, R7, UR9, -R4.reuse ;  /* 0x0000000907f37c23 */ /* 0x100fe20008010804 */
[----:B------:R-:W-:Y:S03]  /*4640*/  @!P0 ISETP.GE.AND P3, PT, R16, R9, PT ;  /* 0x000000091000820c */ /* 0x000fe60003f66270 */
[----:B------:R-:W-:Y:S01]  /*4650*/  MUFU.EX2 R214, R214 ;  /* 0x000000d600d67308 */ /* 0x000fe20000000800 */
[----:B------:R-:W-:Y:S01]  /*4660*/  @!P0 IADD3 R16, PT, PT, R8, 0x19, RZ ;  /* 0x0000001908108810 */ /* 0x000fe20007ffe0ff */
[----:B------:R-:W-:Y:S01]  /*4670*/  FFMA.FTZ R242, R15, UR9, -R4 ;  /* 0x000000090ff27c23 */ /* 0x000fe20008010804 */
[----:B------:R-:W-:Y:S07]  /*4680*/  @!P0 FSEL R19, R216, -INF , !P4 ;  /* 0xff800000d8138808 */ /* 0x000fee0006000000 */
[----:B------:R-:W2:Y:S01]  /*4690*/  MUFU.EX2 R164, R164 ;  /* 0x000000a400a47308 */ /* 0x000ea20000000800 */
[----:B-1----:R-:W-:Y:S01]  /*46a0*/  MOV R8, R215 ;  /* 0x000000d700087202 */ /* 0x002fe20000000f00 */
[----:B------:R-:W-:Y:S01]  /*46b0*/  FMUL.FTZ R31, R31, UR13 ;  /* 0x0000000d1f1f7c20 */ /* 0x000fe20008410000 */
[-C--:B------:R-:W-:Y:S07]  /*46c0*/  @!P0 ISETP.GE.AND P4, PT, R20, R12.reuse, PT ;  /* 0x0000000c1400820c */ /* 0x080fee0003f86270 */
[----:B------:R-:W-:Y:S01]  /*46d0*/  MUFU.EX2 R209, R209 ;  /* 0x000000d100d17308 */ /* 0x000fe20000000800 */
[----:B------:R-:W-:Y:S01]  /*46e0*/  @!P0 FSEL R8, R215, -INF , !P3 ;  /* 0xff800000d7088808 */ /* 0x000fe20005800000 */
[--C-:B------:R-:W-:Y:S01]  /*46f0*/  FFMA.FTZ R235, R19, UR9, -R10.reuse ;  /* 0x0000000913eb7c23 */ /* 0x100fe2000801080a */
[----:B------:R-:W-:Y:S07]  /*4700*/  @!P0 ISETP.GE.AND P3, PT, R16, R12, PT ;  /* 0x0000000c1000820c */ /* 0x000fee0003f66270 */
[----:B------:R-:W1:Y:S01]  /*4710*/  MUFU.EX2 R208, R208 ;  /* 0x000000d000d07308 */ /* 0x000e620000000800 */
[----:B---3--:R-:W-:Y:S01]  /*4720*/  MOV R6, R228 ;  /* 0x000000e400067202 */ /* 0x008fe20000000f00 */
[----:B------:R-:W-:Y:S01]  /*4730*/  FFMA.FTZ R234, R8, UR9, -R10 ;  /* 0x0000000908ea7c23 */ /* 0x000fe2000801080a */
[----:B------:R-:W-:Y:S07]  /*4740*/  @!P0 FSEL R6, R228, -INF , !P4 ;  /* 0xff800000e4068808 */ /* 0x000fee0006000000 */
[----:B------:R-:W3:Y:S01]  /*4750*/  MUFU.TANH R231, R34 ;  /* 0x0000002200e77308 */ /* 0x000ee20000002400 */
[----:B----4-:R-:W-:Y:S01]  /*4760*/  MOV R7, R229 ;  /* 0x000000e500077202 */ /* 0x010fe20000000f00 */
[----:B------:R-:W-:Y:S01]  /*4770*/  FFMA.FTZ R153, -R153, R153, 1 ;  /* 0x3f80000099997423 */ /* 0x000fe20000010199 */
[----:B------:R-:W-:Y:S01]  /*4780*/  @!P0 FSEL R7, R229, -INF , !P3 ;  /* 0xff800000e5078808 */ /* 0x000fe20005800000 */
[--C-:B------:R-:W-:Y:S01]  /*4790*/  FFMA.FTZ R247, R6, UR9, -R5.reuse ;  /* 0x0000000906f77c23 */ /* 0x100fe20008010805 */
[----:B------:R-:W-:Y:S01]  /*47a0*/  MOV R17, R210 ;  /* 0x000000d200117202 */ /* 0x000fe20000000f00 */
[----:B------:R-:W-:Y:S01]  /*47b0*/  FMUL.FTZ R153, R153, UR13 ;  /* 0x0000000d99997c20 */ /* 0x000fe20008410000 */
[----:B--2---:R-:W-:Y:S01]  /*47c0*/  MOV R18, R217 ;  /* 0x000000d900127202 */ /* 0x004fe20000000f00 */
[----:B------:R-:W-:Y:S02]  /*47d0*/  FFMA.FTZ R5, R7, UR9, -R5 ;  /* 0x0000000907057c23 */ /* 0x000fe40008010805 */
[----:B------:R-:W2:Y:S01]  /*47e0*/  MUFU.TANH R230, R35 ;  /* 0x0000002300e67308 */ /* 0x000ea20000002400 */
[----:B------:R-:W-:Y:S01]  /*47f0*/  @!P0 FSEL R17, R210, -INF , !P6 ;  /* 0xff800000d2118808 */ /* 0x000fe20007000000 */
[----:B------:R-:W-:Y:S01]  /*4800*/  FFMA.FTZ R155, -R155, R155, 1 ;  /* 0x3f8000009b9b7423 */ /* 0x000fe2000001019b */
[----:B------:R-:W-:Y:S01]  /*4810*/  @!P0 FSEL R18, R217, -INF , !P5 ;  /* 0xff800000d9128808 */ /* 0x000fe20006800000 */
[----:B------:R-:W-:Y:S01]  /*4820*/  FFMA.FTZ R163, -R163, R163, 1 ;  /* 0x3f800000a3a37423 */ /* 0x000fe200000101a3 */
[-C--:B------:R-:W-:Y:S01]  /*4830*/  @!P0 ISETP.GE.AND P5, PT, R16, R13.reuse, PT ;  /* 0x0000000d1000820c */ /* 0x080fe20003fa6270 */
[--C-:B------:R-:W-:Y:S01]  /*4840*/  FFMA.FTZ R239, R17, UR9, -R14.reuse ;  /* 0x0000000911ef7c23 */ /* 0x100fe2000801080e */
[----:B------:R-:W-:Y:S03]  /*4850*/  @!P0 ISETP.GE.AND P6, PT, R20, R13, PT ;  /* 0x0000000d1400820c */ /* 0x000fe60003fc6270 */
[----:B------:R-:W-:Y:S01]  /*4860*/  MUFU.EX2 R245, R245 ;  /* 0x000000f500f57308 */ /* 0x000fe20000000800 */
[----:B------:R-:W-:Y:S01]  /*4870*/  MOV R12, R222 ;  /* 0x000000de000c7202 */ /* 0x000fe20000000f00 */
[----:B------:R-:W-:Y:S01]  /*4880*/  IMAD.MOV.U32 R13, RZ, RZ, R223 ;  /* 0x000000ffff0d7224 */ /* 0x000fe200078e00df */
[----:B------:R-:W-:Y:S07]  /*4890*/  @!P0 FSEL R12, R222, -INF , !P6 ;  /* 0xff800000de0c8808 */ /* 0x000fee0007000000 */
[----:B------:R-:W4:Y:S01]  /*48a0*/  MUFU.EX2 R244, R244 ;  /* 0x000000f400f47308 */ /* 0x000f220000000800 */
[----:B------:R-:W-:Y:S01]  /*48b0*/  @!P0 FSEL R13, R223, -INF , !P5 ;  /* 0xff800000df0d8808 */ /* 0x000fe20006800000 */
[--C-:B------:R-:W-:Y:S01]  /*48c0*/  FFMA.FTZ R238, R18, UR9, -R14.reuse ;  /* 0x0000000912ee7c23 */ /* 0x100fe2000801080e */
[-C--:B------:R-:W-:Y:S07]  /*48d0*/  @!P0 ISETP.GE.AND P5, PT, R16, R11.reuse, PT ;  /* 0x0000000b1000820c */ /* 0x080fee0003fa6270 */
[----:B------:R4:W-:Y:S01]  /*48e0*/  MUFU.EX2 R246, R5 ;  /* 0x0000000500f67308 */ /* 0x0009e20000000800 */
[----:B------:R-:W-:Y:S01]  /*48f0*/  @!P0 ISETP.GE.AND P6, PT, R20, R11, PT ;  /* 0x0000000b1400820c */ /* 0x000fe20003fc6270 */
[--C-:B------:R-:W-:Y:S01]  /*4900*/  FFMA.FTZ R237, R12, UR9, -R14.reuse ;  /* 0x000000090ced7c23 */ /* 0x100fe2000801080e */
[----:B------:R-:W-:Y:S07]  /*4910*/  F2FP.BF16.F32.PACK_AB R11, R164, R214 ;  /* 0x000000d6a40b723e */ /* 0x000fee00000010ff */
[----:B------:R-:W-:Y:S01]  /*4920*/  MUFU.EX2 R251, R251 ;  /* 0x000000fb00fb7308 */ /* 0x000fe20000000800 */
[----:B-1----:R-:W-:Y:S01]  /*4930*/  F2FP.BF16.F32.PACK_AB R15, R208, R209 ;  /* 0x000000d1d00f723e */ /* 0x002fe200000010ff */
[----:B------:R-:W-:Y:S01]  /*4940*/  FFMA.FTZ R14, R13, UR9, -R14 ;  /* 0x000000090d0e7c23 */ /* 0x000fe2000801080e */
[----:B------:R-:W-:Y:S07]  /*4950*/  @!P0 ISETP.GE.AND P3, PT, R16, R9, PT ;  /* 0x000000091000820c */ /* 0x000fee0003f66270 */
[----:B------:R-:W1:Y:S01]  /*4960*/  MUFU.EX2 R250, R250 ;  /* 0x000000fa00fa7308 */ /* 0x000e620000000800 */
[----:B------:R-:W-:Y:S01]  /*4970*/  IADD3 R157, PT, PT, R198, R213, RZ ;  /* 0x000000d5c69d7210 */ /* 0x000fe20007ffe0ff */
[----:B------:R-:W-:Y:S01]  /*4980*/  STS [R213+0x19000], R11 ;  /* 0x0190000bd5007388 */ /* 0x000fe20000000800 */
[----:B------:R-:W-:Y:S07]  /*4990*/  @!P0 ISETP.GE.AND P4, PT, R20, R9, PT ;  /* 0x000000091400820c */ /* 0x000fee0003f86270 */
[----:B------:R-:W1:Y:S01]  /*49a0*/  MUFU.TANH R224, R30 ;  /* 0x0000001e00e07308 */ /* 0x000e620000002400 */
[----:B---3--:R-:W-:Y:S01]  /*49b0*/  IMAD.MOV.U32 R9, RZ, RZ, R231 ;  /* 0x000000ffff097224 */ /* 0x008fe200078e00e7 */
[----:B----4-:R-:W-:Y:S01]  /*49c0*/  F2FP.BF16.F32.PACK_AB R5, R244, R245 ;  /* 0x000000f5f405723e */ /* 0x010fe200000010ff */
[----:B------:R-:W-:Y:S01]  /*49d0*/  STS [R213+0x19400], R15 ;  /* 0x0194000fd5007388 */ /* 0x000fe20000000800 */
[----:B------:R-:W-:Y:S01]  /*49e0*/  @!P0 FSEL R9, R231, -INF , !P6 ;  /* 0xff800000e7098808 */ /* 0x000fe20007000000 */
[----:B------:R-:W-:Y:S01]  /*49f0*/  FFMA.FTZ R171, -R171, R171, 1 ;  /* 0x3f800000abab7423 */ /* 0x000fe200000101ab */
[----:B--2---:R-:W-:Y:S01]  /*4a00*/  MOV R8, R230 ;  /* 0x000000e600087202 */ /* 0x004fe20000000f00 */
[----:B------:R2:W-:Y:S03]  /*4a10*/  STS [R157+0x19400], R5 ;  /* 0x019400059d007388 */ /* 0x0005e60000000800 */
[----:B------:R-:W3:Y:S01]  /*4a20*/  MUFU.TANH R158, R31 ;  /* 0x0000001f009e7308 */ /* 0x000ee20000002400 */
[----:B------:R-:W-:Y:S01]  /*4a30*/  @!P0 FSEL R8, R230, -INF , !P5 ;  /* 0xff800000e6088808 */ /* 0x000fe20006800000 */
[--C-:B------:R-:W-:Y:S01]  /*4a40*/  FFMA.FTZ R241, R9, UR9, -R4.reuse ;  /* 0x0000000909f17c23 */ /* 0x100fe20008010804 */
[----:B-1----:R-:W-:Y:S01]  /*4a50*/  F2FP.BF16.F32.PACK_AB R6, R250, R251 ;  /* 0x000000fbfa06723e */ /* 0x002fe200000010ff */
[----:B------:R-:W-:Y:S01]  /*4a60*/  FFMA.FTZ R207, -R207, R207, 1 ;  /* 0x3f800000cfcf7423 */ /* 0x000fe200000101cf */
[----:B------:R-:W-:Y:S01]  /*4a70*/  IADD3 R156, PT, PT, R198, R212, RZ ;  /* 0x000000d4c69c7210 */ /* 0x000fe20007ffe0ff */
[----:B------:R-:W-:Y:S01]  /*4a80*/  FFMA.FTZ R4, R8, UR9, -R4 ;  /* 0x0000000908047c23 */ /* 0x000fe20008010804 */
[----:B------:R-:W-:Y:S01]  /*4a90*/  FFMA.FTZ R211, -R211, R211, 1 ;  /* 0x3f800000d3d37423 */ /* 0x000fe200000101d3 */
[----:B------:R1:W-:Y:S02]  /*4aa0*/  STS [R157+0x19000], R6 ;  /* 0x019000069d007388 */ /* 0x0003e40000000800 */
[----:B------:R-:W-:Y:S01]  /*4ab0*/  MUFU.EX2 R221, R221 ;  /* 0x000000dd00dd7308 */ /* 0x000fe20000000800 */
[----:B------:R-:W-:Y:S01]  /*4ac0*/  MOV R8, R224 ;  /* 0x000000e000087202 */ /* 0x000fe20000000f00 */
[----:B------:R-:W-:Y:S01]  /*4ad0*/  FMUL.FTZ R155, R155, UR13 ;  /* 0x0000000d9b9b7c20 */ /* 0x000fe20008410000 */
[----:B------:R-:W-:Y:S07]  /*4ae0*/  @!P0 FSEL R8, R224, -INF , !P4 ;  /* 0xff800000e0088808 */ /* 0x000fee0006000000 */
[----:B------:R-:W4:Y:S01]  /*4af0*/  MUFU.EX2 R220, R220 ;  /* 0x000000dc00dc7308 */ /* 0x000f220000000800 */
[----:B------:R-:W-:Y:S01]  /*4b00*/  FMUL.FTZ R163, R163, UR13 ;  /* 0x0000000da3a37c20 */ /* 0x000fe20008410000 */
[----:B------:R-:W-:Y:S01]  /*4b10*/  FMUL.FTZ R171, R171, UR13 ;  /* 0x0000000dabab7c20 */ /* 0x000fe20008410000 */
[----:B------:R-:W-:Y:S07]  /*4b20*/  FMUL.FTZ R207, R207, UR13 ;  /* 0x0000000dcfcf7c20 */ /* 0x000fee0008410000 */
[----:B------:R-:W-:Y:S01]  /*4b30*/  MUFU.EX2 R219, R219 ;  /* 0x000000db00db7308 */ /* 0x000fe20000000800 */
[----:B---3--:R-:W-:Y:S01]  /*4b40*/  IMAD.MOV.U32 R7, RZ, RZ, R158 ;  /* 0x000000ffff077224 */ /* 0x008fe200078e009e */
[----:B------:R-:W-:Y:S01]  /*4b50*/  @!P0 FSEL R7, R158, -INF , !P3 ;  /* 0xff8000009e078808 */ /* 0x000fe20005800000 */
[--C-:B------:R-:W-:Y:S07]  /*4b60*/  FFMA.FTZ R233, R8, UR9, -R10.reuse ;  /* 0x0000000908e97c23 */ /* 0x100fee000801080a */
[----:B------:R-:W3:Y:S01]  /*4b70*/  MUFU.EX2 R218, R218 ;  /* 0x000000da00da7308 */ /* 0x000ee20000000800 */
[----:B------:R-:W-:Y:S01]  /*4b80*/  FMUL.FTZ R211, R211, UR13 ;  /* 0x0000000dd3d37c20 */ /* 0x000fe20008410000 */
[----:B------:R-:W-:Y:S01]  /*4b90*/  FFMA.FTZ R228, -R228, R228, 1 ;  /* 0x3f800000e4e47423 */ /* 0x000fe200000101e4 */
[----:B------:R-:W-:Y:S07]  /*4ba0*/  FFMA.FTZ R10, R7, UR9, -R10 ;  /* 0x00000009070a7c23 */ /* 0x000fee000801080a */
[----:B------:R3:W-:Y:S01]  /*4bb0*/  MUFU.EX2 R240, R4 ;  /* 0x0000000400f07308 */ /* 0x0007e20000000800 */
[----:B------:R-:W-:Y:S01]  /*4bc0*/  FFMA.FTZ R229, -R229, R229, 1 ;  /* 0x3f800000e5e57423 */ /* 0x000fe200000101e5 */
[----:B----4-:R-:W-:Y:S01]  /*4bd0*/  F2FP.BF16.F32.PACK_AB R7, R220, R221 ;  /* 0x000000dddc07723e */ /* 0x010fe200000010ff */
[----:B------:R-:W-:Y:S07]  /*4be0*/  FFMA.FTZ R150, -R150, R150, 1 ;  /* 0x3f80000096967423 */ /* 0x000fee0000010196 */
[----:B------:R-:W-:Y:S01]  /*4bf0*/  MUFU.EX2 R225, R225 ;  /* 0x000000e100e17308 */ /* 0x000fe20000000800 */
[----:B------:R-:W-:Y:S01]  /*4c00*/  FFMA.FTZ R151, -R151, R151, 1 ;  /* 0x3f80000097977423 */ /* 0x000fe20000010197 */
[----:B------:R-:W-:Y:S01]  /*4c10*/  FMUL.FTZ R228, R228, UR13 ;  /* 0x0000000de4e47c20 */ /* 0x000fe20008410000 */
[----:B------:R4:W-:Y:S07]  /*4c20*/  STS [R213+0x1a000], R7 ;  /* 0x01a00007d5007388 */ /* 0x0009ee0000000800 */
[----:B------:R-:W2:Y:S01]  /*4c30*/  MUFU.EX2 R159, R159 ;  /* 0x0000009f009f7308 */ /* 0x000ea20000000800 */
[----:B------:R-:W-:Y:S01]  /*4c40*/  FMUL.FTZ R229, R229, UR13 ;  /* 0x0000000de5e57c20 */ /* 0x000fe20008410000 */
[----:B------:R-:W-:Y:S01]  /*4c50*/  FMUL.FTZ R150, R150, UR13 ;  /* 0x0000000d96967c20 */ /* 0x000fe20008410000 */
[----:B------:R-:W-:Y:S07]  /*4c60*/  FMUL.FTZ R151, R151, UR13 ;  /* 0x0000000d97977c20 */ /* 0x000fee0008410000 */
[----:B------:R-:W-:Y:S01]  /*4c70*/  MUFU.EX2 R227, R227 ;  /* 0x000000e300e37308 */ /* 0x000fe20000000800 */
[----:B---3--:R-:W-:Y:S09]  /*4c80*/  F2FP.BF16.F32.PACK_AB R4, R218, R219 ;  /* 0x000000dbda04723e */ /* 0x008ff200000010ff */
[----:B------:R-:W1:Y:S01]  /*4c90*/  MUFU.EX2 R226, R226 ;  /* 0x000000e200e27308 */ /* 0x000e620000000800 */
[----:B------:R-:W-:Y:S09]  /*4ca0*/  STS [R213+0x1a400], R4 ;  /* 0x01a40004d5007388 */ /* 0x000ff20000000800 */
[----:B------:R-:W-:Y:S01]  /*4cb0*/  MUFU.EX2 R249, R249 ;  /* 0x000000f900f97308 */ /* 0x000fe20000000800 */
[----:B--2---:R-:W-:Y:S09]  /*4cc0*/  F2FP.BF16.F32.PACK_AB R5, R159, R225 ;  /* 0x000000e19f05723e */ /* 0x004ff200000010ff */
[----:B------:R-:W2:Y:S01]  /*4cd0*/  MUFU.EX2 R248, R248 ;  /* 0x000000f800f87308 */ /* 0x000ea20000000800 */
[----:B------:R3:W-:Y:S09]  /*4ce0*/  STS [R157+0x1a400], R5 ;  /* 0x01a400059d007388 */ /* 0x0007f20000000800 */
[----:B------:R-:W-:Y:S01]  /*4cf0*/  MUFU.EX2 R243, R243 ;  /* 0x000000f300f37308 */ /* 0x000fe20000000800 */
[----:B-1----:R-:W-:Y:S09]  /*4d00*/  F2FP.BF16.F32.PACK_AB R6, R226, R227 ;  /* 0x000000e3e206723e */ /* 0x002ff200000010ff */
[----:B------:R-:W4:Y:S01]  /*4d10*/  MUFU.EX2 R242, R242 ;  /* 0x000000f200f27308 */ /* 0x000f220000000800 */
[----:B------:R1:W-:Y:S09]  /*4d20*/  STS [R157+0x1a000], R6 ;  /* 0x01a000069d007388 */ /* 0x0003f20000000800 */
[----:B------:R-:W3:Y:S01]  /*4d30*/  MUFU.EX2 R247, R247 ;  /* 0x000000f700f77308 */ /* 0x000ee20000000800 */
[----:B--2---:R-:W-:Y:S09]  /*4d40*/  F2FP.BF16.F32.PACK_AB R8, R248, R249 ;  /* 0x000000f9f808723e */ /* 0x004ff200000010ff */
[----:B------:R-:W2:Y:S01]  /*4d50*/  MUFU.EX2 R241, R241 ;  /* 0x000000f100f17308 */ /* 0x000ea20000000800 */
[----:B------:R-:W-:Y:S09]  /*4d60*/  STS [R212], R8 ;  /* 0x00000008d4007388 */ /* 0x000ff20000000800 */
[----:B------:R-:W-:Y:S01]  /*4d70*/  MUFU.EX2 R239, R239 ;  /* 0x000000ef00ef7308 */ /* 0x000fe20000000800 */
[----:B----4-:R-:W-:Y:S09]  /*4d80*/  F2FP.BF16.F32.PACK_AB R7, R242, R243 ;  /* 0x000000f3f207723e */ /* 0x010ff200000010ff */
[----:B------:R-:W1:Y:S01]  /*4d90*/  MUFU.EX2 R238, R238 ;  /* 0x000000ee00ee7308 */ /* 0x000e620000000800 */
[----:B------:R-:W-:Y:S01]  /*4da0*/  STS [R212+0x400], R7 ;  /* 0x00040007d4007388 */ /* 0x000fe20000000800 */
[----:B---3--:R-:W-:Y:S08]  /*4db0*/  F2FP.BF16.F32.PACK_AB R5, R246, R247 ;  /* 0x000000f7f605723e */ /* 0x008ff000000010ff */
[----:B------:R-:W-:Y:S01]  /*4dc0*/  MUFU.EX2 R235, R235 ;  /* 0x000000eb00eb7308 */ /* 0x000fe20000000800 */
[----:B--2---:R-:W-:Y:S01]  /*4dd0*/  F2FP.BF16.F32.PACK_AB R4, R240, R241 ;  /* 0x000000f1f004723e */ /* 0x004fe200000010ff */
[----:B------:R2:W-:Y:S08]  /*4de0*/  STS [R156], R5 ;  /* 0x000000059c007388 */ /* 0x0005f00000000800 */
[----:B------:R-:W-:Y:S01]  /*4df0*/  MUFU.EX2 R234, R234 ;  /* 0x000000ea00ea7308 */ /* 0x000fe20000000800 */
[----:B------:R3:W-:Y:S01]  /*4e00*/  STS [R156+0x400], R4 ;  /* 0x000400049c007388 */ /* 0x0007e20000000800 */
[----:B-1----:R-:W-:Y:S08]  /*4e10*/  F2FP.BF16.F32.PACK_AB R6, R238, R239 ;  /* 0x000000efee06723e */ /* 0x002ff000000010ff */
[----:B------:R-:W-:Y:S01]  /*4e20*/  MUFU.EX2 R237, R237 ;  /* 0x000000ed00ed7308 */ /* 0x000fe20000000800 */
[----:B------:R1:W-:Y:S09]  /*4e30*/  STS [R212+0x1000], R6 ;  /* 0x00100006d4007388 */ /* 0x0003f20000000800 */
[----:B------:R-:W2:Y:S10]  /*4e40*/  MUFU.EX2 R236, R14 ;  /* 0x0000000e00ec7308 */ /* 0x000eb40000000800 */
[----:B------:R-:W-:Y:S10]  /*4e50*/  MUFU.EX2 R233, R233 ;  /* 0x000000e900e97308 */ /* 0x000ff40000000800 */
[----:B------:R-:W3:Y:S01]  /*4e60*/  MUFU.EX2 R232, R10 ;  /* 0x0000000a00e87308 */ /* 0x000ee20000000800 */
[----:B--2---:R-:W-:Y:S02]  /*4e70*/  F2FP.BF16.F32.PACK_AB R5, R236, R237 ;  /* 0x000000edec05723e */ /* 0x004fe400000010ff */
[----:B---3--:R-:W-:Y:S02]  /*4e80*/  F2FP.BF16.F32.PACK_AB R4, R232, R233 ;  /* 0x000000e9e804723e */ /* 0x008fe400000010ff */
[----:B-1----:R-:W-:Y:S05]  /*4e90*/  F2FP.BF16.F32.PACK_AB R6, R234, R235 ;  /* 0x000000ebea06723e */ /* 0x002fea00000010ff */
        /* <DEDUP_REMOVED lines=11> */
[C---:B--2---:R-:W-:Y:S08]  /*4f50*/  HMMA.16816.F32.BF16 R8, R28.reuse, R16, RZ ;  /* 0x000000101c08723c */ /* 0x044ff000000418ff */
[-C--:B------:R-:W-:Y:S08]  /*4f60*/  HMMA.16816.F32.BF16 R12, R28, R18.reuse, RZ ;  /* 0x000000121c0c723c */ /* 0x080ff000000418ff */
[C---:B------:R-:W-:Y:S08]  /*4f70*/  HMMA.16816.F32.BF16 R16, R32.reuse, R18, RZ ;  /* 0x000000122010723c */ /* 0x040ff000000418ff */
[-C--:B---3--:R-:W-:Y:S08]  /*4f80*/  HMMA.16816.F32.BF16 R20, R32, R132.reuse, RZ ;  /* 0x000000842014723c */ /* 0x088ff000000418ff */
[C---:B------:R-:W-:Y:S08]  /*4f90*/  HMMA.16816.F32.BF16 R24, R28.reuse, R132, RZ ;  /* 0x000000841c18723c */ /* 0x040ff000000418ff */
[-C--:B------:R-:W-:Y:S08]  /*4fa0*/  HMMA.16816.F32.BF16 R28, R28, R134.reuse, RZ ;  /* 0x000000861c1c723c */ /* 0x080ff000000418ff */
[----:B------:R-:W-:Y:S01]  /*4fb0*/  HMMA.16816.F32.BF16 R32, R32, R134, RZ ;  /* 0x000000862020723c */ /* 0x000fe200000418ff */
[----:B------:R-:W2:Y:S07]  /*4fc0*/  LDSM.16.M88.4 R132, [R175+0xf400] ;  /* 0x00f40000af84783b */ /* 0x000eae0000000200 */
        /* <DEDUP_REMOVED lines=8> */
[----:B------:R-:W1:Y:S07]  /*5050*/  LDSM.16.M88.4 R144, [R176+0x11000] ;  /* 0x01100000b090783b */ /* 0x000e6e0000000200 */
[----:B------:R-:W-:Y:S01]  /*5060*/  HMMA.16816.F32.BF16 R32, R136, R134, R32 ;  /* 0x000000868820723c */ /* 0x000fe20000041820 */
[----:B------:R-:W2:Y:S08]  /*5070*/  LDSM.16.M88.4 R132, [R149+0x7800] ;  /* 0x007800009584783b */ /* 0x000eb00000000200 */
[----:B------:R-:W3:Y:S01]  /*5080*/  LDSM.16.M88.4 R136, [R176+0x11400] ;  /* 0x01140000b088783b */ /* 0x000ee20000000200 */
[-C--:B-1----:R-:W-:Y:S08]  /*5090*/  HMMA.16816.F32.BF16 R4, R140, R144.reuse, R4 ;  /* 0x000000908c04723c */ /* 0x082ff00000041804 */
[C---:B--2---:R-:W-:Y:S08]  /*50a0*/  HMMA.16816.F32.BF16 R8, R132.reuse, R144, R8 ;  /* 0x000000908408723c */ /* 0x044ff00000041808 */
[-C--:B------:R-:W-:Y:S08]  /*50b0*/  HMMA.16816.F32.BF16 R12, R132, R146.reuse, R12 ;  /* 0x00000092840c723c */ /* 0x080ff0000004180c */
[C---:B------:R-:W-:Y:S01]  /*50c0*/  HMMA.16816.F32.BF16 R16, R140.reuse, R146, R16 ;  /* 0x000000928c10723c */ /* 0x040fe20000041810 */
[----:B------:R-:W-:Y:S07]  /*50d0*/  LDSM.16.M88.4 R144, [R175+0x11000] ;  /* 0x01100000af90783b */ /* 0x000fee0000000200 */
[-C--:B---3--:R-:W-:Y:S08]  /*50e0*/  HMMA.16816.F32.BF16 R20, R140, R136.reuse, R20 ;  /* 0x000000888c14723c */ /* 0x088ff00000041814 */
        /* <DEDUP_REMOVED lines=19> */
[C---:B--2---:R-:W-:Y:S01]  /*5220*/  HMMA.16816.F32.BF16 R8, R132.reuse, R144, R8 ;  /* 0x000000908408723c */ /* 0x044fe20000041808 */
[----:B------:R-:W-:Y:S01]  /*5230*/  MOV R144, UR10 ;  /* 0x0000000a00907c02 */ /* 0x000fe20008000f00 */
[----:B------:R-:W-:Y:S06]  /*5240*/  IMAD.U32 R145, RZ, RZ, UR11 ;  /* 0x0000000bff917e24 */ /* 0x000fec000f8e00ff */
[-C--:B------:R-:W-:Y:S08]  /*5250*/  HMMA.16816.F32.BF16 R12, R132, R146.reuse, R12 ;  /* 0x00000092840c723c */ /* 0x080ff0000004180c */
[C---:B------:R-:W-:Y:S04]  /*5260*/  HMMA.16816.F32.BF16 R16, R136.reuse, R146, R16 ;  /* 0x000000928810723c */ /* 0x040fe80000041810 */
[C---:B------:R-:W-:Y:S04]  /*5270*/  LEA R146, P0, R186.reuse, R144, 0x2 ;  /* 0x00000090ba927211 */ /* 0x040fe800078010ff */
[-C--:B---3--:R-:W-:Y:S03]  /*5280*/  HMMA.16816.F32.BF16 R20, R136, R140.reuse, R20 ;  /* 0x0000008c8814723c */ /* 0x088fe60000041814 */
[----:B------:R-:W-:Y:S05]  /*5290*/  LEA.HI.X R147, R186, R145, RZ, 0x2, P0 ;  /* 0x00000091ba937211 */ /* 0x000fea00000f14ff */
[C---:B------:R-:W-:Y:S01]  /*52a0*/  HMMA.16816.F32.BF16 R24, R132.reuse, R140, R24 ;  /* 0x0000008c8418723c */ /* 0x040fe20000041818 */
[----:B------:R-:W2:Y:S04]  /*52b0*/  LDG.E R144, desc[UR38][R146.64] ;  /* 0x0000002692907981 */ /* 0x000ea8000c1e1900 */
[----:B------:R-:W3:Y:S03]  /*52c0*/  LDG.E R145, desc[UR38][R146.64+0x20] ;  /* 0x0000202692917981 */ /* 0x000ee6000c1e1900 */
[-C--:B------:R-:W-:Y:S01]  /*52d0*/  HMMA.16816.F32.BF16 R28, R132, R142.reuse, R28 ;  /* 0x0000008e841c723c */ /* 0x080fe2000004181c */
[----:B------:R-:W-:Y:S07]  /*52e0*/  LDSM.16.M88.4 R132, [R148+0x8000] ;  /* 0x008000009484783b */ /* 0x000fee0000000200 */
[----:B------:R-:W-:Y:S01]  /*52f0*/  HMMA.16816.F32.BF16 R32, R136, R142, R32 ;  /* 0x0000008e8820723c */ /* 0x000fe20000041820 */
[----:B------:R-:W1:Y:S08]  /*5300*/  LDSM.16.M88.4 R136, [R175+0x13000] ;  /* 0x01300000af88783b */ /* 0x000e700000000200 */
[----:B------:R4:W1:Y:S02]  /*5310*/  LDSM.16.M88.4 R140, [R148+0x8800] ;  /* 0x00880000948c783b */ /* 0x0008640000000200 */
[----:B----4-:R-:W-:Y:S01]  /*5320*/  SHF.L.U32 R148, R3, 0x6, RZ ;  /* 0x0000000603947819 */ /* 0x010fe200000006ff */
[-C--:B-1----:R-:W-:Y:S08]  /*5330*/  HMMA.16816.F32.BF16 R4, R132, R136.reuse, R4 ;  /* 0x000000888404723c */ /* 0x082ff00000041804 */
[C---:B------:R-:W-:Y:S08]  /*5340*/  HMMA.16816.F32.BF16 R8, R140.reuse, R136, R8 ;  /* 0x000000888c08723c */ /* 0x040ff00000041808 */
[-C--:B------:R-:W-:Y:S08]  /*5350*/  HMMA.16816.F32.BF16 R12, R140, R138.reuse, R12 ;  /* 0x0000008a8c0c723c */ /* 0x080ff0000004180c */
[C---:B------:R-:W-:Y:S01]  /*5360*/  HMMA.16816.F32.BF16 R16, R132.reuse, R138, R16 ;  /* 0x0000008a8410723c */ /* 0x040fe20000041810 */
[----:B------:R-:W1:Y:S07]  /*5370*/  LDSM.16.M88.4 R136, [R175+0x13400] ;  /* 0x01340000af88783b */ /* 0x000e6e0000000200 */
[-C--:B-1----:R-:W-:Y:S08]  /*5380*/  HMMA.16816.F32.BF16 R20, R132, R136.reuse, R20 ;  /* 0x000000888414723c */ /* 0x082ff00000041814 */
[C---:B------:R-:W-:Y:S01]  /*5390*/  HMMA.16816.F32.BF16 R24, R140.reuse, R136, R24 ;  /* 0x000000888c18723c */ /* 0x040fe20000041818 */
[----:B------:R1:W5:Y:S07]  /*53a0*/  LDG.E R136, desc[UR38][R146.64+0x80] ;  /* 0x0000802692887981 */ /* 0x00036e000c1e1900 */
[-C--:B------:R-:W-:Y:S08]  /*53b0*/  HMMA.16816.F32.BF16 R28, R140, R138.reuse, R28 ;  /* 0x0000008a8c1c723c */ /* 0x080ff0000004181c */
[----:B------:R-:W-:Y:S01]  /*53c0*/  HMMA.16816.F32.BF16 R32, R132, R138, R32 ;  /* 0x0000008a8420723c */ /* 0x000fe20000041820 */
[----:B------:R1:W5:Y:S03]  /*53d0*/  LDG.E R146, desc[UR38][R146.64+0xa0] ;  /* 0x0000a02692927981 */ /* 0x000366000c1e1900 */
[C---:B--2---:R-:W-:Y:S01]  /*53e0*/  FADD.FTZ R4, -R144.reuse, R4 ;  /* 0x0000000490047221 */ /* 0x044fe20000010100 */
[C---:B------:R-:W-:Y:S01]  /*53f0*/  FADD.FTZ R5, -R144.reuse, R5 ;  /* 0x0000000590057221 */ /* 0x040fe20000010100 */
[C---:B------:R-:W-:Y:S01]  /*5400*/  FADD.FTZ R132, -R144.reuse, R16 ;  /* 0x0000001090847221 */ /* 0x040fe20000010100 */
[----:B------:R-:W-:Y:S01]  /*5410*/  FADD.FTZ R17, -R144, R17 ;  /* 0x0000001190117221 */ /* 0x000fe20000010100 */
[----:B------:R-:W-:Y:S01]  /*5420*/  FMUL.FTZ R4, R214, R4 ;  /* 0x00000004d6047220 */ /* 0x000fe20000410000 */
[----:B------:R-:W-:Y:S01]  /*5430*/  FMUL.FTZ R5, R164, R5 ;  /* 0x00000005a4057220 */ /* 0x000fe20000410000 */
[----:B------:R-:W-:Y:S01]  /*5440*/  SHF.R.U32.HI R164, RZ, 0x1, R3 ;  /* 0x00000001ffa47819 */ /* 0x000fe20000011603 */
[----:B------:R-:W-:Y:S01]  /*5450*/  FADD.FTZ R20, -R144, R20 ;  /* 0x0000001490147221 */ /* 0x000fe20000010100 */
[----:B------:R-:W-:Y:S01]  /*5460*/  FMUL.FTZ R16, R4, R153 ;  /* 0x0000009904107220 */ /* 0x000fe20000410000 */
[----:B------:R-:W-:Y:S01]  /*5470*/  FADD.FTZ R21, -R144, R21 ;  /* 0x0000001590157221 */ /* 0x000fe20000010100 */
[----:B------:R-:W-:Y:S01]  /*5480*/  LOP3.LUT R4, R164, 0x30, RZ, 0xc0, !PT ;  /* 0x00000030a4047812 */ /* 0x000fe200078ec0ff */
[----:B------:R-:W-:Y:S01]  /*5490*/  FMUL.FTZ R132, R251, R132 ;  /* 0x00000084fb847220 */ /* 0x000fe20000410000 */
[----:B------:R-:W-:Y:S01]  /*54a0*/  FMUL.FTZ R250, R250, R17 ;  /* 0x00000011fafa7220 */ /* 0x000fe20000410000 */
[----:B------:R-:W-:Y:S01]  /*54b0*/  FMUL.FTZ R249, R249, R20 ;  /* 0x00000014f9f97220 */ /* 0x000fe20000410000 */
[----:B------:R-:W-:Y:S01]  /*54c0*/  LOP3.LUT R4, R4, 0x8, R3, 0xf8, !PT ;  /* 0x0000000804047812 */ /* 0x000fe200078ef803 */
[----:B------:R-:W-:Y:S01]  /*54d0*/  FMUL.FTZ R248, R248, R21 ;  /* 0x00000015f8f87220 */ /* 0x000fe20000410000 */
[C---:B------:R-:W-:Y:S01]  /*54e0*/  FADD.FTZ R32, -R144.reuse, R32 ;  /* 0x0000002090207221 */ /* 0x040fe20000010100 */
[----:B------:R-:W-:Y:S01]  /*54f0*/  FADD.FTZ R33, -R144, R33 ;  /* 0x0000002190217221 */ /* 0x000fe20000010100 */
[----:B------:R-:W-:Y:S01]  /*5500*/  LOP3.LUT R4, R4, 0x1c0, R148, 0xf8, !PT ;  /* 0x000001c004047812 */ /* 0x000fe200078ef894 */
[C---:B---3--:R-:W-:Y:S01]  /*5510*/  FADD.FTZ R6, -R145.reuse, R6 ;  /* 0x0000000691067221 */ /* 0x048fe20000010100 */
[----:B------:R-:W-:Y:S01]  /*5520*/  FADD.FTZ R7, -R145, R7 ;  /* 0x0000000791077221 */ /* 0x000fe20000010100 */
[----:B------:R-:W-:Y:S01]  /*5530*/  FMUL.FTZ R5, R5, R155 ;  /* 0x0000009b05057220 */ /* 0x000fe20000410000 */
[----:B------:R-:W-:Y:S01]  /*5540*/  FMUL.FTZ R132, R132, R163 ;  /* 0x000000a384847220 */ /* 0x000fe20000410000 */
[----:B------:R-:W-:Y:S01]  /*5550*/  LOP3.LUT R163, R148, 0x400, RZ, 0xc0, !PT ;  /* 0x0000040094a37812 */ /* 0x000fe200078ec0ff */
[----:B------:R-:W-:Y:S01]  /*5560*/  FMUL.FTZ R171, R250, R171 ;  /* 0x000000abfaab7220 */ /* 0x000fe20000410000 */
[----:B------:R-:W-:Y:S01]  /*5570*/  FMUL.FTZ R207, R249, R207 ;  /* 0x000000cff9cf7220 */ /* 0x000fe20000410000 */
[----:B------:R-:W-:Y:S01]  /*5580*/  LOP3.LUT R4, R4, 0x38, R2, 0x78, !PT ;  /* 0x0000003804047812 */ /* 0x000fe200078e7802 */
[----:B------:R-:W-:Y:S01]  /*5590*/  FMUL.FTZ R211, R248, R211 ;  /* 0x000000d3f8d37220 */ /* 0x000fe20000410000 */
[----:B------:R-:W-:Y:S01]  /*55a0*/  FMUL.FTZ R32, R247, R32 ;  /* 0x00000020f7207220 */ /* 0x000fe20000410000 */
[----:B------:R-:W-:Y:S01]  /*55b0*/  F2FP.BF16.F32.PACK_AB R5, R5, R16 ;  /* 0x000000100505723e */ /* 0x000fe200000010ff */
[----:B------:R-:W-:Y:S01]  /*55c0*/  FMUL.FTZ R33, R246, R33 ;  /* 0x00000021f6217220 */ /* 0x000fe20000410000 */
[----:B------:R-:W-:Y:S01]  /*55d0*/  FMUL.FTZ R6, R209, R6 ;  /* 0x00000006d1067220 */ /* 0x000fe20000410000 */
[----:B------:R-:W-:Y:S01]  /*55e0*/  LEA R163, R4, R163, 0x1 ;  /* 0x000000a304a37211 */ /* 0x000fe200078e08ff */
[----:B------:R-:W-:Y:S01]  /*55f0*/  FMUL.FTZ R7, R208, R7 ;  /* 0x00000007d0077220 */ /* 0x000fe20000410000 */
[----:B------:R-:W-:Y:S01]  /*5600*/  F2FP.BF16.F32.PACK_AB R132, R171, R132 ;  /* 0x00000084ab84723e */ /* 0x000fe200000010ff */
[----:B------:R-:W-:Y:S01]  /*5610*/  FMUL.FTZ R32, R32, R228 ;  /* 0x000000e420207220 */ /* 0x000fe20000410000 */
[----:B------:R-:W-:Y:S01]  /*5620*/  F2FP.BF16.F32.PACK_AB R207, R211, R207 ;  /* 0x000000cfd3cf723e */ /* 0x000fe200000010ff */
[----:B------:R-:W-:Y:S01]  /*5630*/  FMUL.FTZ R33, R33, R229 ;  /* 0x000000e521217220 */ /* 0x000fe20000410000 */
[----:B------:R-:W-:Y:S01]  /*5640*/  FMUL.FTZ R6, R6, R150 ;  /* 0x0000009606067220 */ /* 0x000fe20000410000 */
[----:B------:R-:W-:Y:S01]  /*5650*/  FMUL.FTZ R7, R7, R151 ;  /* 0x0000009707077220 */ /* 0x000fe20000410000 */
[----:B-1----:R-:W-:Y:S06]  /*5660*/  BRA.U !UP0, `(.L_x_632) ;  /* 0x0000000108847547 */ /* 0x002fec000b800000 */
[----:B------:R-:W-:Y:S01]  /*5670*/  IADD3 R16, P0, PT, RZ, -UR35, RZ ;  /* 0x80000023ff107c10 */ /* 0x000fe2000ff1e0ff */
[----:B------:R-:W-:Y:S01]  /*5680*/  ULOP3.LUT UR12, UR47, 0x1, URZ, 0xc0, !UPT ;  /* 0x000000012f0c7892 */ /* 0x000fe2000f8ec0ff */
[----:B------:R-:W-:Y:S02]  /*5690*/  ISETP.GE.AND P4, PT, R196, UR5, PT ;  /* 0x00000005c4007c0c */ /* 0x000fe4000bf86270 */
[----:B------:R-:W-:Y:S01]  /*56a0*/  ISETP.GE.AND P3, PT, R203, UR5, PT ;  /* 0x00000005cb007c0c */ /* 0x000fe2000bf66270 */
[----:B------:R-:W-:Y:S01]  /*56b0*/  IMAD.X R4, RZ, RZ, ~UR14, P0 ;  /* 0x8000000eff047e24 */ /* 0x000fe200080e06ff */
[----:B------:R-:W-:Y:S01]  /*56c0*/  UISETP.NE.U32.AND UP1, UPT, UR12, 0x1, UPT ;  /* 0x000000010c00788c */ /* 0x000fe2000bf25070 */
[----:B------:R-:W-:Y:S03]  /*56d0*/  ISETP.GE.AND P0, PT, R202, UR5, PT ;  /* 0x00000005ca007c0c */ /* 0x000fe6000bf06270 */
[----:B------:R-:W-:Y:S01]  /*56e0*/  SHF.R.S64 R16, R16, 0x1f, R4 ;  /* 0x0000001f10107819 */ /* 0x000fe20000001004 */
[----:B------:R-:W-:Y:S03]  /*56f0*/  USEL UR12, UR34, 0x3000, !UP1 ;  /* 0x00003000220c7887 */ /* 0x000fe6000c800000 */
[----:B------:R-:W-:Y:S03]  /*5700*/  IADD3 R204, P5, PT, R204, R16, RZ ;  /* 0x00000010cccc7210 */ /* 0x000fe60007fbe0ff */
[----:B------:R-:W-:Y:S01]  /*5710*/  VIADD R199, R199, UR12 ;  /* 0x0000000cc7c77c36 */ /* 0x000fe20008000000 */
[----:B------:R-:W-:Y:S01]  /*5720*/  LEA.HI.X.SX32 R205, R4, R205, 0x1, P5 ;  /* 0x000000cd04cd7211 */ /* 0x000fe200028f0eff */
[----:B------:R-:W-:Y:S02]  /*5730*/  VIADD R187, R187, UR12 ;  /* 0x0000000cbbbb7c36 */ /* 0x000fe40008000000 */
[----:B------:R-:W-:Y:S02]  /*5740*/  VIADD R174, R174, UR12 ;  /* 0x0000000caeae7c36 */ /* 0x000fe40008000000 */
        /* <DEDUP_REMOVED lines=19> */
.L_x_632:
[C---:B------:R-:W-:Y:S01]  /*5880*/  FADD.FTZ R18, -R145.reuse, R18 ;  /* 0x0000001291127221 */ /* 0x040fe20000010100 */
[----:B------:R-:W-:Y:S01]  /*5890*/  FADD.FTZ R19, -R145, R19 ;  /* 0x0000001391137221 */ /* 0x000fe20000010100 */
[----:B------:R-:W-:Y:S01]  /*58a0*/  FFMA.FTZ R170, -R170, R170, 1 ;  /* 0x3f800000aaaa7423 */ /* 0x000fe200000101aa */
[----:B------:R-:W-:Y:S01]  /*58b0*/  FFMA.FTZ R169, -R169, R169, 1 ;  /* 0x3f800000a9a97423 */ /* 0x000fe200000101a9 */
[C---:B-----5:R-:W-:Y:S01]  /*58c0*/  FADD.FTZ R8, -R136.reuse, R8 ;  /* 0x0000000888087221 */ /* 0x060fe20000010100 */
[----:B------:R-:W-:Y:S01]  /*58d0*/  FADD.FTZ R9, -R136, R9 ;  /* 0x0000000988097221 */ /* 0x000fe20000010100 */
[C---:B------:R-:W-:Y:S01]  /*58e0*/  FADD.FTZ R10, -R146.reuse, R10 ;  /* 0x0000000a920a7221 */ /* 0x040fe20000010100 */
[----:B------:R-:W-:Y:S01]  /*58f0*/  FADD.FTZ R11, -R146, R11 ;  /* 0x0000000b920b7221 */ /* 0x000fe20000010100 */
[----:B------:R-:W-:Y:S01]  /*5900*/  FMUL.FTZ R19, R244, R19 ;  /* 0x00000013f4137220 */ /* 0x000fe20000410000 */
[----:B------:R-:W-:Y:S01]  /*5910*/  FMUL.FTZ R170, R170, UR13 ;  /* 0x0000000daaaa7c20 */ /* 0x000fe20008410000 */
[----:B------:R-:W-:Y:S01]  /*5920*/  FMUL.FTZ R18, R245, R18 ;  /* 0x00000012f5127220 */ /* 0x000fe20000410000 */
[----:B------:R-:W-:Y:S01]  /*5930*/  FMUL.FTZ R169, R169, UR13 ;  /* 0x0000000da9a97c20 */ /* 0x000fe20008410000 */
[----:B------:R-:W-:Y:S01]  /*5940*/  FFMA.FTZ R154, -R154, R154, 1 ;  /* 0x3f8000009a9a7423 */ /* 0x000fe2000001019a */
[----:B------:R-:W-:Y:S01]  /*5950*/  FFMA.FTZ R165, -R165, R165, 1 ;  /* 0x3f800000a5a57423 */ /* 0x000fe200000101a5 */
[----:B------:R-:W-:Y:S01]  /*5960*/  FFMA.FTZ R152, -R152, R152, 1 ;  /* 0x3f80000098987423 */ /* 0x000fe20000010198 */
[----:B------:R-:W-:Y:S01]  /*5970*/  FFMA.FTZ R161, -R161, R161, 1 ;  /* 0x3f800000a1a17423 */ /* 0x000fe200000101a1 */
[----:B------:R-:W-:Y:S01]  /*5980*/  FMUL.FTZ R19, R19, R170 ;  /* 0x000000aa13137220 */ /* 0x000fe20000410000 */
[C---:B------:R-:W-:Y:S01]  /*5990*/  FADD.FTZ R12, -R136.reuse, R12 ;  /* 0x0000000c880c7221 */ /* 0x040fe20000010100 */
[----:B------:R-:W-:Y:S01]  /*59a0*/  FADD.FTZ R13, -R136, R13 ;  /* 0x0000000d880d7221 */ /* 0x000fe20000010100 */
[C---:B------:R-:W-:Y:S01]  /*59b0*/  FADD.FTZ R14, -R146.reuse, R14 ;  /* 0x0000000e920e7221 */ /* 0x040fe20000010100 */
[----:B------:R-:W-:Y:S01]  /*59c0*/  FADD.FTZ R15, -R146, R15 ;  /* 0x0000000f920f7221 */ /* 0x000fe20000010100 */
[----:B------:R-:W-:Y:S01]  /*59d0*/  FMUL.FTZ R18, R18, R169 ;  /* 0x000000a912127220 */ /* 0x000fe20000410000 */
[----:B------:R-:W-:Y:S01]  /*59e0*/  FMUL.FTZ R9, R220, R9 ;  /* 0x00000009dc097220 */ /* 0x000fe20000410000 */
[----:B------:R-:W-:Y:S01]  /*59f0*/  FMUL.FTZ R154, R154, UR13 ;  /* 0x0000000d9a9a7c20 */ /* 0x000fe20008410000 */
[----:B------:R-:W-:Y:S01]  /*5a00*/  FMUL.FTZ R11, R218, R11 ;  /* 0x0000000bda0b7220 */ /* 0x000fe20000410000 */
[----:B------:R-:W-:Y:S01]  /*5a10*/  FMUL.FTZ R165, R165, UR13 ;  /* 0x0000000da5a57c20 */ /* 0x000fe20008410000 */
[----:B------:R-:W-:Y:S01]  /*5a20*/  FMUL.FTZ R8, R221, R8 ;  /* 0x00000008dd087220 */ /* 0x000fe20000410000 */
[----:B------:R-:W-:Y:S01]  /*5a30*/  FFMA.FTZ R162, -R162, R162, 1 ;  /* 0x3f800000a2a27423 */ /* 0x000fe200000101a2 */
[----:B------:R-:W-:Y:S01]  /*5a40*/  FMUL.FTZ R152, R152, UR13 ;  /* 0x0000000d98987c20 */ /* 0x000fe20008410000 */
[----:B------:R-:W-:Y:S01]  /*5a50*/  FMUL.FTZ R10, R219, R10 ;  /* 0x0000000adb0a7220 */ /* 0x000fe20000410000 */
[----:B------:R-:W-:Y:S01]  /*5a60*/  FMUL.FTZ R161, R161, UR13 ;  /* 0x0000000da1a17c20 */ /* 0x000fe20008410000 */
[----:B------:R-:W-:Y:S01]  /*5a70*/  FFMA.FTZ R168, -R168, R168, 1 ;  /* 0x3f800000a8a87423 */ /* 0x000fe200000101a8 */
[----:B------:R-:W-:Y:S01]  /*5a80*/  FFMA.FTZ R166, -R166, R166, 1 ;  /* 0x3f800000a6a67423 */ /* 0x000fe200000101a6 */
[----:B------:R-:W-:Y:S01]  /*5a90*/  FFMA.FTZ R167, -R167, R167, 1 ;  /* 0x3f800000a7a77423 */ /* 0x000fe200000101a7 */
[----:B------:R-:W-:Y:S01]  /*5aa0*/  F2FP.BF16.F32.PACK_AB R6, R7, R6 ;  /* 0x000000060706723e */ /* 0x000fe200000010ff */
[C---:B------:R-:W-:Y:S01]  /*5ab0*/  FADD.FTZ R22, -R145.reuse, R22 ;  /* 0x0000001691167221 */ /* 0x040fe20000010100 */
[----:B------:R-:W-:Y:S01]  /*5ac0*/  FADD.FTZ R23, -R145, R23 ;  /* 0x0000001791177221 */ /* 0x000fe20000010100 */
[----:B------:R-:W-:Y:S01]  /*5ad0*/  FMUL.FTZ R9, R9, R154 ;  /* 0x0000009a09097220 */ /* 0x000fe20000410000 */
[----:B------:R-:W-:Y:S01]  /*5ae0*/  FMUL.FTZ R11, R11, R165 ;  /* 0x000000a50b0b7220 */ /* 0x000fe20000410000 */
[----:B------:R-:W-:Y:S01]  /*5af0*/  FMUL.FTZ R13, R226, R13 ;  /* 0x0000000de20d7220 */ /* 0x000fe20000410000 */
[----:B------:R-:W-:Y:S01]  /*5b00*/  FMUL.FTZ R162, R162, UR13 ;  /* 0x0000000da2a27c20 */ /* 0x000fe20008410000 */
[----:B------:R-:W-:Y:S01]  /*5b10*/  FMUL.FTZ R8, R8, R152 ;  /* 0x0000009808087220 */ /* 0x000fe20000410000 */
[----:B------:R-:W-:Y:S01]  /*5b20*/  FMUL.FTZ R15, R159, R15 ;  /* 0x0000000f9f0f7220 */ /* 0x000fe20000410000 */
[----:B------:R-:W-:Y:S01]  /*5b30*/  FMUL.FTZ R10, R10, R161 ;  /* 0x000000a10a0a7220 */ /* 0x000fe20000410000 */
[----:B------:R-:W-:Y:S01]  /*5b40*/  FMUL.FTZ R168, R168, UR13 ;  /* 0x0000000da8a87c20 */ /* 0x000fe20008410000 */
[----:B------:R-:W-:Y:S01]  /*5b50*/  FFMA.FTZ R177, -R177, R177, 1 ;  /* 0x3f800000b1b17423 */ /* 0x000fe200000101b1 */
[----:B------:R-:W-:Y:S01]  /*5b60*/  FMUL.FTZ R12, R227, R12 ;  /* 0x0000000ce30c7220 */ /* 0x000fe20000410000 */
[----:B------:R-:W-:Y:S01]  /*5b70*/  FMUL.FTZ R166, R166, UR13 ;  /* 0x0000000da6a67c20 */ /* 0x000fe20008410000 */
[----:B------:R-:W-:Y:S01]  /*5b80*/  FMUL.FTZ R14, R225, R14 ;  /* 0x0000000ee10e7220 */ /* 0x000fe20000410000 */
[----:B------:R-:W-:Y:S01]  /*5b90*/  FMUL.FTZ R167, R167, UR13 ;  /* 0x0000000da7a77c20 */ /* 0x000fe20008410000 */
[----:B------:R-:W-:Y:S01]  /*5ba0*/  FFMA.FTZ R206, -R206, R206, 1 ;  /* 0x3f800000cece7423 */ /* 0x000fe200000101ce */
[----:B------:R-:W-:Y:S01]  /*5bb0*/  F2FP.BF16.F32.PACK_AB R18, R19, R18 ;  /* 0x000000121312723e */ /* 0x000fe200000010ff */
[----:B------:R-:W-:Y:S01]  /*5bc0*/  STS [R213+0x15000], R5 ;  /* 0x01500005d5007388 */ /* 0x000fe20000000800 */
[C---:B------:R-:W-:Y:S01]  /*5bd0*/  FADD.FTZ R34, -R145.reuse, R34 ;  /* 0x0000002291227221 */ /* 0x040fe20000010100 */
[----:B------:R-:W-:Y:S01]  /*5be0*/  FADD.FTZ R35, -R145, R35 ;  /* 0x0000002391237221 */ /* 0x000fe20000010100 */
[----:B------:R-:W-:Y:S02]  /*5bf0*/  FMUL.FTZ R13, R13, R162 ;  /* 0x000000a20d0d7220 */ /* 0x000fe40000410000 */
[----:B------:R-:W-:Y:S01]  /*5c00*/  STS [R213+0x15400], R6 ;  /* 0x01540006d5007388 */ /* 0x000fe20000000800 */
        /* <DEDUP_REMOVED lines=8> */
[----:B------:R-:W-:Y:S01]  /*5c90*/  FFMA.FTZ R231, -R231, R231, 1 ;  /* 0x3f800000e7e77423 */ /* 0x000fe200000101e7 */
[----:B------:R-:W-:Y:S01]  /*5ca0*/  F2FP.BF16.F32.PACK_AB R8, R9, R8 ;  /* 0x000000080908723e */ /* 0x000fe200000010ff */
[----:B------:R-:W-:Y:S01]  /*5cb0*/  STS [R157+0x15000], R132 ;  /* 0x015000849d007388 */ /* 0x000fe20000000800 */
[----:B------:R-:W-:Y:S01]  /*5cc0*/  F2FP.BF16.F32.PACK_AB R10, R11, R10 ;  /* 0x0000000a0b0a723e */ /* 0x000fe200000010ff */
[----:B------:R-:W-:Y:S01]  /*5cd0*/  FMUL.FTZ R23, R23, R177 ;  /* 0x000000b117177220 */ /* 0x000fe20000410000 */
[C---:B------:R-:W-:Y:S02]  /*5ce0*/  FADD.FTZ R24, -R136.reuse, R24 ;  /* 0x0000001888187221 */ /* 0x040fe40000010100 */
[----:B------:R-:W-:Y:S01]  /*5cf0*/  STS [R157+0x15400], R18 ;  /* 0x015400129d007388 */ /* 0x000fe20000000800 */
        /* <DEDUP_REMOVED lines=27> */
[----:B------:R-:W-:Y:S01]  /*5eb0*/  FMUL.FTZ R210, R210, UR13 ;  /* 0x0000000dd2d27c20 */ /* 0x000fe20008410000 */
[----:B------:R-:W-:Y:S01]  /*5ec0*/  FFMA.FTZ R223, -R223, R223, 1 ;  /* 0x3f800000dfdf7423 */ /* 0x000fe200000101df */
[----:B------:R-:W-:Y:S01]  /*5ed0*/  FMUL.FTZ R26, R235, R26 ;  /* 0x0000001aeb1a7220 */ /* 0x000fe20000410000 */
[----:B------:R-:W-:Y:S01]  /*5ee0*/  FMUL.FTZ R216, R216, UR13 ;  /* 0x0000000dd8d87c20 */ /* 0x000fe20008410000 */
[----:B------:R-:W-:Y:S01]  /*5ef0*/  FFMA.FTZ R224, -R224, R224, 1 ;  /* 0x3f800000e0e07423 */ /* 0x000fe200000101e0 */
[----:B------:R-:W-:Y:S01]  /*5f00*/  FFMA.FTZ R4, -R158, R158, 1 ;  /* 0x3f8000009e047423 */ /* 0x000fe2000001019e */
[----:B------:R-:W-:Y:S01]  /*5f10*/  FFMA.FTZ R222, -R222, R222, 1 ;  /* 0x3f800000dede7423 */ /* 0x000fe200000101de */
[----:B------:R-:W-:Y:S01]  /*5f20*/  F2FP.BF16.F32.PACK_AB R22, R23, R22 ;  /* 0x000000161716723e */ /* 0x000fe200000010ff */
[----:B------:R-:W-:Y:S01]  /*5f30*/  STS [R157+0x16000], R12 ;  /* 0x0160000c9d007388 */ /* 0x000fe20000000800 */
[----:B------:R-:W-:Y:S01]  /*5f40*/  FMUL.FTZ R25, R25, R217 ;  /* 0x000000d919197220 */ /* 0x000fe20000410000 */
[----:B------:R-:W-:Y:S01]  /*5f50*/  FMUL.FTZ R31, R232, R31 ;  /* 0x0000001fe81f7220 */ /* 0x000fe20000410000 */
[----:B------:R-:W-:Y:S02]  /*5f60*/  FMUL.FTZ R27, R27, R215 ;  /* 0x000000d71b1b7220 */ /* 0x000fe40000410000 */
[----:B------:R-:W-:Y:S01]  /*5f70*/  STS [R157+0x16400], R14 ;  /* 0x0164000e9d007388 */ /* 0x000fe20000000800 */
[----:B------:R-:W-:Y:S01]  /*5f80*/  FMUL.FTZ R29, R236, R29 ;  /* 0x0000001dec1d7220 */ /* 0x000fe20000410000 */
[----:B------:R-:W-:Y:S01]  /*5f90*/  FMUL.FTZ R24, R24, R210 ;  /* 0x000000d218187220 */ /* 0x000fe20000410000 */
[----:B------:R-:W-:Y:S01]  /*5fa0*/  FMUL.FTZ R223, R223, UR13 ;  /* 0x0000000ddfdf7c20 */ /* 0x000fe20008410000 */
[----:B------:R-:W-:Y:S01]  /*5fb0*/  FMUL.FTZ R30, R233, R30 ;  /* 0x0000001ee91e7220 */ /* 0x000fe20000410000 */
[----:B------:R-:W-:Y:S01]  /*5fc0*/  FMUL.FTZ R26, R26, R216 ;  /* 0x000000d81a1a7220 */ /* 0x000fe20000410000 */
[----:B------:R-:W-:Y:S01]  /*5fd0*/  FMUL.FTZ R224, R224, UR13 ;  /* 0x0000000de0e07c20 */ /* 0x000fe20008410000 */
[----:B------:R-:W-:Y:S01]  /*5fe0*/  FMUL.FTZ R4, R4, UR13 ;  /* 0x0000000d04047c20 */ /* 0x000fe20008410000 */
[----:B------:R-:W-:Y:S01]  /*5ff0*/  FMUL.FTZ R28, R237, R28 ;  /* 0x0000001ced1c7220 */ /* 0x000fe20000410000 */
[----:B------:R-:W-:Y:S01]  /*6000*/  FMUL.FTZ R222, R222, UR13 ;  /* 0x0000000ddede7c20 */ /* 0x000fe20008410000 */
[----:B------:R-:W-:Y:S01]  /*6010*/  F2FP.BF16.F32.PACK_AB R32, R33, R32 ;  /* 0x000000202120723e */ /* 0x000fe200000010ff */
[----:B------:R-:W-:Y:S01]  /*6020*/  STS [R212+-0x4000], R207 ;  /* 0xffc000cfd4007388 */ /* 0x000fe20000000800 */
[----:B------:R-:W-:Y:S01]  /*6030*/  F2FP.BF16.F32.PACK_AB R34, R35, R34 ;  /* 0x000000222322723e */ /* 0x000fe200000010ff */
[----:B------:R-:W-:Y:S01]  /*6040*/  FMUL.FTZ R29, R29, R223 ;  /* 0x000000df1d1d7220 */ /* 0x000fe20000410000 */
[----:B------:R-:W-:Y:S02]  /*6050*/  FMUL.FTZ R30, R30, R224 ;  /* 0x000000e01e1e7220 */ /* 0x000fe40000410000 */
[----:B------:R-:W-:Y:S01]  /*6060*/  STS [R212+-0x3c00], R22 ;  /* 0xffc40016d4007388 */ /* 0x000fe20000000800 */
[----:B------:R-:W-:Y:S01]  /*6070*/  FMUL.FTZ R4, R31, R4 ;  /* 0x000000041f047220 */ /* 0x000fe20000410000 */
[----:B------:R-:W-:Y:S01]  /*6080*/  FMUL.FTZ R28, R28, R222 ;  /* 0x000000de1c1c7220 */ /* 0x000fe20000410000 */
[----:B------:R-:W-:Y:S02]  /*6090*/  F2FP.BF16.F32.PACK_AB R24, R25, R24 ;  /* 0x000000181918723e */ /* 0x000fe400000010ff */
[----:B------:R-:W-:Y:S01]  /*60a0*/  STS [R156+-0x4000], R32 ;  /* 0xffc000209c007388 */ /* 0x000fe20000000800 */
[----:B------:R-:W-:Y:S01]  /*60b0*/  F2FP.BF16.F32.PACK_AB R26, R27, R26 ;  /* 0x0000001a1b1a723e */ /* 0x000fe200000010ff */
[----:B------:R-:W-:Y:S01]  /*60c0*/  IMAD R170, R194, UR8, RZ ;  /* 0x00000008c2aa7c24 */ /* 0x000fe2000f8e02ff */
[----:B------:R-:W-:Y:S02]  /*60d0*/  F2FP.BF16.F32.PACK_AB R28, R29, R28 ;  /* 0x0000001c1d1c723e */ /* 0x000fe400000010ff */
[----:B------:R-:W-:Y:S01]  /*60e0*/  STS [R156+-0x3c00], R34 ;  /* 0xffc400229c007388 */ /* 0x000fe20000000800 */
[----:B------:R-:W-:Y:S02]  /*60f0*/  F2FP.BF16.F32.PACK_AB R4, R4, R30 ;  /* 0x0000001e0404723e */ /* 0x000fe400000010ff */
[--C-:B------:R-:W-:Y:S02]  /*6100*/  SHF.R.U32.HI R162, RZ, 0x4, R3.reuse ;  /* 0x00000004ffa27819 */ /* 0x100fe40000011603 */
[----:B------:R-:W-:Y:S01]  /*6110*/  STS [R212+-0x3000], R24 ;  /* 0xffd00018d4007388 */ /* 0x000fe20000000800 */
[C---:B------:R-:W-:Y:S02]  /*6120*/  SHF.L.U32 R149, R3.reuse, 0x5, RZ ;  /* 0x0000000503957819 */ /* 0x040fe400000006ff */
[----:B------:R-:W-:Y:S02]  /*6130*/  LOP3.LUT R162, R162, 0x8, RZ, 0xc0, !PT ;  /* 0x00000008a2a27812 */ /* 0x000fe400078ec0ff */
[----:B------:R-:W-:Y:S01]  /*6140*/  STS [R212+-0x2c00], R26 ;  /* 0xffd4001ad4007388 */ /* 0x000fe20000000800 */
[----:B------:R-:W-:Y:S02]  /*6150*/  SHF.L.U32 R161, R3, 0x2, RZ ;  /* 0x0000000203a17819 */ /* 0x000fe400000006ff */
[----:B------:R-:W-:Y:S02]  /*6160*/  LOP3.LUT R165, R162, 0x10, R3, 0xf8, !PT ;  /* 0x00000010a2a57812 */ /* 0x000fe400078ef803 */
[----:B------:R-:W-:Y:S01]  /*6170*/  STS [R156+-0x3000], R28 ;  /* 0xffd0001c9c007388 */ /* 0x000fe20000000800 */
[----:B------:R-:W-:Y:S02]  /*6180*/  LOP3.LUT R169, R2, 0xd8, RZ, 0xc0, !PT ;  /* 0x000000d802a97812 */ /* 0x000fe400078ec0ff */
[----:B------:R-:W-:Y:S02]  /*6190*/  LOP3.LUT R165, R165, 0xc0, R149, 0xf8, !PT ;  /* 0x000000c0a5a57812 */ /* 0x000fe400078ef895 */
[----:B------:R-:W-:Y:S01]  /*61a0*/  STS [R156+-0x2c00], R4 ;  /* 0xffd400049c007388 */ /* 0x000fe20000000800 */
[----:B------:R-:W-:Y:S02]  /*61b0*/  LOP3.LUT R169, R169, 0x18, R3, 0x78, !PT ;  /* 0x00000018a9a97812 */ /* 0x000fe400078e7803 */
[----:B------:R-:W-:Y:S01]  /*61c0*/  LOP3.LUT R165, R165, 0x18, R161, 0x78, !PT ;  /* 0x00000018a5a57812 */ /* 0x000fe200078e78a1 */
[----:B------:R-:W-:Y:S01]  /*61d0*/  BAR.SYNC.DEFER_BLOCKING 0x0 ;  /* 0x0000000000007b1d */ /* 0x000fe20000010000 */
[----:B------:R-:W-:Y:S02]  /*61e0*/  LOP3.LUT R169, R169, 0x1f20, R2, 0xf8, !PT ;  /* 0x00001f20a9a97812 */ /* 0x000fe400078ef802 */
[----:B------:R-:W-:Y:S02]  /*61f0*/  LOP3.LUT R165, R165, 0x120, R149, 0xf8, !PT ;  /* 0x00000120a5a57812 */ /* 0x000fe400078ef895 */
[----:B------:R-:W-:Y:S02]  /*6200*/  LEA R169, R169, UR4, 0x1 ;  /* 0x00000004a9a97c11 */ /* 0x000fe4000f8e08ff */
[----:B------:R-:W-:Y:S01]  /*6210*/  LEA R165, R165, UR4, 0x1 ;  /* 0x00000004a5a57c11 */ /* 0x000fe2000f8e08ff */
        /* <DEDUP_REMOVED lines=99> */
.L_x_633:
[----:B------:R-:W-:Y:S01]  /*6850*/  LOP3.LUT R148, R148, 0x200, RZ, 0xc0, !PT ;  /* 0x0000020094947812 */ /* 0x000fe200078ec0ff */
[----:B------:R-:W-:Y:S01]  /*6860*/  LDSM.16.MT88.4 R8, [R165+0x9000] ;  /* 0x00900000a508783b */ /* 0x000fe20000004200 */
[----:B------:R-:W-:Y:S01]  /*6870*/  LOP3.LUT R4, R4, 0x38, R2, 0xf8, !PT ;  /* 0x0000003804047812 */ /* 0x000fe200078ef802 */
[----:B------:R-:W-:Y:S01]  /*6880*/  @UP0 UIADD3 UR17, UP1, UPT, UR64, -0x100, URZ ;  /* 0xffffff0040110890 */ /* 0x000fe2000ff3e0ff */
[----:B------:R-:W-:Y:S01]  /*6890*/  LOP3.LUT R148, R148, 0xc00, R149, 0xf8, !PT ;  /* 0x00000c0094947812 */ /* 0x000fe200078ef895 */
[----:B------:R-:W-:Y:S01]  /*68a0*/  LDSM.16.MT88.4 R16, [R165+0xb000] ;  /* 0x00b00000a510783b */ /* 0x000fe20000004200 */
[----:B------:R-:W-:Y:S01]  /*68b0*/  LOP3.LUT R4, R4, 0x8, R164, 0x78, !PT ;  /* 0x0000000804047812 */ /* 0x000fe200078e78a4 */
[----:B------:R-:W-:Y:S01]  /*68c0*/  @UP0 UIADD3.X UR16, UPT, UPT, UR65, -0x1, URZ, UP1, !UPT ;  /* 0xffffffff41100890 */ /* 0x000fe20008ffe4ff */
[----:B------:R-:W-:Y:S01]  /*68d0*/  PLOP3.LUT P4, PT, PT, PT, UP0, 0x80, 0x8 ;  /* 0x000000000008781c */ /* 0x000fe20003f8f008 */
[----:B------:R-:W-:Y:S01]  /*68e0*/  LDSM.16.MT88.4 R28, [R165+0xd000] ;  /* 0x00d00000a51c783b */ /* 0x000fe20000004200 */
[----:B------:R-:W-:Y:S01]  /*68f0*/  LOP3.LUT R4, R148, R4, RZ, 0xfc, !PT ;  /* 0x0000000494047212 */ /* 0x000fe200078efcff */
[----:B------:R-:W-:Y:S01]  /*6900*/  @UP0 UIADD3 UR10, UP1, UPT, UR10, -0x100, URZ ;  /* 0xffffff000a0a0890 */ /* 0x000fe2000ff3e0ff */
[----:B------:R-:W-:Y:S01]  /*6910*/  VIADD R181, R181, 0xffffffc0 ;  /* 0xffffffc0b5b57836 */ /* 0x000fe20000000000 */
[----:B------:R-:W-:Y:S01]  /*6920*/  LDSM.16.MT88.4 R132, [R165+0x9400] ;  /* 0x00940000a584783b */ /* 0x000fe20000004200 */
[----:B------:R-:W-:Y:S01]  /*6930*/  LEA R156, R4, UR4, 0x1 ;  /* 0x00000004049c7c11 */ /* 0x000fe2000f8e08ff */
[----:B------:R-:W-:Y:S02]  /*6940*/  ULOP3.LUT UR12, UR47, 0x1, URZ, 0xc0, !UPT ;  /* 0x000000012f0c7892 */ /* 0x000fe4000f8ec0ff */
[----:B------:R-:W-:Y:S01]  /*6950*/  LDSM.16.MT88.4 R136, [R165+0xb400] ;  /* 0x00b40000a588783b */ /* 0x000fe20000004200 */
[----:B------:R-:W-:Y:S01]  /*6960*/  @UP0 UIADD3.X UR11, UPT, UPT, UR11, -0x1, URZ, UP1, !UPT ;  /* 0xffffffff0b0b0890 */ /* 0x000fe20008ffe4ff */
[C---:B------:R-:W-:Y:S01]  /*6970*/  IMAD.IADD R168, R156.reuse, 0x1, R172 ;  /* 0x000000019ca87824 */ /* 0x040fe200078e02ac */
[----:B------:R-:W-:Y:S01]  /*6980*/  UISETP.NE.U32.AND UP1, UPT, UR12, 0x1, UPT ;  /* 0x000000010c00788c */ /* 0x000fe2000bf25070 */
[----:B------:R-:W2:Y:S01]  /*6990*/  LDSM.16.M88.4 R24, [R156+0x15000] ;  /* 0x015000009c18783b */ /* 0x000ea20000000200 */
[----:B------:R-:W-:Y:S01]  /*69a0*/  VIADD R167, R156, 0x15040 ;  /* 0x000150409ca77836 */ /* 0x000fe20000000000 */
[----:B------:R-:W-:Y:S02]  /*69b0*/  @P4 LOP3.LUT R164, R164, 0x10, RZ, 0xc0, !PT ;  /* 0x00000010a4a44812 */ /* 0x000fe400078ec0ff */
[----:B------:R-:W3:Y:S01]  /*69c0*/  LDSM.16.M88.4 R32, [R168+0x15000] ;  /* 0x01500000a820783b */ /* 0x000ee20000000200 */
[----:B------:R-:W-:Y:S03]  /*69d0*/  PLOP3.LUT P3, PT, PT, PT, UP1, 0x80, 0x8 ;  /* 0x000000000008781c */ /* 0x000fe60003f6f018 */
[----:B------:R-:W4:Y:S04]  /*69e0*/  LDSM.16.MT88.4 R140, [R165+0xd400] ;  /* 0x00d40000a58c783b */ /* 0x000f280000004200 */
[----:B------:R-:W-:Y:S04]  /*69f0*/  LDSM.16.MT88.4 R144, [R165+0x9800] ;  /* 0x00980000a590783b */ /* 0x000fe80000004200 */
[----:B------:R-:W-:Y:S04]  /*6a00*/  LDSM.16.MT88.4 R148, [R165+0xb800] ;  /* 0x00b80000a594783b */ /* 0x000fe80000004200 */
[----:B------:R-:W-:Y:S01]  /*6a10*/  LDSM.16.MT88.4 R152, [R165+0x9c00] ;  /* 0x009c0000a598783b */ /* 0x000fe20000004200 */
[C---:B--2---:R-:W-:Y:S08]  /*6a20*/  HMMA.16816.F32.BF16 R4, R24.reuse, R8, RZ ;  /* 0x000000081804723c */ /* 0x044ff000000418ff */
        /* <DEDUP_REMOVED lines=8> */
[----:B------:R-:W2:Y:S06]  /*6ab0*/  LDSM.16.M88.4 R28, [R167] ;  /* 0x00000000a71c783b */ /* 0x000eac0000000200 */
[C---:B---3--:R-:W-:Y:S08]  /*6ac0*/  HMMA.16816.F32.BF16 R4, R32.reuse, R132, R4 ;  /* 0x000000842004723c */ /* 0x048ff00000041804 */
[C---:B------:R-:W-:Y:S01]  /*6ad0*/  HMMA.16816.F32.BF16 R8, R32.reuse, R134, R8 ;  /* 0x000000862008723c */ /* 0x040fe20000041808 */
[----:B------:R-:W3:Y:S07]  /*6ae0*/  LDSM.16.MT88.4 R132, [R165+0xd800] ;  /* 0x00d80000a584783b */ /* 0x000eee0000004200 */
[C---:B------:R-:W-:Y:S08]  /*6af0*/  HMMA.16816.F32.BF16 R12, R32.reuse, R136, R12 ;  /* 0x00000088200c723c */ /* 0x040ff0000004180c */
[C---:B------:R-:W-:Y:S01]  /*6b00*/  HMMA.16816.F32.BF16 R16, R32.reuse, R138, R16 ;  /* 0x0000008a2010723c */ /* 0x040fe20000041810 */
[----:B------:R-:W1:Y:S07]  /*6b10*/  LDSM.16.M88.4 R136, [R166] ;  /* 0x00000000a688783b */ /* 0x000e6e0000000200 */
[C---:B----4-:R-:W-:Y:S08]  /*6b20*/  HMMA.16816.F32.BF16 R20, R32.reuse, R140, R20 ;  /* 0x0000008c2014723c */ /* 0x050ff00000041814 */
[----:B------:R-:W-:Y:S01]  /*6b30*/  HMMA.16816.F32.BF16 R24, R32, R142, R24 ;  /* 0x0000008e2018723c */ /* 0x000fe20000041818 */
[----:B------:R-:W4:Y:S04]  /*6b40*/  LDSM.16.MT88.4 R32, [R165+0xbc00] ;  /* 0x00bc0000a520783b */ /* 0x000f280000004200 */
[----:B------:R-:W4:Y:S03]  /*6b50*/  LDSM.16.MT88.4 R140, [R165+0xdc00] ;  /* 0x00dc0000a58c783b */ /* 0x000f260000004200 */
[C---:B--2---:R-:W-:Y:S08]  /*6b60*/  HMMA.16816.F32.BF16 R4, R28.reuse, R144, R4 ;  /* 0x000000901c04723c */ /* 0x044ff00000041804 */
[C---:B------:R-:W-:Y:S01]  /*6b70*/  HMMA.16816.F32.BF16 R8, R28.reuse, R146, R8 ;  /* 0x000000921c08723c */ /* 0x040fe20000041808 */
[----:B------:R-:W-:Y:S04]  /*6b80*/  LDSM.16.M88.4 R144, [R156+0x17000] ;  /* 0x017000009c90783b */ /* 0x000fe80000000200 */
[----:B------:R-:W-:Y:S03]  /*6b90*/  LDSM.16.MT88.4 R156, [R165+0xc000] ;  /* 0x00c00000a59c783b */ /* 0x000fe60000004200 */
[C---:B------:R-:W-:Y:S08]  /*6ba0*/  HMMA.16816.F32.BF16 R12, R28.reuse, R148, R12 ;  /* 0x000000941c0c723c */ /* 0x040ff0000004180c */
[C---:B------:R-:W-:Y:S01]  /*6bb0*/  HMMA.16816.F32.BF16 R16, R28.reuse, R150, R16 ;  /* 0x000000961c10723c */ /* 0x040fe20000041810 */
[----:B------:R-:W2:Y:S07]  /*6bc0*/  LDSM.16.MT88.4 R148, [R165+0xa000] ;  /* 0x00a00000a594783b */ /* 0x000eae0000004200 */
[C---:B---3--:R-:W-:Y:S08]  /*6bd0*/  HMMA.16816.F32.BF16 R20, R28.reuse, R132, R20 ;  /* 0x000000841c14723c */ /* 0x048ff00000041814 */
[----:B------:R-:W-:Y:S01]  /*6be0*/  HMMA.16816.F32.BF16 R24, R28, R134, R24 ;  /* 0x000000861c18723c */ /* 0x000fe20000041818 */
[----:B------:R-:W3:Y:S04]  /*6bf0*/  LDSM.16.MT88.4 R28, [R165+0xe000] ;  /* 0x00e00000a51c783b */ /* 0x000ee80000004200 */
[----:B------:R-:W-:Y:S03]  /*6c00*/  LDSM.16.MT88.4 R132, [R165+0xa400] ;  /* 0x00a40000a584783b */ /* 0x000fe60000004200 */
[C---:B-1----:R-:W-:Y:S08]  /*6c10*/  HMMA.16816.F32.BF16 R4, R136.reuse, R152, R4 ;  /* 0x000000988804723c */ /* 0x042ff00000041804 */
[C---:B------:R-:W-:Y:S08]  /*6c20*/  HMMA.16816.F32.BF16 R8, R136.reuse, R154, R8 ;  /* 0x0000009a8808723c */ /* 0x040ff00000041808 */
[C---:B----4-:R-:W-:Y:S08]  /*6c30*/  HMMA.16816.F32.BF16 R12, R136.reuse, R32, R12 ;  /* 0x00000020880c723c */ /* 0x050ff0000004180c */
[C---:B------:R-:W-:Y:S01]  /*6c40*/  HMMA.16816.F32.BF16 R16, R136.reuse, R34, R16 ;  /* 0x000000228810723c */ /* 0x040fe20000041810 */
[----:B------:R-:W1:Y:S07]  /*6c50*/  LDSM.16.M88.4 R32, [R168+0x17000] ;  /* 0x01700000a820783b */ /* 0x000e6e0000000200 */
[C---:B------:R-:W-:Y:S08]  /*6c60*/  HMMA.16816.F32.BF16 R20, R136.reuse, R140, R20 ;  /* 0x0000008c8814723c */ /* 0x040ff00000041814 */
[----:B------:R-:W-:Y:S01]  /*6c70*/  HMMA.16816.F32.BF16 R24, R136, R142, R24 ;  /* 0x0000008e8818723c */ /* 0x000fe20000041818 */
[----:B------:R-:W4:Y:S04]  /*6c80*/  LDSM.16.MT88.4 R136, [R165+0xc400] ;  /* 0x00c40000a588783b */ /* 0x000f280000004200 */
[----:B------:R-:W-:Y:S03]  /*6c90*/  LDSM.16.MT88.4 R140, [R165+0xa800] ;  /* 0x00a80000a58c783b */ /* 0x000fe60000004200 */
[C---:B--2---:R-:W-:Y:S08]  /*6ca0*/  HMMA.16816.F32.BF16 R4, R144.reuse, R148, R4 ;  /* 0x000000949004723c */ /* 0x044ff00000041804 */
[C---:B------:R-:W-:Y:S08]  /*6cb0*/  HMMA.16816.F32.BF16 R8, R144.reuse, R150, R8 ;  /* 0x000000969008723c */ /* 0x040ff00000041808 */
[C---:B------:R-:W-:Y:S08]  /*6cc0*/  HMMA.16816.F32.BF16 R12, R144.reuse, R156, R12 ;  /* 0x0000009c900c723c */ /* 0x040ff0000004180c */
[C---:B------:R-:W-:Y:S08]  /*6cd0*/  HMMA.16816.F32.BF16 R16, R144.reuse, R158, R16 ;  /* 0x0000009e9010723c */ /* 0x040ff00000041810 */
[C---:B---3--:R-:W-:Y:S01]  /*6ce0*/  HMMA.16816.F32.BF16 R20, R144.reuse, R28, R20 ;  /* 0x0000001c9014723c */ /* 0x048fe20000041814 */
[----:B------:R-:W-:Y:S02]  /*6cf0*/  IMAD.U32 R28, RZ, RZ, UR51 ;  /* 0x00000033ff1c7e24 */ /* 0x000fe4000f8e00ff */
[----:B------:R-:W-:Y:S05]  /*6d00*/  IMAD.U32 R29, RZ, RZ, UR51 ;  /* 0x00000033ff1d7e24 */ /* 0x000fea000f8e00ff */
[----:B------:R-:W-:Y:S03]  /*6d10*/  HMMA.16816.F32.BF16 R24, R144, R30, R24 ;  /* 0x0000001e9018723c */ /* 0x000fe60000041818 */
[----:B------:R-:W-:Y:S04]  /*6d20*/  LEA R144, P0, R28, R188, 0x2 ;  /* 0x000000bc1c907211 */ /* 0x000fe800078010ff */
[----:B------:R-:W-:Y:S01]  /*6d30*/  LEA.HI.X.SX32 R145, R29, R189, 0x2, P0 ;  /* 0x000000bd1d917211 */ /* 0x000fe200000f16ff */
[C---:B-1----:R-:W-:Y:S01]  /*6d40*/  HMMA.16816.F32.BF16 R4, R32.reuse, R132, R4 ;  /* 0x000000842004723c */ /* 0x042fe20000041804 */
[----:B------:R-:W1:Y:S04]  /*6d50*/  LDSM.16.MT88.4 R28, [R165+0xe400] ;  /* 0x00e40000a51c783b */ /* 0x000e680000004200 */
        /* <DEDUP_REMOVED lines=10> */
[C---:B------:R-:W-:Y:S02]  /*6e00*/  LEA.HI.X.SX32 R151, R170.reuse, R149, 0x5, P0 ;  /* 0x00000095aa977211 */ /* 0x040fe400000f2eff */
[C---:B------:R-:W-:Y:S04]  /*6e10*/  LEA R152, P0, R170.reuse, R150, 0x5 ;  /* 0x00000096aa987211 */ /* 0x040fe800078028ff */
[C---:B------:R-:W-:Y:S02]  /*6e20*/  LEA.HI.X.SX32 R153, R170.reuse, R151, 0x5, P0 ;  /* 0x00000097aa997211 */ /* 0x040fe400000f2eff */
[C---:B------:R-:W-:Y:S04]  /*6e30*/  LEA R154, P0, R170.reuse, R152, 0x5 ;  /* 0x00000098aa9a7211 */ /* 0x040fe800078028ff */
[C---:B------:R-:W-:Y:S01]  /*6e40*/  LEA.HI.X.SX32 R155, R170.reuse, R153, 0x5, P0 ;  /* 0x00000099aa9b7211 */ /* 0x040fe200000f2eff */
[C---:B-1----:R-:W-:Y:S03]  /*6e50*/  HMMA.16816.F32.BF16 R20, R32.reuse, R28, R20 ;  /* 0x0000001c2014723c */ /* 0x042fe60000041814 */
[C---:B------:R-:W-:Y:S04]  /*6e60*/  LEA R156, P0, R170.reuse, R154, 0x5 ;  /* 0x0000009aaa9c7211 */ /* 0x040fe800078028ff */
[C---:B------:R-:W-:Y:S01]  /*6e70*/  LEA.HI.X.SX32 R157, R170.reuse, R155, 0x5, P0 ;  /* 0x0000009baa9d7211 */ /* 0x040fe200000f2eff */
[----:B------:R-:W-:Y:S01]  /*6e80*/  HMMA.16816.F32.BF16 R24, R32, R30, R24 ;  /* 0x0000001e2018723c */ /* 0x000fe20000041818 */
[----:B------:R-:W1:Y:S02]  /*6e90*/  LDSM.16.MT88.4 R28, [R165+0xe800] ;  /* 0x00e80000a51c783b */ /* 0x000e640000004200 */
[C---:B------:R-:W-:Y:S02]  /*6ea0*/  IMAD.WIDE R158, R170.reuse, -0xc0, R156 ;  /* 0xffffff40aa9e7825 */ /* 0x040fe400078e029c */
[----:B------:R4:W-:Y:S03]  /*6eb0*/  LDSM.16.M88.4 R32, [R166+0x2000] ;  /* 0x00200000a620783b */ /* 0x0009e60000000200 */
[C---:B--2---:R-:W-:Y:S05]  /*6ec0*/  HMMA.16816.F32.BF16 R4, R132.reuse, R140, R4 ;  /* 0x0000008c8404723c */ /* 0x044fea0000041804 */
[C---:B------:R-:W-:Y:S03]  /*6ed0*/  LEA R206, P0, R170.reuse, R158, 0x5 ;  /* 0x0000009eaace7211 */ /* 0x040fe600078028ff */
[C---:B------:R-:W-:Y:S01]  /*6ee0*/  HMMA.16816.F32.BF16 R8, R132.reuse, R142, R8 ;  /* 0x0000008e8408723c */ /* 0x040fe20000041808 */
[----:B------:R-:W2:Y:S02]  /*6ef0*/  LDSM.16.MT88.4 R140, [R165+0xac00] ;  /* 0x00ac0000a58c783b */ /* 0x000ea40000004200 */
[C---:B------:R-:W-:Y:S05]  /*6f00*/  LEA.HI.X.SX32 R207, R170.reuse, R159, 0x5, P0 ;  /* 0x0000009faacf7211 */ /* 0x040fea00000f2eff */
[C---:B---3--:R-:W-:Y:S03]  /*6f10*/  HMMA.16816.F32.BF16 R12, R132.reuse, R136, R12 ;  /* 0x00000088840c723c */ /* 0x048fe6000004180c */
[C---:B----4-:R-:W-:Y:S05]  /*6f20*/  LEA R166, P0, R170.reuse, R206, 0x5 ;  /* 0x000000ceaaa67211 */ /* 0x050fea00078028ff */
        /* <DEDUP_REMOVED lines=10> */
[C---:B------:R-:W-:Y:S03]  /*6fd0*/  LEA R132, P0, R170.reuse, R210, 0x5 ;  /* 0x000000d2aa847211 */ /* 0x040fe600078028ff */
[C---:B--2---:R-:W-:Y:S05]  /*6fe0*/  HMMA.16816.F32.BF16 R4, R32.reuse, R140, R4 ;  /* 0x0000008c2004723c */ /* 0x044fea0000041804 */
[C---:B------:R-:W-:Y:S02]  /*6ff0*/  LEA.HI.X.SX32 R133, R170.reuse, R211, 0x5, P0 ;  /* 0x000000d3aa857211 */ /* 0x040fe400000f2eff */
[C---:B------:R-:W-:Y:S01]  /*7000*/  LEA R134, P0, R170.reuse, R132, 0x5 ;  /* 0x00000084aa867211 */ /* 0x040fe200078028ff */
[C---:B------:R-:W-:Y:S03]  /*7010*/  HMMA.16816.F32.BF16 R8, R32.reuse, R142, R8 ;  /* 0x0000008e2008723c */ /* 0x040fe60000041808 */
[C---:B------:R-:W-:Y:S05]  /*7020*/  LEA.HI.X.SX32 R135, R170.reuse, R133, 0x5, P0 ;  /* 0x00000085aa877211 */ /* 0x040fea00000f2eff */
[C---:B---3--:R-:W-:Y:S03]  /*7030*/  HMMA.16816.F32.BF16 R12, R32.reuse, R136, R12 ;  /* 0x00000088200c723c */ /* 0x048fe6000004180c */
[----:B------:R-:W-:Y:S01]  /*7040*/  @P4 SHF.R.U32.HI R136, RZ, 0x2, R3 ;  /* 0x00000002ff884819 */ /* 0x000fe20000011603 */
[----:B------:R-:W-:Y:S03]  /*7050*/  IMAD.WIDE R140, R170, -0xc0, R134 ;  /* 0xffffff40aa8c7825 */ /* 0x000fe600078e0286 */
[----:B------:R-:W-:Y:S01]  /*7060*/  @P4 LOP3.LUT R186, R164, 0x7, R136, 0xf8, !PT ;  /* 0x00000007a4ba4812 */ /* 0x000fe200078ef888 */
[C---:B------:R-:W-:Y:S03]  /*7070*/  HMMA.16816.F32.BF16 R16, R32.reuse, R138, R16 ;  /* 0x0000008a2010723c */ /* 0x040fe60000041810 */
[----:B------:R-:W-:Y:S01]  /*7080*/  LEA R142, P0, R170, R140, 0x5 ;  /* 0x0000008caa8e7211 */ /* 0x000fe200078028ff */
[----:B------:R-:W-:Y:S01]  /*7090*/  @P4 IMAD.WIDE.U32 R136, R186, R190, UR64 ;  /* 0x00000040ba884e25 */ /* 0x000fe2000f8e00be */
[----:B------:R-:W-:Y:S01]  /*70a0*/  @UP0 UMOV UR64, UR17 ;  /* 0x0000001100400c82 */ /* 0x000fe20008000000 */
[----:B------:R-:W-:Y:S01]  /*70b0*/  @UP0 UMOV UR65, UR16 ;  /* 0x0000001000410c82 */ /* 0x000fe20008000000 */
[C---:B------:R-:W-:Y:S01]  /*70c0*/  LEA.HI.X.SX32 R143, R170.reuse, R141, 0x5, P0 ;  /* 0x0000008daa8f7211 */ /* 0x040fe200000f2eff */
[----:B------:R-:W-:Y:S01]  /*70d0*/  UISETP.GT.AND UP0, UPT, UR47, UR49, UPT ;  /* 0x000000312f00728c */ /* 0x000fe2000bf04270 */
[C---:B-1----:R-:W-:Y:S01]  /*70e0*/  HMMA.16816.F32.BF16 R20, R32.reuse, R28, R20 ;  /* 0x0000001c2014723c */ /* 0x042fe20000041814 */
[----:B------:R-:W5:Y:S02]  /*70f0*/  @P4 LDG.E R185, desc[UR38][R136.64+-0x100] ;  /* 0xffff002688b94981 */ /* 0x000f64000c1e1900 */
[C---:B------:R-:W-:Y:S02]  /*7100*/  LEA R138, P0, R170.reuse, R142, 0x5 ;  /* 0x0000008eaa8a7211 */ /* 0x040fe400078028ff */
[----:B------:R-:W5:Y:S02]  /*7110*/  @P4 LDG.E R184, desc[UR38][R136.64+-0xe0] ;  /* 0xffff202688b84981 */ /* 0x000f64000c1e1900 */
[C---:B------:R-:W-:Y:S01]  /*7120*/  LEA.HI.X.SX32 R139, R170.reuse, R143, 0x5, P0 ;  /* 0x0000008faa8b7211 */ /* 0x040fe200000f2eff */
[----:B------:R-:W-:Y:S01]  /*7130*/  HMMA.16816.F32.BF16 R24, R32, R30, R24 ;  /* 0x0000001e2018723c */ /* 0x000fe20000041818 */
[----:B------:R-:W5:Y:S02]  /*7140*/  @P4 LDG.E R183, desc[UR38][R136.64+-0x80] ;  /* 0xffff802688b74981 */ /* 0x000f64000c1e1900 */
[C---:B------:R-:W-:Y:S02]  /*7150*/  LEA R28, P0, R170.reuse, R138, 0x5 ;  /* 0x0000008aaa1c7211 */ /* 0x040fe400078028ff */
[----:B------:R1:W5:Y:S02]  /*7160*/  @P4 LDG.E R182, desc[UR38][R136.64+-0x60] ;  /* 0xffffa02688b64981 */ /* 0x000364000c1e1900 */
[C---:B------:R-:W-:Y:S02]  /*7170*/  LEA.HI.X.SX32 R29, R170.reuse, R139, 0x5, P0 ;  /* 0x0000008baa1d7211 */ /* 0x040fe400000f2eff */
[----:B------:R2:W-:Y:S04]  /*7180*/  REDG.E.ADD.F32.FTZ.RN.STRONG.GPU desc[UR38][R188.64], R4 ;  /* 0x00000004bc0079a6 */ /* 0x0005e8000c12f326 */
[----:B------:R3:W-:Y:S04]  /*7190*/  REDG.E.ADD.F32.FTZ.RN.STRONG.GPU desc[UR38][R144.64], R5 ;  /* 0x00000005900079a6 */ /* 0x0007e8000c12f326 */
[----:B------:R4:W-:Y:S04]  /*71a0*/  REDG.E.ADD.F32.FTZ.RN.STRONG.GPU desc[UR38][R146.64], R6 ;  /* 0x00000006920079a6 */ /* 0x0009e8000c12f326 */
[----:B------:R1:W-:Y:S04]  /*71b0*/  REDG.E.ADD.F32.FTZ.RN.STRONG.GPU desc[UR38][R148.64], R7 ;  /* 0x00000007940079a6 */ /* 0x0003e8000c12f326 */
[----:B------:R1:W-:Y:S04]  /*71c0*/  REDG.E.ADD.F32.FTZ.RN.STRONG.GPU desc[UR38][R150.64], R8 ;  /* 0x00000008960079a6 */ /* 0x0003e8000c12f326 */
[----:B------:R1:W-:Y:S04]  /*71d0*/  REDG.E.ADD.F32.FTZ.RN.STRONG.GPU desc[UR38][R152.64], R9 ;  /* 0x00000009980079a6 */ /* 0x0003e8000c12f326 */
[----:B------:R-:W-:Y:S01]  /*71e0*/  REDG.E.ADD.F32.FTZ.RN.STRONG.GPU desc[UR38][R154.64], R10 ;  /* 0x0000000a9a0079a6 */ /* 0x000fe2000c12f326 */
[C---:B--2---:R-:W-:Y:S03]  /*71f0*/  LEA R4, P0, R170.reuse, R28, 0x5 ;  /* 0x0000001caa047211 */ /* 0x044fe600078028ff */
[----:B------:R-:W-:Y:S01]  /*7200*/  REDG.E.ADD.F32.FTZ.RN.STRONG.GPU desc[UR38][R156.64], R11 ;  /* 0x0000000b9c0079a6 */ /* 0x000fe2000c12f326 */
[C---:B---3--:R-:W-:Y:S03]  /*7210*/  LEA.HI.X.SX32 R5, R170.reuse, R29, 0x5, P0 ;  /* 0x0000001daa057211 */ /* 0x048fe600000f2eff */
[----:B------:R-:W-:Y:S01]  /*7220*/  REDG.E.ADD.F32.FTZ.RN.STRONG.GPU desc[UR38][R188.64+0x80], R12 ;  /* 0x0000800cbc0079a6 */ /* 0x000fe2000c12f326 */
[C---:B----4-:R-:W-:Y:S03]  /*7230*/  LEA R6, P0, R170.reuse, R4, 0x5 ;  /* 0x00000004aa067211 */ /* 0x050fe600078028ff */
[----:B------:R-:W-:Y:S01]  /*7240*/  REDG.E.ADD.F32.FTZ.RN.STRONG.GPU desc[UR38][R158.64+0x80], R13 ;  /* 0x0000800d9e0079a6 */ /* 0x000fe2000c12f326 */
[C---:B-1----:R-:W-:Y:S03]  /*7250*/  LEA.HI.X.SX32 R7, R170.reuse, R5, 0x5, P0 ;  /* 0x00000005aa077211 */ /* 0x042fe600000f2eff */
        /* <DEDUP_REMOVED lines=58> */
[----:B------:R1:W1:Y:S07]  /*7600*/  LDSM.16.MT88.4 R132, [R173+0x1c00] ;  /* 0x001c0000ad84783b */ /* 0x00026e0000004200 */
        /* <DEDUP_REMOVED lines=13> */
[C---:B------:R-:W-:Y:S02]  /*76e0*/  VIADD R4, R173.reuse, 0xffffd000 ;  /* 0xffffd000ad047836 */ /* 0x040fe40000000000 */
[----:B------:R-:W-:Y:S02]  /*76f0*/  @P3 VIADD R4, R173, 0x3000 ;  /* 0x00003000ad043836 */ /* 0x000fe40000000000 */
[-C--:B----4-:R-:W-:Y:S05]  /*7700*/  HMMA.16816.F32.BF16 R84, R24, R136.reuse, R84 ;  /* 0x000000881854723c */ /* 0x090fea0000041854 */
[----:B-1----:R-:W-:Y:S03]  /*7710*/  IMAD.MOV.U32 R173, RZ, RZ, R4 ;  /* 0x000000ffffad7224 */ /* 0x002fe600078e0004 */
        /* <DEDUP_REMOVED lines=23> */
[----:B------:R-:W-:-:S02]  /*7890*/  LOP3.LUT R161, R161, 0x40, RZ, 0xc0, !PT ;  /* 0x00000040a1a17812 */ /* 0x000fc400078ec0ff */
        /* <DEDUP_REMOVED lines=164> */
.L_x_635:
        /* <DEDUP_REMOVED lines=12> */
.L_x_636:
[----:B------:R-:W2:Y:S01]  /*83a0*/  LDCU.64 UR8, c[0x0][0x5c8] ;  /* 0x0000b900ff0877ac */ /* 0x000ea20008000a00 */
[----:B------:R-:W-:-:S04]  /*83b0*/  UIADD3 UR5, UPT, UPT, UR40, UR44, URZ ;  /* 0x0000002c28057290 */ /* 0x000fc8000fffe0ff */
[----:B--2---:R-:W-:Y:S02]  /*83c0*/  UIMAD.WIDE.U32 UR18, UR5, UR8, URZ ;  /* 0x00000008051272a5 */ /* 0x004fe4000f8e00ff */
[----:B------:R-:W-:-:S04]  /*83d0*/  UIMAD UR5, UR5, UR9, URZ ;  /* 0x00000009050572a4 */ /* 0x000fc8000f8e02ff */
[----:B------:R-:W-:-:S06]  /*83e0*/  UIADD3 UR5, UPT, UPT, UR19, UR5, URZ ;  /* 0x0000000513057290 */ /* 0x000fcc000fffe0ff */
[----:B-1----:R-:W-:-:S07]  /*83f0*/  MOV R0, UR5 ;  /* 0x0000000500007c02 */ /* 0x002fce0008000f00 */
.L_x_637:
[----:B------:R-:W-:Y:S01]  /*8400*/  BAR.SYNC.DEFER_BLOCKING 0x0 ;  /* 0x0000000000007b1d */ /* 0x000fe20000010000 */
[----:B------:R-:W-:Y:S01]  /*8410*/  USHF.L.U32 UR5, UR41, 0x7, URZ ;  /* 0x0000000729057899 */ /* 0x000fe200080006ff */
[----:B------:R-:W-:Y:S01]  /*8420*/  SHF.R.U32.HI R49, RZ, 0x2, R3 ;  /* 0x00000002ff317819 */ /* 0x000fe20000011603 */
[----:B------:R-:W-:Y:S01]  /*8430*/  USHF.L.U32 UR13, UR41, 0x7, URZ ;  /* 0x00000007290d7899 */ /* 0x000fe200080006ff */
[----:B------:R-:W-:Y:S01]  /*8440*/  MOV R50, UR8 ;  /* 0x0000000800327c02 */ /* 0x000fe20008000f00 */
[----:B------:R-:W-:-:S03]  /*8450*/  UIMAD.WIDE.U32 UR20, UR5, UR10, URZ ;  /* 0x0000000a051472a5 */ /* 0x000fc6000f8e00ff */
[----:B------:R-:W1:Y:S01]  /*8460*/  LDC.64 R4, c[0x0][0x5d8] ;  /* 0x00017600ff047b82 */ /* 0x000e620000000a00 */
[----:B------:R-:W-:Y:S01]  /*8470*/  USHF.R.S32.HI UR14, URZ, 0x1f, UR5 ;  /* 0x0000001fff0e7899 */ /* 0x000fe20008011405 */
[----:B------:R-:W-:Y:S01]  /*8480*/  BSSY.RECONVERGENT B0, `(.L_x_638) ;  /* 0x000002d000007945 */ /* 0x000fe20003800200 */
[----:B------:R-:W-:Y:S01]  /*8490*/  UIADD3 UR37, UPT, UPT, -UR13, UR37, URZ ;  /* 0x000000250d257290 */ /* 0x000fe2000fffe1ff */
[----:B------:R-:W-:Y:S01]  /*84a0*/  IMAD.U32 R6, RZ, RZ, UR20 ;  /* 0x00000014ff067e24 */ /* 0x000fe2000f8e00ff */
[----:B------:R-:W-:Y:S01]  /*84b0*/  UIMAD UR12, UR14, UR10, URZ ;  /* 0x0000000a0e0c72a4 */ /* 0x000fe2000f8e02ff */
[----:B------:R-:W-:Y:S01]  /*84c0*/  MOV R41, UR21 ;  /* 0x0000001500297c02 */ /* 0x000fe20008000f00 */
[----:B------:R-:W-:Y:S02]  /*84d0*/  IMAD.U32 R7, RZ, RZ, UR21 ;  /* 0x00000015ff077e24 */ /* 0x000fe4000f8e00ff */
[C---:B------:R-:W-:Y:S01]  /*84e0*/  ISETP.GE.AND P4, PT, R49.reuse, UR37, PT ;  /* 0x0000002531007c0c */ /* 0x040fe2000bf86270 */
[----:B------:R-:W-:Y:S01]  /*84f0*/  UIMAD UR12, UR5, UR11, UR12 ;  /* 0x0000000b050c72a4 */ /* 0x000fe2000f8e020c */
[----:B------:R-:W-:Y:S01]  /*8500*/  LOP3.LUT R6, R6, 0x18, R2, 0xf8, !PT ;  /* 0x0000001806067812 */ /* 0x000fe200078ef802 */
[----:B------:R-:W-:Y:S01]  /*8510*/  VIADD R7, R49, 0x40 ;  /* 0x0000004031077836 */ /* 0x000fe20000000000 */
[----:B------:R-:W2:Y:S01]  /*8520*/  LDC.64 R2, c[0x0][0x5e0] ;  /* 0x00017800ff027b82 */ /* 0x000ea20000000a00 */
[----:B------:R-:W-:Y:S01]  /*8530*/  IMAD.U32 R40, RZ, RZ, UR20 ;  /* 0x00000014ff287e24 */ /* 0x000fe2000f8e00ff */
[----:B------:R-:W-:Y:S01]  /*8540*/  IADD3 R54, P0, PT, R6, UR16, RZ ;  /* 0x0000001006367c10 */ /* 0x000fe2000ff1e0ff */
[----:B------:R-:W-:Y:S01]  /*8550*/  IMAD.U32 R6, RZ, RZ, UR12 ;  /* 0x0000000cff067e24 */ /* 0x000fe2000f8e00ff */
[----:B------:R-:W-:Y:S01]  /*8560*/  ISETP.GE.AND P6, PT, R7, UR37, PT ;  /* 0x0000002507007c0c */ /* 0x000fe2000bfc6270 */
[----:B------:R3:W4:Y:S03]  /*8570*/  LDS.128 R36, [R169+0xa000] ;  /* 0x00a00000a9247984 */ /* 0x0007260000000c00 */
[----:B------:R-:W-:Y:S01]  /*8580*/  IADD3.X R55, PT, PT, R41, UR15, R6, P0, !PT ;  /* 0x0000000f29377c10 */ /* 0x000fe200087fe406 */
[----:B------:R3:W2:Y:S01]  /*8590*/  LDS.128 R32, [R169+0xc000] ;  /* 0x00c00000a9207984 */ /* 0x0006a20000000c00 */
[----:B------:R-:W-:-:S03]  /*85a0*/  IADD3 R48, P0, PT, R49, 0x40, RZ ;  /* 0x0000004031307810 */ /* 0x000fc60007f1e0ff */
[----:B------:R3:W2:Y:S01]  /*85b0*/  LDS.128 R28, [R169+0xf000] ;  /* 0x00f00000a91c7984 */ /* 0x0006a20000000c00 */
[----:B-1----:R-:W-:-:S03]  /*85c0*/  IMAD.WIDE.U32 R54, R4, UR24, R54 ;  /* 0x0000001804367c25 */ /* 0x002fc6000f8e0036 */
[----:B------:R3:W1:Y:S01]  /*85d0*/  LDS.128 R24, [R169+0x10000] ;  /* 0x01000000a9187984 */ /* 0x0006620000000c00 */
[----:B------:R-:W-:-:S03]  /*85e0*/  IMAD R51, R5, UR24, R55 ;  /* 0x0000001805337c24 */ /* 0x000fc6000f8e0237 */
        /* <DEDUP_REMOVED lines=11> */
[----:B------:R-:W-:-:S04]  /*86a0*/  IMAD.WIDE.U32 R58, R49, UR10, R52 ;  /* 0x0000000a313a7c25 */ /* 0x000fc8000f8e0034 */
[----:B------:R-:W-:Y:S01]  /*86b0*/  IMAD R52, R49, UR11, R59 ;  /* 0x0000000b31347c24 */ /* 0x000fe2000f8e023b */
        /* <DEDUP_REMOVED lines=9> */
.L_x_639:
[----:B------:R-:W-:Y:S05]  /*8750*/  BSYNC.RECONVERGENT B0 ;  /* 0x0000000000007941 */ /* 0x000fea0003800200 */
.L_x_638:
[----:B----4-:R2:W4:Y:S01]  /*8760*/  LDS.128 R4, [R169+0xe000] ;  /* 0x00e00000a9047984 */ /* 0x0105220000000c00 */
[----:B------:R-:W-:Y:S01]  /*8770*/  BSSY.RECONVERGENT B0, `(.L_x_640) ;  /* 0x0000013000007945 */ /* 0x000fe20003800200 */
[----:B------:R-:W-:-:S03]  /*8780*/  IADD3.X R41, PT, PT, RZ, RZ, RZ, P0, !PT ;  /* 0x000000ffff297210 */ /* 0x000fc600007fe4ff */
[----:B------:R-:W-:Y:S05]  /*8790*/  @P6 BRA `(.L_x_641) ;  /* 0x0000000000406947 */ /* 0x000fea0003800000 */
[----:B------:R-:W3:Y:S01]  /*87a0*/  LDCU UR15, c[0x0][0x440] ;  /* 0x00008800ff0f77ac */ /* 0x000ee20008000800 */
[----:B------:R-:W-:Y:S01]  /*87b0*/  MOV R43, R51 ;  /* 0x00000033002b7202 */ /* 0x000fe20000000f00 */
        /* <DEDUP_REMOVED lines=12> */
[----:B------:R2:W-:Y:S04]  /*8880*/  @!P1 STG.E.128 desc[UR38][R44.64+0x40], R32 ;  /* 0x000040202c009986 */ /* 0x0005e8000c101d26 */
[----:B----4-:R2:W-:Y:S02]  /*8890*/  @!P0 STG.E.128 desc[UR38][R44.64+0x80], R4 ;  /* 0x000080042c008986 */ /* 0x0105e4000c101d26 */
.L_x_641:
[----:B------:R-:W-:Y:S05]  /*88a0*/  BSYNC.RECONVERGENT B0 ;  /* 0x0000000000007941 */ /* 0x000fea0003800200 */
.L_x_640:
[----:B--2-4-:R-:W-:Y:S01]  /*88b0*/  MOV R4, R196 ;  /* 0x000000c400047202 */ /* 0x014fe20000000f00 */
        /* <DEDUP_REMOVED lines=8> */
[----:B------:R-:W-:Y:S01]  /*8940*/  IMAD R3, R3, UR24, R5 ;  /* 0x0000001803037c24 */ /* 0x000fe2000f8e0205 */
[----:B------:R-:W-:Y:S06]  /*8950*/  @P4 BRA `(.L_x_643) ;  /* 0x0000000000344947 */ /* 0x000fec0003800000 */
[----:B------:R-:W2:Y:S01]  /*8960*/  LDCU UR5, c[0x0][0x440] ;  /* 0x00008800ff0577ac */ /* 0x000ea20008000800 */
[----:B------:R-:W-:Y:S01]  /*8970*/  IMAD.MOV.U32 R2, RZ, RZ, R4 ;  /* 0x000000ffff027224 */ /* 0x000fe200078e0004 */
[----:B------:R-:W4:Y:S03]  /*8980*/  LDCU.64 UR10, c[0x0][0x568] ;  /* 0x0000ad00ff0a77ac */ /* 0x000f260008000a00 */
[----:B------:R-:W-:-:S04]  /*8990*/  IMAD.WIDE.U32 R6, R49, UR8, R2 ;  /* 0x0000000831067c25 */ /* 0x000fc8000f8e0002 */
[----:B------:R-:W-:Y:S01]  /*89a0*/  IMAD R49, R49, UR9, R7 ;  /* 0x0000000931317c24 */ /* 0x000fe2000f8e0207 */
[----:B--2---:R-:W-:Y:S02]  /*89b0*/  ISETP.GE.AND P2, PT, R196, UR5, PT ;  /* 0x00000005c4007c0c */ /* 0x004fe4000bf46270 */
[----:B------:R-:W-:Y:S02]  /*89c0*/  ISETP.GE.AND P1, PT, R203, UR5, PT ;  /* 0x00000005cb007c0c */ /* 0x000fe4000bf26270 */
[----:B------:R-:W-:Y:S02]  /*89d0*/  ISETP.GE.AND P0, PT, R202, UR5, PT ;  /* 0x00000005ca007c0c */ /* 0x000fe4000bf06270 */
[----:B----4-:R-:W-:-:S04]  /*89e0*/  LEA R32, P3, R6, UR10, 0x1 ;  /* 0x0000000a06207c11 */ /* 0x010fc8000f8608ff */
[----:B------:R-:W-:-:S05]  /*89f0*/  LEA.HI.X R33, R6, UR11, R49, 0x1, P3 ;  /* 0x0000000b06217c11 */ /* 0x000fca00098f0c31 */
[----:B------:R2:W-:Y:S04]  /*8a00*/  @!P2 STG.E.128 desc[UR38][R32.64], R28 ;  /* 0x0000001c2000a986 */ /* 0x0005e8000c101d26 */
[----:B-1----:R2:W-:Y:S04]  /*8a10*/  @!P1 STG.E.128 desc[UR38][R32.64+0x40], R20 ;  /* 0x0000401420009986 */ /* 0x0025e8000c101d26 */
[----:B------:R2:W-:Y:S02]  /*8a20*/  @!P0 STG.E.128 desc[UR38][R32.64+0x80], R12 ;  /* 0x0000800c20008986 */ /* 0x0005e4000c101d26 */
.L_x_643:
[----:B------:R-:W-:Y:S05]  /*8a30*/  BSYNC.RECONVERGENT B0 ;  /* 0x0000000000007941 */ /* 0x000fea0003800200 */
.L_x_642:
[----:B------:R-:W-:Y:S05]  /*8a40*/  @P6 BRA `(.L_x_609) ;  /* 0x00000000003c6947 */ /* 0x000fea0003800000 */
[----:B------:R-:W4:Y:S01]  /*8a50*/  LDCU UR5, c[0x0][0x440] ;  /* 0x00008800ff0577ac */ /* 0x000f220008000800 */
[----:B------:R-:W-:Y:S02]  /*8a60*/  IMAD R41, R41, UR8, RZ ;  /* 0x0000000829297c24 */ /* 0x000fe4000f8e02ff */
[----:B------:R-:W-:Y:S01]  /*8a70*/  IMAD.MOV.U32 R2, RZ, RZ, R4 ;  /* 0x000000ffff027224 */ /* 0x000fe200078e0004 */
[----:B------:R-:W1:Y:S01]  /*8a80*/  LDCU.64 UR10, c[0x0][0x568] ;  /* 0x0000ad00ff0a77ac */ /* 0x000e620008000a00 */
[C---:B------:R-:W-:Y:S02]  /*8a90*/  IMAD R41, R48.reuse, UR9, R41 ;  /* 0x0000000930297c24 */ /* 0x040fe4000f8e0229 */
[----:B------:R-:W-:-:S04]  /*8aa0*/  IMAD.WIDE.U32 R2, R48, UR8, R2 ;  /* 0x0000000830027c25 */ /* 0x000fc8000f8e0002 */
[----:B------:R-:W-:Y:S01]  /*8ab0*/  IMAD.IADD R41, R41, 0x1, R3 ;  /* 0x0000000129297824 */ /* 0x000fe200078e0203 */
[----:B----4-:R-:W-:Y:S02]  /*8ac0*/  ISETP.GE.AND P2, PT, R196, UR5, PT ;  /* 0x00000005c4007c0c */ /* 0x010fe4000bf46270 */
[----:B------:R-:W-:Y:S02]  /*8ad0*/  ISETP.GE.AND P1, PT, R203, UR5, PT ;  /* 0x00000005cb007c0c */ /* 0x000fe4000bf26270 */
[----:B------:R-:W-:Y:S02]  /*8ae0*/  ISETP.GE.AND P0, PT, R202, UR5, PT ;  /* 0x00000005ca007c0c */ /* 0x000fe4000bf06270 */
[----:B-1----:R-:W-:-:S04]  /*8af0*/  LEA R4, P3, R2, UR10, 0x1 ;  /* 0x0000000a02047c11 */ /* 0x002fc8000f8608ff */
[----:B------:R-:W-:-:S05]  /*8b00*/  LEA.HI.X R5, R2, UR11, R41, 0x1, P3 ;  /* 0x0000000b02057c11 */ /* 0x000fca00098f0c29 */
[----:B------:R4:W-:Y:S04]  /*8b10*/  @!P2 STG.E.128 desc[UR38][R4.64], R24 ;  /* 0x000000180400a986 */ /* 0x0009e8000c101d26 */
[----:B------:R4:W-:Y:S04]  /*8b20*/  @!P1 STG.E.128 desc[UR38][R4.64+0x40], R16 ;  /* 0x0000401004009986 */ /* 0x0009e8000c101d26 */
[----:B------:R4:W-:Y:S02]  /*8b30*/  @!P0 STG.E.128 desc[UR38][R4.64+0x80], R8 ;  /* 0x0000800804008986 */ /* 0x0009e4000c101d26 */
.L_x_609:
[----:B------:R-:W-:Y:S05]  /*8b40*/  BSYNC.RECONVERGENT B1 ;  /* 0x0000000000017941 */ /* 0x000fea0003800200 */
.L_x_587:
[----:B------:R-:W1:Y:S01]  /*8b50*/  LDCU UR8, c[0x0][0x438] ;  /* 0x00008700ff0877ac */ /* 0x000e620008000800 */
[----:B------:R-:W3:Y:S01]  /*8b60*/  LDCU UR9, c[0x0][0x370] ;  /* 0x00006e00ff0977ac */ /* 0x000ee20008000800 */
[----:B------:R-:W-:Y:S01]  /*8b70*/  UMOV UR10, UR23 ;  /* 0x00000017000a7c82 */ /* 0x000fe20008000000 */
[----:B-1----:R-:W-:-:S04]  /*8b80*/  UIADD3 UR8, UPT, UPT, UR8, 0x7f, URZ ;  /* 0x0000007f08087890 */ /* 0x002fc8000fffe0ff */
[----:B------:R-:W-:Y:S02]  /*8b90*/  USHF.R.S32.HI UR5, URZ, 0x1f, UR8 ;  /* 0x0000001fff057899 */ /* 0x000fe40008011408 */
[----:B---3--:R-:W-:Y:S02]  /*8ba0*/  UIADD3 UR41, UPT, UPT, UR9, UR41, URZ ;  /* 0x0000002909297290 */ /* 0x008fe4000fffe0ff */
[----:B------:R-:W-:-:S04]  /*8bb0*/  ULEA.HI UR5, UR5, UR8, URZ, 0x7 ;  /* 0x0000000805057291 */ /* 0x000fc8000f8f38ff */
[----:B------:R-:W-:-:S04]  /*8bc0*/  USHF.R.S32.HI UR5, URZ, 0x7, UR5 ;  /* 0x00000007ff057899 */ /* 0x000fc80008011405 */
[----:B------:R-:W-:-:S09]  /*8bd0*/  UISETP.GE.AND UP0, UPT, UR41, UR5, UPT ;  /* 0x000000052900728c */ /* 0x000fd2000bf06270 */
[----:B------:R-:W-:Y:S05]  /*8be0*/  BRA.U !UP0, `(.L_x_644) ;  /* 0xffffff7508c47547 */ /* 0x000fea000b83ffff */
[----:B------:R-:W-:Y:S05]  /*8bf0*/  EXIT ;  /* 0x000000000000794d */ /* 0x000fea0003800000 */
.L_x_645:
        /* <DEDUP_REMOVED lines=16> */
.L_x_892:


//--------------------- .text._ZN5flash44flash_bwd_dq_dk_dv_loop_seqk_parallel_kernelI23Flash_bwd_kernel_traitsILi96ELi64ELi128ELi8ELi2ELi4ELi4ELb0ELb0EN7cutlass10bfloat16_tE19Flash_kernel_traitsILi96ELi64ELi128ELi8ES3_EELb1ELb1ELb0ELb0ELb1ELb1ELb0EEEvNS_16Flash_bwd_paramsE --------------------------
	.section	.text._ZN5flash44flash_bwd_dq_dk_dv_loop_seqk_parallel_kernelI23Flash_bwd_kernel_traitsILi96ELi64ELi128ELi8ELi2ELi4ELi4ELb0ELb0EN7cutlass10bfloat16_tE19Flash_kernel_traitsILi96ELi64ELi128ELi8ES3_EELb1ELb1ELb0ELb0ELb1ELb1ELb0EEEvNS_16Flash_bwd_paramsE,"ax",@progbits
	.align	128
        .global         _ZN5flash44flash_bwd_dq_dk_dv_loop_seqk_parallel_kernelI23Flash_bwd_kernel_traitsILi96ELi64ELi128ELi8ELi2ELi4ELi4ELb0ELb0EN7cutlass10bfloat16_tE19Flash_kernel_traitsILi96ELi64ELi128ELi8ES3_EELb1ELb1ELb0ELb0ELb1ELb1ELb0EEEvNS_16Flash_bwd_paramsE
        .type           _ZN5flash44flash_bwd_dq_dk_dv_loop_seqk_parallel_kernelI23Flash_bwd_kernel_traitsILi96ELi64ELi128ELi8ELi2ELi4ELi4ELb0ELb0EN7cutlass10bfloat16_tE19Flash_kernel_traitsILi96ELi64ELi128ELi8ES3_EELb1ELb1ELb0ELb0ELb1ELb1ELb0EEEvNS_16Flash_bwd_paramsE,@function
        .size           _ZN5flash44flash_bwd_dq_dk_dv_loop_seqk_parallel_kernelI23Flash_bwd_kernel_traitsILi96ELi64ELi128ELi8ELi2ELi4ELi4ELb0ELb0EN7cutlass10bfloat16_tE19Flash_kernel_traitsILi96ELi64ELi128ELi8ES3_EELb1ELb1ELb0ELb0ELb1ELb1ELb0EEEvNS_16Flash_bwd_paramsE,(.L_x_893 - _ZN5flash44flash_bwd_dq_dk_dv_loop_seqk_parallel_kernelI23Flash_bwd_kernel_traitsILi96ELi64ELi128ELi8ELi2ELi4ELi4ELb0ELb0EN7cutlass10bfloat16_tE19Flash_kernel_traitsILi96ELi64ELi128ELi8ES3_EELb1ELb1ELb0ELb0ELb1ELb1ELb0EEEvNS_16Flash_bwd_paramsE)
        .other          _ZN5flash44flash_bwd_dq_dk_dv_loop_seqk_parallel_kernelI23Flash_bwd_kernel_traitsILi96ELi64ELi128ELi8ELi2ELi4ELi4ELb0ELb0EN7cutlass10bfloat16_tE19Flash_kernel_traitsILi96ELi64ELi128ELi8ES3_EELb1ELb1ELb0ELb0ELb1ELb1ELb0EEEvNS_16Flash_bwd_paramsE,@"STO_CUDA_ENTRY STV_DEFAULT"
_ZN5flash44flash_bwd_dq_dk_dv_loop_seqk_parallel_kernelI23Flash_bwd_kernel_traitsILi96ELi64ELi128ELi8ELi2ELi4ELi4ELb0ELb0EN7cutlass10bfloat16_tE19Flash_kernel_traitsILi96ELi64ELi128ELi8ES3_EELb1ELb1ELb0ELb0ELb1ELb1ELb0EEEvNS_16Flash_bwd_paramsE:
.text._ZN5flash44flash_bwd_dq_dk_dv_loop_seqk_parallel_kernelI23Flash_bwd_kernel_traitsILi96ELi64ELi128ELi8ELi2ELi4ELi4ELb0ELb0EN7cutlass10bfloat16_tE19Flash_kernel_traitsILi96ELi64ELi128ELi8ES3_EELb1ELb1ELb0ELb0ELb1ELb1ELb0EEEvNS_16Flash_bwd_paramsE:
        /* <DEDUP_REMOVED lines=11> */
[----:B------:R-:W-:Y:S01]  /*00b0*/  UMOV UR4, 0x400 ;  /* 0x0000040000047882 */ /* 0x000fe20000000000 */
[----:B------:R-:W-:Y:S01]  /*00c0*/  IMAD.U32 R190, RZ, RZ, UR6 ;  /* 0x00000006ffbe7e24 */ /* 0x000fe2000f8e00ff */
[----:B------:R-:W3:Y:S01]  /*00d0*/  S2R R188, SR_CTAID.Z ;  /* 0x0000000000bc7919 */ /* 0x000ee20000002700 */
[----:B------:R-:W-:Y:S01]  /*00e0*/  IMAD.MOV.U32 R176, RZ, RZ, 0x10 ;  /* 0x00000010ffb07424 */ /* 0x000fe200078e00ff */
[----:B------:R-:W4:Y:S03]  /*00f0*/  LDCU.64 UR34, c[0x0][0x358] ;  /* 0x00006b00ff2277ac */ /* 0x000f260008000a00 */
[----:B------:R-:W3:Y:S01]  /*0100*/  S2UR UR26, SR_CTAID.Y ;  /* 0x00000000001a79c3 */ /* 0x000ee20000002600 */
[----:B------:R-:W-:Y:S01]  /*0110*/  UMOV UR27, 0xffffd000 ;  /* 0xffffd000001b7882 */ /* 0x000fe20000000000 */
[----:B------:R-:W-:Y:S01]  /*0120*/  UMOV UR31, URZ ;  /* 0x000000ff001f7c82 */ /* 0x000fe20008000000 */
[----:B------:R-:W-:Y:S01]  /*0130*/  UMOV UR32, URZ ;  /* 0x000000ff00207c82 */ /* 0x000fe20008000000 */
[----:B--2---:R-:W-:-:S04]  /*0140*/  ULEA UR5, UR5, UR4, 0x18 ;  /* 0x0000000405057291 */ /* 0x004fc8000f8ec0ff */
[----:B------:R-:W-:Y:S02]  /*0150*/  UIADD3 UR6, UPT, UPT, UR5, 0x19000, URZ ;  /* 0x0001900005067890 */ /* 0x000fe4000fffe0ff */
[----:B------:R-:W-:Y:S01]  /*0160*/  UIADD3 UR4, UPT, UPT, UR5, 0x9000, URZ ;  /* 0x0000900005047890 */ /* 0x000fe2000fffe0ff */
[C---:B-1----:R-:W-:Y:S01]  /*0170*/  IMAD.SHL.U32 R2, R189.reuse, 0x10, RZ ;  /* 0x00000010bd027824 */ /* 0x042fe200078e00ff */
[----:B------:R-:W-:Y:S01]  /*0180*/  SHF.R.U32.HI R4, RZ, 0x1, R189 ;  /* 0x00000001ff047819 */ /* 0x000fe200000116bd */
[C---:B------:R-:W-:Y:S01]  /*0190*/  IMAD.SHL.U32 R183, R189.reuse, 0x20, RZ ;  /* 0x00000020bdb77824 */ /* 0x040fe200078e00ff */
[C---:B------:R-:W-:Y:S01]  /*01a0*/  R2P PR, R189.reuse, 0xe ;  /* 0x0000000ebd007804 */ /* 0x040fe20000000000 */
[C---:B------:R-:W-:Y:S01]  /*01b0*/  IMAD.SHL.U32 R3, R189.reuse, 0x2, RZ ;  /* 0x00000002bd037824 */ /* 0x040fe200078e00ff */
[----:B------:R-:W-:Y:S01]  /*01c0*/  LOP3.LUT R6, R2, 0x1c0, RZ, 0xc0, !PT ;  /* 0x000001c002067812 */ /* 0x000fe200078ec0ff */
[----:B------:R-:W-:Y:S01]  /*01d0*/  IMAD.SHL.U32 R180, R189, 0x40, RZ ;  /* 0x00000040bdb47824 */ /* 0x000fe200078e00ff */
[----:B------:R-:W-:-:S02]  /*01e0*/  LOP3.LUT R0, R183, 0x7400, RZ, 0xc0, !PT ;  /* 0x00007400b7007812 */ /* 0x000fc400078ec0ff */
[--C-:B------:R-:W-:Y:S02]  /*01f0*/  LOP3.LUT R5, R6, 0x38, R3.reuse, 0xf8, !PT ;  /* 0x0000003806057812 */ /* 0x100fe400078ef803 */
[----:B------:R-:W-:Y:S02]  /*0200*/  LOP3.LUT R10, R2, 0x600, RZ, 0xc0, !PT ;  /* 0x00000600020a7812 */ /* 0x000fe400078ec0ff */
[--C-:B------:R-:W-:Y:S02]  /*0210*/  LOP3.LUT R191, R0, 0x6, R3.reuse, 0xf8, !PT ;  /* 0x0000000600bf7812 */ /* 0x100fe400078ef803 */
[----:B------:R-:W-:Y:S02]  /*0220*/  LOP3.LUT R0, R5, 0x20, R4, 0x78, !PT ;  /* 0x0000002005007812 */ /* 0x000fe400078e7804 */
[----:B------:R-:W-:Y:S02]  /*0230*/  LOP3.LUT R10, R10, 0x6, R3, 0xf8, !PT ;  /* 0x000000060a0a7812 */ /* 0x000fe400078ef803 */
[----:B------:R-:W-:-:S02]  /*0240*/  LOP3.LUT R3, R183, 0x120, RZ, 0xc0, !PT ;  /* 0x00000120b7037812 */ /* 0x000fc400078ec0ff */
[----:B------:R-:W-:Y:S01]  /*0250*/  LOP3.LUT R191, R191, R0, RZ, 0xfc, !PT ;  /* 0x00000000bfbf7212 */ /* 0x000fe200078efcff */
[----:B------:R-:W-:Y:S01]  /*0260*/  IMAD.SHL.U32 R0, R189, 0x4, RZ ;  /* 0x00000004bd007824 */ /* 0x000fe200078e00ff */
[----:B------:R-:W-:Y:S01]  /*0270*/  LOP3.LUT R8, R3, 0x200, R2, 0xf8, !PT ;  /* 0x0000020003087812 */ /* 0x000fe200078ef802 */
[----:B------:R-:W-:Y:S01]  /*0280*/  IMAD.SHL.U32 R3, R189, 0x8, RZ ;  /* 0x00000008bd037824 */ /* 0x000fe200078e00ff */
[----:B------:R-:W-:Y:S02]  /*0290*/  LOP3.LUT R181, R183, 0x20, RZ, 0xc0, !PT ;  /* 0x00000020b7b57812 */ /* 0x000fe400078ec0ff */
[----:B------:R-:W-:Y:S02]  /*02a0*/  SHF.R.U32.HI R6, RZ, 0x2, R189 ;  /* 0x00000002ff067819 */ /* 0x000fe400000116bd */
[----:B------:R-:W-:Y:S02]  /*02b0*/  LOP3.LUT R187, R4, 0x10, RZ, 0xc0, !PT ;  /* 0x0000001004bb7812 */ /* 0x000fe400078ec0ff */
[----:B------:R-:W-:-:S02]  /*02c0*/  LOP3.LUT R0, R0, 0x18, RZ, 0xc0, !PT ;  /* 0x0000001800007812 */ /* 0x000fc400078ec0ff */
[C---:B------:R-:W-:Y:S02]  /*02d0*/  LOP3.LUT R14, R180.reuse, 0x1c0, RZ, 0xc0, !PT ;  /* 0x000001c0b40e7812 */ /* 0x040fe400078ec0ff */
[----:B------:R-:W-:Y:S02]  /*02e0*/  LOP3.LUT R181, R181, 0x3c00, R2, 0xf8, !PT ;  /* 0x00003c00b5b57812 */ /* 0x000fe400078ef802 */
[----:B------:R-:W-:Y:S02]  /*02f0*/  LOP3.LUT R187, R187, 0x7, R6, 0xf8, !PT ;  /* 0x00000007bbbb7812 */ /* 0x000fe400078ef806 */
[----:B------:R-:W-:Y:S02]  /*0300*/  LOP3.LUT R12, R180, 0x200, RZ, 0xc0, !PT ;  /* 0x00000200b40c7812 */ /* 0x000fe400078ec0ff */
[----:B------:R-:W-:Y:S02]  /*0310*/  LOP3.LUT R6, R0, 0xc0, R183, 0xf8, !PT ;  /* 0x000000c000067812 */ /* 0x000fe400078ef8b7 */
[----:B------:R-:W-:-:S02]  /*0320*/  LOP3.LUT R9, R14, 0x38, R3, 0xf8, !PT ;  /* 0x000000380e097812 */ /* 0x000fc400078ef803 */
[----:B------:R-:W-:Y:S02]  /*0330*/  LOP3.LUT R181, R181, 0x100, R2, 0xf8, !PT ;  /* 0x00000100b5b57812 */ /* 0x000fe400078ef802 */
[----:B------:R-:W-:Y:S02]  /*0340*/  SHF.R.U32.HI R2, RZ, 0x4, R189 ;  /* 0x00000004ff027819 */ /* 0x000fe400000116bd */
[----:B------:R-:W-:Y:S02]  /*0350*/  LOP3.LUT R194, R3, 0xc0, RZ, 0xc0, !PT ;  /* 0x000000c003c27812 */ /* 0x000fe400078ec0ff */
[----:B------:R-:W-:Y:S02]  /*0360*/  LOP3.LUT R5, R12, 0xc00, R183, 0xf8, !PT ;  /* 0x00000c000c057812 */ /* 0x000fe400078ef8b7 */
[--C-:B------:R-:W-:Y:S02]  /*0370*/  LOP3.LUT R185, R6, 0x8, R4.reuse, 0x78, !PT ;  /* 0x0000000806b97812 */ /* 0x100fe400078e7804 */
[----:B------:R-:W-:-:S02]  /*0380*/  LOP3.LUT R182, R9, 0x8, R4, 0x78, !PT ;  /* 0x0000000809b67812 */ /* 0x000fc400078e7804 */
[----:B------:R-:W-:Y:S02]  /*0390*/  LOP3.LUT R4, R4, 0x30, RZ, 0xc0, !PT ;  /* 0x0000003004047812 */ /* 0x000fe400078ec0ff */
[----:B------:R-:W-:Y:S02]  /*03a0*/  LOP3.LUT R2, R2, 0x8, RZ, 0xc0, !PT ;  /* 0x0000000802027812 */ /* 0x000fe400078ec0ff */
[----:B------:R-:W-:Y:S02]  /*03b0*/  LOP3.LUT R194, R194, 0x18, R189, 0xf8, !PT ;  /* 0x00000018c2c27812 */ /* 0x000fe400078ef8bd */
[----:B------:R-:W-:Y:S02]  /*03c0*/  LOP3.LUT R7, R10, 0x20, R3, 0xf8, !PT ;  /* 0x000000200a077812 */ /* 0x000fe400078ef803 */
[----:B------:R-:W-:Y:S02]  /*03d0*/  LOP3.LUT R182, R5, R182, RZ, 0xfc, !PT ;  /* 0x000000b605b67212 */ /* 0x000fe400078efcff */
[----:B------:R-:W-:-:S02]  /*03e0*/  LOP3.LUT R192, R3, 0xd8, RZ, 0xc0, !PT ;  /* 0x000000d803c07812 */ /* 0x000fc400078ec0ff */
[--C-:B------:R-:W-:Y:S02]  /*03f0*/  LOP3.LUT R5, R4, 0x8, R189.reuse, 0xf8, !PT ;  /* 0x0000000804057812 */ /* 0x100fe400078ef8bd */
[----:B------:R-:W-:Y:S02]  /*0400*/  LOP3.LUT R194, R7, R194, R2, 0xf6, !PT ;  /* 0x000000c207c27212 */ /* 0x000fe400078ef602 */
[--C-:B------:R-:W-:Y:S02]  /*0410*/  LOP3.LUT R4, R2, 0x10, R189.reuse, 0xf8, !PT ;  /* 0x0000001002047812 */ /* 0x100fe400078ef8bd */
[----:B------:R-:W-:Y:S02]  /*0420*/  LOP3.LUT R192, R192, 0x18, R189, 0x78, !PT ;  /* 0x00000018c0c07812 */ /* 0x000fe400078e78bd */
[----:B------:R-:W-:Y:S02]  /*0430*/  LOP3.LUT R2, R5, 0x1c0, R180, 0xf8, !PT ;  /* 0x000001c005027812 */ /* 0x000fe400078ef8b4 */
[----:B------:R-:W-:-:S02]  /*0440*/  LOP3.LUT R192, R192, 0x1f20, R3, 0xf8, !PT ;  /* 0x00001f20c0c07812 */ /* 0x000fc400078ef803 */
[----:B------:R-:W-:Y:S02]  /*0450*/  LOP3.LUT R3, R2, 0x38, R3, 0x78, !PT ;  /* 0x0000003802037812 */ /* 0x000fe400078e7803 */
[----:B------:R-:W-:Y:S02]  /*0460*/  LOP3.LUT R180, R180, 0x400, RZ, 0xc0, !PT ;  /* 0x00000400b4b47812 */ /* 0x000fe400078ec0ff */
[----:B------:R-:W-:Y:S02]  /*0470*/  LOP3.LUT R5, R4, 0xc0, R183, 0xf8, !PT ;  /* 0x000000c004057812 */ /* 0x000fe400078ef8b7 */
[----:B------:R-:W-:Y:S01]  /*0480*/  LEA R182, R182, UR5, 0x1 ;  /* 0x00000005b6b67c11 */ /* 0x000fe2000f8e08ff */
[----:B------:R-:W-:Y:S01]  /*0490*/  IMAD R180, R3, 0x2, R180 ;  /* 0x0000000203b47824 */ /* 0x000fe200078e02b4 */
[----:B------:R-:W-:Y:S01]  /*04a0*/  LOP3.LUT R2, R5, R0, RZ, 0x3c, !PT ;  /* 0x0000000005027212 */ /* 0x000fe200078e3cff */
[----:B------:R-:W-:Y:S01]  /*04b0*/  IMAD.MOV.U32 R3, RZ, RZ, 0x20 ;  /* 0x00000020ff037424 */ /* 0x000fe200078e00ff */
[----:B------:R-:W-:Y:S01]  /*04c0*/  LOP3.LUT R6, R6, 0x8, R189, 0x78, !PT ;  /* 0x0000000806067812 */ /* 0x000fe200078e78bd */
[C---:B------:R-:W-:Y:S01]  /*04d0*/  VIADD R0, R182.reuse, 0x15000 ;  /* 0x00015000b6007836 */ /* 0x040fe20000000000 */
[----:B------:R-:W-:Y:S01]  /*04e0*/  LEA R191, R191, UR6, 0x1 ;  /* 0x00000006bfbf7c11 */ /* 0x000fe2000f8e08ff */
[----:B------:R-:W-:Y:S01]  /*04f0*/  VIADD R178, R182, 0x15040 ;  /* 0x00015040b6b27836 */ /* 0x000fe20000000000 */
[----:B------:R-:W-:Y:S01]  /*0500*/  SEL R176, R176, 0xfffffff0, !P2 ;  /* 0xfffffff0b0b07807 */ /* 0x000fe20005000000 */
[----:B------:R-:W-:Y:S01]  /*0510*/  @P2 VIADD R178, R0, 0xffffffc0 ;  /* 0xffffffc000b22836 */ /* 0x000fe20000000000 */
[----:B------:R-:W-:Y:S01]  /*0520*/  SEL R3, R3, 0xffffffe0, !P1 ;  /* 0xffffffe003037807 */ /* 0x000fe20004800000 */
[----:B------:R-:W-:Y:S01]  /*0530*/  VIADD R193, R191, 0x20 ;  /* 0x00000020bfc17836 */ /* 0x000fe20000000000 */
[----:B------:R-:W-:Y:S01]  /*0540*/  LOP3.LUT R185, R8, R185, RZ, 0xfc, !PT ;  /* 0x000000b908b97212 */ /* 0x000fe200078efcff */
[----:B------:R-:W-:Y:S01]  /*0550*/  IMAD.SHL.U32 R176, R176, 0x2, RZ ;  /* 0x00000002b0b07824 */ /* 0x000fe200078e00ff */
[----:B------:R-:W-:Y:S01]  /*0560*/  LOP3.LUT R181, R181, R6, RZ, 0xfc, !PT ;  /* 0x00000006b5b57212 */ /* 0x000fe200078efcff */
[----:B------:R-:W-:Y:S01]  /*0570*/  @P3 VIADD R193, R191, 0xffffffe0 ;  /* 0xffffffe0bfc13836 */ /* 0x000fe20000000000 */
[----:B------:R-:W-:Y:S01]  /*0580*/  LOP3.LUT R183, R2, 0x120, R183, 0xf8, !PT ;  /* 0x0000012002b77812 */ /* 0x000fe200078ef8b7 */
[C---:B------:R-:W-:Y:S01]  /*0590*/  IMAD.IADD R2, R3.reuse, 0x1, R182 ;  /* 0x0000000103027824 */ /* 0x040fe200078e02b6 */
[----:B------:R-:W-:Y:S01]  /*05a0*/  SHF.R.U32.HI R189, RZ, 0x5, R189 ;  /* 0x00000005ffbd7819 */ /* 0x000fe200000116bd */
[----:B------:R-:W-:Y:S01]  /*05b0*/  IMAD.IADD R0, R3, 0x1, R178 ;  /* 0x0000000103007824 */ /* 0x000fe200078e02b2 */
[----:B------:R-:W-:-:S02]  /*05c0*/  LEA R192, R192, UR5, 0x1 ;  /* 0x00000005c0c07c11 */ /* 0x000fc4000f8e08ff */
[----:B------:R-:W-:Y:S02]  /*05d0*/  LEA R185, R185, UR5, 0x1 ;  /* 0x00000005b9b97c11 */ /* 0x000fe4000f8e08ff */
[----:B------:R-:W-:Y:S02]  /*05e0*/  LEA R194, R194, UR4, 0x1 ;  /* 0x00000004c2c27c11 */ /* 0x000fe4000f8e08ff */
[----:B------:R-:W-:Y:S02]  /*05f0*/  LEA R181, R181, UR4, 0x1 ;  /* 0x00000004b5b57c11 */ /* 0x000fe4000f8e08ff */
[----:B---34-:R-:W-:-:S07]  /*0600*/  LEA R183, R183, UR5, 0x1 ;  /* 0x00000005b7b77c11 */ /* 0x018fce000f8e08ff */
.L_x_653:
[----:B-1----:R-:W1:Y:S01]  /*0610*/  LDC.64 R6, c[0x0][0x470] ;  /* 0x00011c00ff067b82 */ /* 0x002e620000000a00 */
[----:B------:R-:W2:Y:S01]  /*0620*/  S2R R3, SR_CTAID.Y ;  /* 0x0000000000037919 */ /* 0x000ea20000002600 */
[----:B------:R-:W-:-:S06]  /*0630*/  IMAD.MOV.U32 R215, RZ, RZ, RZ ;  /* 0x000000ffffd77224 */ /* 0x000fcc00078e00ff */
[----:B------:R-:W3:Y:S01]  /*0640*/  LDC.64 R4, c[0x0][0x478] ;  /* 0x00011e00ff047b82 */ /* 0x000ee20000000a00 */
[----:B-1----:R-:W-:-:S04]  /*0650*/  ISETP.NE.U32.AND P3, PT, R6, RZ, PT ;  /* 0x000000ff0600720c */ /* 0x002fc80003f65070 */
[----:B------:R-:W-:Y:S02]  /*0660*/  ISETP.NE.AND.EX P3, PT, R7, RZ, PT, P3 ;  /* 0x000000ff0700720c */ /* 0x000fe40003f65330 */
[----:B---3--:R-:W-:-:S04]  /*0670*/  ISETP.NE.U32.AND P2, PT, R4, RZ, PT ;  /* 0x000000ff0400720c */ /* 0x008fc80003f45070 */
[----:B------:R-:W-:-:S07]  /*0680*/  ISETP.NE.AND.EX P2, PT, R5, RZ, PT, P2 ;  /* 0x000000ff0500720c */ /* 0x000fce0003f45320 */
[----:B--2---:R-:W-:-:S04]  /*0690*/  @P3 LEA R10, P1, R3, R6, 0x2 ;  /* 0x00000006030a3211 */ /* 0x004fc800078210ff */
[C---:B------:R-:W-:Y:S02]  /*06a0*/  @P3 LEA.HI.X R11, R3.reuse, R7, RZ, 0x2, P1 ;  /* 0x00000007030b3211 */ /* 0x040fe400008f14ff */
[----:B------:R-:W-:-:S03]  /*06b0*/  @P2 LEA R12, P0, R3, R4, 0x2 ;  /* 0x00000004030c2211 */ /* 0x000fc600078010ff */
[----:B------:R-:W2:Y:S01]  /*06c0*/  @P3 LDG.E R215, desc[UR34][R10.64] ;  /* 0x000000220ad73981 */ /* 0x000ea2000c1e1900 */
[----:B------:R-:W1:Y:S01]  /*06d0*/  @!P2 LDC.64 R6, c[0x0][0x488] ;  /* 0x00012200ff06ab82 */ /* 0x000e620000000a00 */
[----:B------:R-:W-:-:S05]  /*06e0*/  @P2 LEA.HI.X R13, R3, R5, RZ, 0x2, P0 ;  /* 0x00000005030d2211 */ /* 0x000fca00000f14ff */
[----:B------:R-:W2:Y:S02]  /*06f0*/  @P2 LDG.E R8, desc[UR34][R12.64] ;  /* 0x000000220c082981 */ /* 0x000ea4000c1e1900 */
[----:B------:R-:W3:Y:S01]  /*0700*/  @!P2 LDC.64 R4, c[0x0][0x438] ;  /* 0x00010e00ff04ab82 */ /* 0x000ee20000000a00 */
[----:B-1----:R-:W-:-:S04]  /*0710*/  @!P2 ISETP.NE.U32.AND P0, PT, R6, RZ, PT ;  /* 0x000000ff0600a20c */ /* 0x002fc80003f05070 */
[----:B------:R-:W-:-:S04]  /*0720*/  @!P2 ISETP.NE.AND.EX P0, PT, R7, RZ, PT, P0 ;  /* 0x000000ff0700a20c */ /* 0x000fc80003f05300 */
[----:B---3--:R-:W-:Y:S01]  /*0730*/  @!P2 SEL R5, R5, RZ, P0 ;  /* 0x000000ff0505a207 */ /* 0x008fe20000000000 */
[----:B--2---:R-:W-:-:S03]  /*0740*/  @P2 IMAD.IADD R213, R8, 0x1, -R215 ;  /* 0x0000000108d52824 */ /* 0x004fc600078e0ad7 */
[----:B------:R-:W-:Y:S01]  /*0750*/  @!P2 IADD3 R213, PT, PT, R5, R4, -R215 ;  /* 0x0000000405d5a210 */ /* 0x000fe20007ffe8d7 */
[----:B------:R-:W-:-:S05]  /*0760*/  IMAD.SHL.U32 R8, R190, 0x80, RZ ;  /* 0x00000080be087824 */ /* 0x000fca00078e00ff */
[----:B------:R-:W-:-:S13]  /*0770*/  ISETP.GE.AND P0, PT, R8, R213, PT ;  /* 0x000000d50800720c */ /* 0x000fda0003f06270 */
[----:B-----5:R-:W-:Y:S05]  /*0780*/  @P0 BRA `(.L_x_646) ;  /* 0x00000064007c0947 */ /* 0x020fea0003800000 */
[----:B------:R-:W1:Y:S01]  /*0790*/  LDC R5, c[0x0][0x3e8] ;  /* 0x0000fa00ff057b82 */ /* 0x000e620000000800 */
[----:B------:R-:W-:Y:S01]  /*07a0*/  IMAD.MOV.U32 R10, RZ, RZ, RZ ;  /* 0x000000ffff0a7224 */ /* 0x000fe200078e00ff */
[----:B------:R-:W-:Y:S01]  /*07b0*/  IABS R7, R188 ;  /* 0x000000bc00077213 */ /* 0x000fe20000000000 */
[----:B------:R-:W2:Y:S01]  /*07c0*/  LDCU UR30, c[0x0][0x434] ;  /* 0x00008680ff1e77ac */ /* 0x000ea20008000800 */
[----:B------:R-:W-:Y:S01]  /*07d0*/  IMAD.SHL.U32 R20, R3, 0x80, RZ ;  /* 0x0000008003147824 */ /* 0x000fe200078e00ff */
[----:B------:R-:W3:Y:S03]  /*07e0*/  LDCU.U8 UR29, c[0x0][0x5f0] ;  /* 0x0000be00ff1d77ac */ /* 0x000ee60008000000 */
[----:B------:R-:W4:Y:S01]  /*07f0*/  LDC.U8 R4, c[0x0][0x548] ;  /* 0x00015200ff047b82 */ /* 0x000f220000000000 */
[----:B--2---:R-:W-:Y:S01]  /*0800*/  UIADD3 UR6, UPT, UPT, UR30, 0x3f, URZ ;  /* 0x0000003f1e067890 */ /* 0x004fe2000fffe0ff */
[----:B-1----:R-:W-:-:S03]  /*0810*/  IABS R6, R5 ;  /* 0x0000000500067213 */ /* 0x002fc60000000000 */
[----:B------:R-:W-:Y:S01]  /*0820*/  USHF.R.S32.HI UR4, URZ, 0x1f, UR6 ;  /* 0x0000001fff047899 */ /* 0x000fe20008011406 */
[----:B------:R-:W1:Y:S03]  /*0830*/  I2F.RP R12, R6 ;  /* 0x00000006000c7306 */ /* 0x000e660000209400 */
[----:B------:R-:W-:Y:S01]  /*0840*/  ULEA.HI UR4, UR4, UR6, URZ, 0x6 ;  /* 0x0000000604047291 */ /* 0x000fe2000f8f30ff */
[----:B----4-:R-:W-:-:S03]  /*0850*/  ISETP.NE.AND P0, PT, R4, RZ, PT ;  /* 0x000000ff0400720c */ /* 0x010fc60003f05270 */
[----:B------:R-:W-:Y:S01]  /*0860*/  USHF.R.S32.HI UR36, URZ, 0x6, UR4 ;  /* 0x00000006ff247899 */ /* 0x000fe20008011404 */
[----:B-1----:R-:W1:Y:S09]  /*0870*/  MUFU.RCP R11, R12 ;  /* 0x0000000c000b7308 */ /* 0x002e720000001000 */
[----:B------:R-:W2:Y:S01]  /*0880*/  @!P0 LDC R4, c[0x0][0x3e0] ;  /* 0x0000f800ff048b82 */ /* 0x000ea20000000800 */
[----:B-1----:R-:W-:-:S06]  /*0890*/  VIADD R11, R11, 0xffffffe ;  /* 0x0ffffffe0b0b7836 */ /* 0x002fcc0000000000 */
[----:B------:R-:W1:Y:S01]  /*08a0*/  F2I.FTZ.U32.TRUNC.NTZ R11, R11 ;  /* 0x0000000b000b7305 */ /* 0x000e62000021f000 */
[----:B--2---:R-:W-:Y:S01]  /*08b0*/  @!P0 IMAD R4, R3, R4, R188 ;  /* 0x0000000403048224 */ /* 0x004fe200078e02bc */
[----:B-1----:R-:W-:-:S05]  /*08c0*/  IADD3 R9, PT, PT, RZ, -R11, RZ ;  /* 0x8000000bff097210 */ /* 0x002fca0007ffe0ff */
[----:B------:R-:W-:-:S04]  /*08d0*/  IMAD R9, R9, R6, RZ ;  /* 0x0000000609097224 */ /* 0x000fc800078e02ff */
[----:B------:R-:W-:-:S06]  /*08e0*/  IMAD.HI.U32 R10, R11, R9, R10 ;  /* 0x000000090b0a7227 */ /* 0x000fcc00078e000a */
[----:B------:R-:W-:-:S05]  /*08f0*/  IMAD.HI.U32 R18, R10, R7, RZ ;  /* 0x000000070a127227 */ /* 0x000fca00078e00ff */
[----:B------:R-:W-:-:S05]  /*0900*/  IADD3 R9, PT, PT, -R18, RZ, RZ ;  /* 0x000000ff12097210 */ /* 0x000fca0007ffe1ff */
[C---:B------:R-:W-:Y:S02]  /*0910*/  IMAD R9, R6.reuse, R9, R7 ;  /* 0x0000000906097224 */ /* 0x040fe400078e0207 */
[----:B------:R-:W1:Y:S03]  /*0920*/  @P0 LDC R7, c[0x0][0x454] ;  /* 0x00011500ff070b82 */ /* 0x000e660000000800 */
[----:B------:R-:W-:-:S13]  /*0930*/  ISETP.GT.U32.AND P2, PT, R6, R9, PT ;  /* 0x000000090600720c */ /* 0x000fda0003f44070 */
[----:B------:R-:W-:Y:S01]  /*0940*/  @!P2 IMAD.IADD R9, R9, 0x1, -R6 ;  /* 0x000000010909a824 */ /* 0x000fe200078e0a06 */
[----:B------:R-:W-:Y:S02]  /*0950*/  @!P2 IADD3 R18, PT, PT, R18, 0x1, RZ ;  /* 0x000000011212a810 */ /* 0x000fe40007ffe0ff */
[----:B------:R-:W-:Y:S02]  /*0960*/  ISETP.NE.AND P2, PT, R5, RZ, PT ;  /* 0x000000ff0500720c */ /* 0x000fe40003f45270 */
[----:B------:R-:W-:Y:S02]  /*0970*/  ISETP.GE.U32.AND P3, PT, R9, R6, PT ;  /* 0x000000060900720c */ /* 0x000fe40003f66070 */
[----:B------:R-:W-:-:S04]  /*0980*/  LOP3.LUT R6, R188, R5, RZ, 0x3c, !PT ;  /* 0x00000005bc067212 */ /* 0x000fc800078e3cff */
[----:B------:R-:W-:Y:S01]  /*0990*/  ISETP.GE.AND P1, PT, R6, RZ, PT ;  /* 0x000000ff0600720c */ /* 0x000fe20003f26270 */
[----:B-1----:R-:W-:-:S04]  /*09a0*/  @P0 IMAD R6, R188, R7, RZ ;  /* 0x00000007bc060224 */ /* 0x002fc800078e02ff */
[----:B------:R-:W-:Y:S02]  /*09b0*/  @P0 IMAD R11, R3, UR30, R6 ;  /* 0x0000001e030b0c24 */ /* 0x000fe4000f8e0206 */
[----:B------:R-:W-:Y:S02]  /*09c0*/  @P3 VIADD R18, R18, 0x1 ;  /* 0x0000000112123836 */ /* 0x000fe40000000000 */
[----:B------:R-:W-:-:S04]  /*09d0*/  @!P0 IMAD R11, R4, UR30, RZ ;  /* 0x0000001e040b8c24 */ /* 0x000fc8000f8e02ff */
[----:B------:R-:W-:Y:S02]  /*09e0*/  @!P1 IADD3 R18, PT, PT, -R18, RZ, RZ ;  /* 0x000000ff12129210 */ /* 0x000fe40007ffe1ff */
[----:B------:R-:W-:-:S04]  /*09f0*/  @!P2 LOP3.LUT R18, RZ, R5, RZ, 0x33, !PT ;  /* 0x00000005ff12a212 */ /* 0x000fc800078e33ff */
[----:B------:R-:W-:Y:S01]  /*0a00*/  SHF.R.S32.HI R6, RZ, 0x1f, R18 ;  /* 0x0000001fff067819 */ /* 0x000fe20000011412 */
[----:B---3--:R-:W-:Y:S06]  /*0a10*/  @!P0 BRA `(.L_x_647) ;  /* 0x00000000001c8947 */ /* 0x008fec0003800000 */
[----:B------:R-:W1:Y:S01]  /*0a20*/  LDC R16, c[0x0][0x444] ;  /* 0x00011100ff107b82 */ /* 0x000e620000000800 */
[----:B------:R-:W2:Y:S01]  /*0a30*/  LDCU UR6, c[0x0][0x430] ;  /* 0x00008600ff0677ac */ /* 0x000ea20008000800 */
[----:B------:R-:W2:Y:S02]  /*0a40*/  LDCU UR4, c[0x0][0x454] ;  /* 0x00008a80ff0477ac */ /* 0x000ea40008000800 */
[----:B--2---:R-:W-:Y:S01]  /*0a50*/  ULEA UR4, UR6, UR4, 0x7 ;  /* 0x0000000406047291 */ /* 0x004fe2000f8e38ff */
[----:B-1----:R-:W-:-:S05]  /*0a60*/  IMAD R5, R3, R16, R20 ;  /* 0x0000001003057224 */ /* 0x002fca00078e0214 */
[----:B------:R-:W-:Y:S01]  /*0a70*/  IMAD R10, R188, UR4, R5 ;  /* 0x00000004bc0a7c24 */ /* 0x000fe2000f8e0205 */
[----:B------:R-:W-:Y:S06]  /*0a80*/  BRA `(.L_x_648) ;  /* 0x0000000000107947 */ /* 0x000fec0003800000 */
.L_x_647:
[----:B------:R-:W1:Y:S01]  /*0a90*/  LDC R16, c[0x0][0x444] ;  /* 0x00011100ff107b82 */ /* 0x000e620000000800 */
[----:B------:R-:W2:Y:S02]  /*0aa0*/  LDCU UR4, c[0x0][0x3e0] ;  /* 0x00007c00ff0477ac */ /* 0x000ea40008000800 */
[----:B--2---:R-:W-:-:S04]  /*0ab0*/  IMAD R5, R3, UR4, R188 ;  /* 0x0000000403057c24 */ /* 0x004fc8000f8e02bc */
[----:B-1----:R-:W-:-:S07]  /*0ac0*/  IMAD R10, R5, R16, RZ ;  /* 0x00000010050a7224 */ /* 0x002fce00078e02ff */
.L_x_648:
[----:B------:R-:W1:Y:S01]  /*0ad0*/  S2R R197, SR_TID.X ;  /* 0x0000000000c57919 */ /* 0x000e620000002100 */
[----:B------:R-:W2:Y:S01]  /*0ae0*/  LDCU UR4, c[0x0][0x3e0] ;  /* 0x00007c00ff0477ac */ /* 0x000ea20008000800 */
[----:B------:R-:W-:Y:S01]  /*0af0*/  SHF.R.S32.HI R12, RZ, 0x1f, R16 ;  /* 0x0000001fff0c7819 */ /* 0x000fe20000011410 */
[----:B------:R-:W-:Y:S01]  /*0b00*/  IMAD.WIDE.U32 R16, R3, R16, RZ ;  /* 0x0000001003107225 */ /* 0x000fe200078e00ff */
[----:B------:R-:W-:Y:S01]  /*0b10*/  SHF.R.S32.HI R5, RZ, 0x1f, R215 ;  /* 0x0000001fff057819 */ /* 0x000fe200000114d7 */
[----:B------:R-:W3:Y:S01]  /*0b20*/  LDCU.64 UR18, c[0x0][0x3b8] ;  /* 0x00007700ff1277ac */ /* 0x000ee20008000a00 */
[----:B------:R-:W-:Y:S01]  /*0b30*/  IADD3 R9, P0, PT, R8, R215, RZ ;  /* 0x000000d708097210 */ /* 0x000fe20007f1e0ff */
[----:B------:R-:W-:Y:S01]  /*0b40*/  IMAD R7, R12, R3, RZ ;  /* 0x000000030c077224 */ /* 0x000fe200078e02ff */
[----:B------:R-:W-:Y:S01]  /*0b50*/  ISETP.NE.AND P3, PT, RZ, UR29, PT ;  /* 0x0000001dff007c0c */ /* 0x000fe2000bf65270 */
[----:B------:R-:W4:Y:S01]  /*0b60*/  LDCU.64 UR8, c[0x0][0x588] ;  /* 0x0000b100ff0877ac */ /* 0x000f220008000a00 */
[----:B------:R-:W-:Y:S01]  /*0b70*/  LEA.HI.X.SX32 R4, R8, R5, 0x1, P0 ;  /* 0x0000000508047211 */ /* 0x000fe200000f0eff */
[----:B------:R-:W-:Y:S01]  /*0b80*/  IMAD.MOV.U32 R15, RZ, RZ, RZ ;  /* 0x000000ffff0f7224 */ /* 0x000fe200078e00ff */
[----:B------:R-:W5:Y:S01]  /*0b90*/  LDC.64 R224, c[0x0][0x420] ;  /* 0x00010800ffe07b82 */ /* 0x000f620000000a00 */
[----:B------:R-:W4:Y:S01]  /*0ba0*/  LDCU UR28, c[0x0][0x44c] ;  /* 0x00008980ff1c77ac */ /* 0x000f220008000800 */
[----:B------:R-:W-:Y:S01]  /*0bb0*/  IMAD.IADD R7, R17, 0x1, R7 ;  /* 0x0000000111077824 */ /* 0x000fe200078e0207 */
[----:B------:R-:W-:-:S02]  /*0bc0*/  CS2R R126, SRZ ;  /* 0x00000000007e7805 */ /* 0x000fc4000001ff00 */
[----:B------:R-:W-:Y:S01]  /*0bd0*/  CS2R R124, SRZ ;  /* 0x00000000007c7805 */ /* 0x000fe2000001ff00 */
[----:B------:R-:W5:Y:S01]  /*0be0*/  LDCU.64 UR6, c[0x0][0x3a0] ;  /* 0x00007400ff0677ac */ /* 0x000f620008000a00 */
[----:B------:R-:W-:Y:S01]  /*0bf0*/  CS2R R130, SRZ ;  /* 0x0000000000827805 */ /* 0x000fe2000001ff00 */
[----:B--2---:R-:W-:Y:S01]  /*0c00*/  IMAD R7, R7, UR4, RZ ;  /* 0x0000000407077c24 */ /* 0x004fe2000f8e02ff */
[----:B------:R-:W2:Y:S01]  /*0c10*/  LDC.64 R200, c[0x0][0x5e8] ;  /* 0x00017a00ffc87b82 */ /* 0x000ea20000000a00 */
[----:B------:R-:W-:Y:S01]  /*0c20*/  USHF.R.S32.HI UR14, URZ, 0x1f, UR4 ;  /* 0x0000001fff0e7899 */ /* 0x000fe20008011404 */
[----:B------:R-:W-:Y:S01]  /*0c30*/  CS2R R128, SRZ ;  /* 0x0000000000807805 */ /* 0x000fe2000001ff00 */
[----:B---3--:R-:W-:Y:S01]  /*0c40*/  IMAD R12, R4, UR18, RZ ;  /* 0x00000012040c7c24 */ /* 0x008fe2000f8e02ff */
[----:B------:R-:W3:Y:S01]  /*0c50*/  LDCU.64 UR12, c[0x0][0x3c0] ;  /* 0x00007800ff0c77ac */ /* 0x000ee20008000a00 */
[----:B------:R-:W-:Y:S02]  /*0c60*/  CS2R R122, SRZ ;  /* 0x00000000007a7805 */ /* 0x000fe4000001ff00 */
[----:B------:R-:W-:Y:S01]  /*0c70*/  CS2R R120, SRZ ;  /* 0x0000000000787805 */ /* 0x000fe2000001ff00 */
[----:B------:R-:W-:Y:S01]  /*0c80*/  IMAD R5, R9, UR19, R12 ;  /* 0x0000001309057c24 */ /* 0x000fe2000f8e020c */
[----:B------:R-:W3:Y:S01]  /*0c90*/  LDCU.64 UR24, c[0x0][0x3b0] ;  /* 0x00007600ff1877ac */ /* 0x000ee20008000a00 */
[----:B------:R-:W-:Y:S01]  /*0ca0*/  IMAD R7, R16, UR14, R7 ;  /* 0x0000000e10077c24 */ /* 0x000fe2000f8e0207 */
[----:B------:R-:W-:-:S02]  /*0cb0*/  CS2R R118, SRZ ;  /* 0x0000000000767805 */ /* 0x000fc4000001ff00 */
[----:B------:R-:W-:Y:S01]  /*0cc0*/  CS2R R116, SRZ ;  /* 0x0000000000747805 */ /* 0x000fe2000001ff00 */
[C---:B-1----:R-:W-:Y:S01]  /*0cd0*/  IMAD.SHL.U32 R14, R197.reuse, 0x8, RZ ;  /* 0x00000008c50e7824 */ /* 0x042fe200078e00ff */
[----:B----4-:R-:W-:Y:S01]  /*0ce0*/  USHF.R.S32.HI UR22, URZ, 0x1f, UR28 ;  /* 0x0000001fff167899 */ /* 0x010fe2000801141c */
[----:B------:R-:W-:Y:S01]  /*0cf0*/  LOP3.LUT R216, R197, 0x1f, RZ, 0xc0, !PT ;  /* 0x0000001fc5d87812 */ /* 0x000fe200078ec0ff */
[----:B------:R-:W-:Y:S01]  /*0d00*/  UIADD3 UR33, UPT, UPT, UR36, -0x1, URZ ;  /* 0xffffffff24217890 */ /* 0x000fe2000fffe0ff */
[----:B------:R-:W-:Y:S02]  /*0d10*/  CS2R R110, SRZ ;  /* 0x00000000006e7805 */ /* 0x000fe4000001ff00 */
[----:B------:R-:W-:Y:S01]  /*0d20*/  LOP3.LUT R14, R14, 0x18, RZ, 0xc0, !PT ;  /* 0x000000180e0e7812 */ /* 0x000fe200078ec0ff */
[----:B------:R-:W1:Y:S01]  /*0d30*/  LDCU.64 UR14, c[0x0][0x3a8] ;  /* 0x00007500ff0e77ac */ /* 0x000e620008000a00 */
[----:B------:R-:W-:Y:S02]  /*0d40*/  CS2R R108, SRZ ;  /* 0x00000000006c7805 */ /* 0x000fe4000001ff00 */
[----:B------:R-:W-:-:S02]  /*0d50*/  CS2R R114, SRZ ;  /* 0x0000000000727805 */ /* 0x000fc4000001ff00 */
[----:B------:R-:W-:Y:S01]  /*0d60*/  CS2R R112, SRZ ;  /* 0x0000000000707805 */ /* 0x000fe2000001ff00 */
[C---:B------:R-:W-:Y:S01]  /*0d70*/  IMAD.WIDE.U32 R22, R3.reuse, UR8, R14 ;  /* 0x0000000803167c25 */ /* 0x040fe2000f8e000e */
[----:B------:R-:W-:Y:S01]  /*0d80*/  USHF.L.U32 UR38, UR33, 0x6, URZ ;  /* 0x0000000621267899 */ /* 0x000fe200080006ff */
[----:B------:R-:W-:Y:S01]  /*0d90*/  CS2R R106, SRZ ;  /* 0x00000000006a7805 */ /* 0x000fe2000001ff00 */
[----:B------:R-:W4:Y:S01]  /*0da0*/  LDCU.64 UR16, c[0x0][0x3d0] ;  /* 0x00007a00ff1077ac */ /* 0x000f220008000a00 */
[----:B------:R-:W-:Y:S01]  /*0db0*/  IMAD R13, R3, UR9, R23 ;  /* 0x00000009030d7c24 */ /* 0x000fe2000f8e0217 */
[----:B------:R-:W-:Y:S01]  /*0dc0*/  CS2R R104, SRZ ;  /* 0x0000000000687805 */ /* 0x000fe2000001ff00 */
[----:B------:R-:W-:Y:S01]  /*0dd0*/  IMAD.MOV.U32 R12, RZ, RZ, R22 ;  /* 0x000000ffff0c7224 */ /* 0x000fe200078e0016 */
[----:B------:R-:W1:Y:S01]  /*0de0*/  LDCU.128 UR8, c[0x0][0x590] ;  /* 0x0000b200ff0877ac */ /* 0x000e620008000c00 */
[----:B------:R-:W-:Y:S01]  /*0df0*/  IMAD.WIDE.U32 R22, R16, UR4, RZ ;  /* 0x0000000410167c25 */ /* 0x000fe2000f8e00ff */
[----:B------:R-:W-:-:S02]  /*0e00*/  CS2R R102, SRZ ;  /* 0x0000000000667805 */ /* 0x000fc4000001ff00 */
[----:B------:R-:W-:Y:S01]  /*0e10*/  CS2R R100, SRZ ;  /* 0x0000000000647805 */ /* 0x000fe2000001ff00 */
[----:B------:R-:W-:Y:S01]  /*0e20*/  USHF.R.S32.HI UR37, URZ, 0x1f, UR38 ;  /* 0x0000001fff257899 */ /* 0x000fe20008011426 */
[----:B------:R-:W-:Y:S01]  /*0e30*/  IMAD R16, R188, UR28, RZ ;  /* 0x0000001cbc107c24 */ /* 0x000fe2000f8e02ff */
[----:B---3--:R-:W-:Y:S01]  /*0e40*/  UIMAD.WIDE.U32 UR40, UR38, UR24, URZ ;  /* 0x00000018262872a5 */ /* 0x008fe2000f8e00ff */
[----:B------:R-:W-:Y:S01]  /*0e50*/  IMAD.IADD R7, R23, 0x1, R7 ;  /* 0x0000000117077824 */ /* 0x000fe200078e0207 */
[----:B------:R-:W3:Y:S01]  /*0e60*/  LDCU.64 UR20, c[0x0][0x398] ;  /* 0x00007300ff1477ac */ /* 0x000ee20008000a00 */
[----:B------:R-:W-:Y:S01]  /*0e70*/  IMAD.WIDE.U32 R24, R9, UR18, R14 ;  /* 0x0000001209187c25 */ /* 0x000fe2000f8e000e */
[--C-:B------:R-:W-:Y:S02]  /*0e80*/  SHF.R.S32.HI R17, RZ, 0x1f, R16.reuse ;  /* 0x0000001fff117819 */ /* 0x100fe40000011410 */
[----:B------:R-:W-:Y:S02]  /*0e90*/  CS2R R94, SRZ ;  /* 0x00000000005e7805 */ /* 0x000fe4000001ff00 */
[----:B------:R-:W-:Y:S01]  /*0ea0*/  LOP3.LUT R28, R14, UR40, RZ, 0xfc, !PT ;  /* 0x000000280e1c7c12 */ /* 0x000fe2000f8efcff */
[----:B------:R-:W-:Y:S01]  /*0eb0*/  IMAD R7, R7, UR28, RZ ;  /* 0x0000001c07077c24 */ /* 0x000fe2000f8e02ff */
[----:B------:R-:W-:Y:S01]  /*0ec0*/  UIMAD UR23, UR37, UR24, URZ ;  /* 0x00000018251772a4 */ /* 0x000fe2000f8e02ff */
[----:B------:R-:W-:Y:S01]  /*0ed0*/  IMAD.IADD R25, R25, 0x1, R5 ;  /* 0x0000000119197824 */ /* 0x000fe200078e0205 */
[----:B------:R-:W-:Y:S01]  /*0ee0*/  ULOP3.LUT UR33, UR33, 0x80000001, URZ, 0xc0, !UPT ;  /* 0x8000000121217892 */ /* 0x000fe2000f8ec0ff */
[C---:B------:R-:W-:Y:S01]  /*0ef0*/  IMAD.WIDE.U32 R16, R22.reuse, UR28, R16 ;  /* 0x0000001c16107c25 */ /* 0x040fe2000f8e0010 */
[----:B------:R-:W-:Y:S01]  /*0f00*/  UIMAD UR23, UR38, UR25, UR23 ;  /* 0x00000019261772a4 */ /* 0x000fe2000f8e0217 */
[----:B------:R-:W-:Y:S01]  /*0f10*/  CS2R R92, SRZ ;  /* 0x00000000005c7805 */ /* 0x000fe2000001ff00 */
[----:B------:R-:W-:Y:S01]  /*0f20*/  UISETP.NE.AND UP0, UPT, UR33, 0x1, UPT ;  /* 0x000000012100788c */ /* 0x000fe2000bf05270 */
[----:B------:R-:W-:Y:S01]  /*0f30*/  IMAD R7, R22, UR22, R7 ;  /* 0x0000001616077c24 */ /* 0x000fe2000f8e0207 */
[----:B-1----:R-:W-:Y:S01]  /*0f40*/  UIMAD UR22, UR37, UR8, URZ ;  /* 0x00000008251672a4 */ /* 0x002fe2000f8e02ff */
[----:B-----5:R-:W-:Y:S01]  /*0f50*/  IMAD.WIDE.U32 R24, R3, UR6, R24 ;  /* 0x0000000603187c25 */ /* 0x020fe2000f8e0018 */
[----:B------:R-:W-:Y:S01]  /*0f60*/  UIADD3 UR23, UPT, UPT, UR41, UR23, URZ ;  /* 0x0000001729177290 */ /* 0x000fe2000fffe0ff */
[----:B------:R-:W-:Y:S01]  /*0f70*/  CS2R R98, SRZ ;  /* 0x0000000000627805 */ /* 0x000fe2000001ff00 */
[----:B------:R-:W-:Y:S01]  /*0f80*/  UIMAD UR22, UR38, UR9, UR22 ;  /* 0x00000009261672a4 */ /* 0x000fe2000f8e0216 */
[----:B------:R-:W-:Y:S01]  /*0f90*/  IMAD R4, R4, UR12, RZ ;  /* 0x0000000c04047c24 */ /* 0x000fe2000f8e02ff */
[----:B------:R-:W-:Y:S01]  /*0fa0*/  CS2R R96, SRZ ;  /* 0x0000000000607805 */ /* 0x000fe2000001ff00 */
[----:B------:R-:W-:Y:S01]  /*0fb0*/  IMAD.IADD R23, R17, 0x1, R7 ;  /* 0x0000000111177824 */ /* 0x000fe200078e0207 */
[----:B------:R-:W-:Y:S01]  /*0fc0*/  CS2R R90, SRZ ;  /* 0x00000000005a7805 */ /* 0x000fe2000001ff00 */
[----:B------:R-:W-:Y:S01]  /*0fd0*/  IMAD R17, R3, UR7, R25 ;  /* 0x0000000703117c24 */ /* 0x000fe2000f8e0219 */
[----:B------:R-:W1:Y:S01]  /*0fe0*/  LDCU.64 UR6, c[0x0][0x3d8] ;  /* 0x00007b00ff0677ac */ /* 0x000e620008000a00 */
[C---:B------:R-:W-:Y:S01]  /*0ff0*/  IMAD R4, R9.reuse, UR13, R4 ;  /* 0x0000000d09047c24 */ /* 0x040fe2000f8e0204 */
[----:B------:R-:W-:Y:S01]  /*1000*/  CS2R R88, SRZ ;  /* 0x0000000000587805 */ /* 0x000fe2000001ff00 */
[----:B------:R-:W-:Y:S01]  /*1010*/  IMAD.WIDE.U32 R26, R9, UR12, R14 ;  /* 0x0000000c091a7c25 */ /* 0x000fe2000f8e000e */
[----:B------:R-:W-:-:S02]  /*1020*/  CS2R R86, SRZ ;  /* 0x0000000000567805 */ /* 0x000fc4000001ff00 */
[----:B------:R-:W-:Y:S02]  /*1030*/  CS2R R84, SRZ ;  /* 0x0000000000547805 */ /* 0x000fe4000001ff00 */
[----:B------:R-:W-:Y:S01]  /*1040*/  CS2R R78, SRZ ;  /* 0x00000000004e7805 */ /* 0x000fe2000001ff00 */
[----:B------:R-:W-:Y:S01]  /*1050*/  IMAD.U32 R5, RZ, RZ, UR8 ;  /* 0x00000008ff057e24 */ /* 0x000fe2000f8e00ff */
[----:B------:R-:W-:Y:S01]  /*1060*/  CS2R R76, SRZ ;  /* 0x00000000004c7805 */ /* 0x000fe2000001ff00 */
[----:B------:R-:W-:Y:S01]  /*1070*/  IMAD.IADD R27, R27, 0x1, R4 ;  /* 0x000000011b1b7824 */ /* 0x000fe200078e0204 */
[----:B------:R-:W-:Y:S01]  /*1080*/  CS2R R82, SRZ ;  /* 0x0000000000527805 */ /* 0x000fe2000001ff00 */
[----:B------:R-:W-:Y:S01]  /*1090*/  IMAD.WIDE.U32 R12, R5, UR38, R12 ;  /* 0x00000026050c7c25 */ /* 0x000fe2000f8e000c */
[----:B------:R-:W-:Y:S02]  /*10a0*/  CS2R R80, SRZ ;  /* 0x0000000000507805 */ /* 0x000fe4000001ff00 */
[----:B------:R-:W-:-:S02]  /*10b0*/  CS2R R74, SRZ ;  /* 0x00000000004a7805 */ /* 0x000fc4000001ff00 */
[----:B------:R-:W-:Y:S01]  /*10c0*/  CS2R R72, SRZ ;  /* 0x0000000000487805 */ /* 0x000fe2000001ff00 */
[----:B------:R-:W-:Y:S01]  /*10d0*/  IMAD.WIDE.U32 R26, R3, UR14, R26 ;  /* 0x0000000e031a7c25 */ /* 0x000fe2000f8e001a */
[----:B------:R-:W-:Y:S02]  /*10e0*/  CS2R R70, SRZ ;  /* 0x0000000000467805 */ /* 0x000fe4000001ff00 */
[----:B------:R-:W-:Y:S02]  /*10f0*/  CS2R R68, SRZ ;  /* 0x0000000000447805 */ /* 0x000fe4000001ff00 */
[----:B------:R-:W-:Y:S01]  /*1100*/  CS2R R62, SRZ ;  /* 0x00000000003e7805 */ /* 0x000fe2000001ff00 */
[----:B------:R-:W-:Y:S01]  /*1110*/  VIADD R15, R13, UR22 ;  /* 0x000000160d0f7c36 */ /* 0x000fe20008000000 */
[----:B------:R-:W-:Y:S01]  /*1120*/  CS2R R60, SRZ ;  /* 0x00000000003c7805 */ /* 0x000fe2000001ff00 */
[----:B------:R-:W-:Y:S01]  /*1130*/  IMAD.MOV.U32 R14, RZ, RZ, R12 ;  /* 0x000000ffff0e7224 */ /* 0x000fe200078e000c */
[----:B------:R-:W-:Y:S01]  /*1140*/  CS2R R66, SRZ ;  /* 0x0000000000427805 */ /* 0x000fe2000001ff00 */
[----:B------:R-:W-:Y:S01]  /*1150*/  IMAD R13, R3, UR15, R27 ;  /* 0x0000000f030d7c24 */ /* 0x000fe2000f8e021b */
[----:B------:R-:W5:Y:S01]  /*1160*/  LDCU.64 UR14, c[0x0][0x388] ;  /* 0x00007100ff0e77ac */ /* 0x000f620008000a00 */
[----:B------:R-:W-:Y:S01]  /*1170*/  IMAD.MOV.U32 R12, RZ, RZ, R26 ;  /* 0x000000ffff0c7224 */ /* 0x000fe200078e001a */
[----:B------:R-:W-:Y:S01]  /*1180*/  CS2R R64, SRZ ;  /* 0x0000000000407805 */ /* 0x000fe2000001ff00 */
[----:B------:R-:W-:Y:S01]  /*1190*/  IMAD.WIDE.U32 R26, R188, UR10, R14 ;  /* 0x0000000abc1a7c25 */ /* 0x000fe2000f8e000e */
[----:B------:R-:W-:Y:S01]  /*11a0*/  USHF.L.U32 UR10, UR18, 0x6, URZ ;  /* 0x00000006120a7899 */ /* 0x000fe200080006ff */
[----:B------:R-:W-:-:S02]  /*11b0*/  SHF.R.U32.HI R14, RZ, 0x2, R197 ;  /* 0x00000002ff0e7819 */ /* 0x000fc400000116c5 */
[----:B------:R-:W-:Y:S01]  /*11c0*/  CS2R R58, SRZ ;  /* 0x00000000003a7805 */ /* 0x000fe2000001ff00 */
[----:B------:R-:W-:Y:S01]  /*11d0*/  IMAD.MOV.U32 R22, RZ, RZ, R16 ;  /* 0x000000ffff167224 */ /* 0x000fe200078e0010 */
[----:B------:R-:W-:Y:S01]  /*11e0*/  CS2R R56, SRZ ;  /* 0x0000000000387805 */ /* 0x000fe2000001ff00 */
[C---:B----4-:R-:W-:Y:S01]  /*11f0*/  IMAD R5, R6.reuse, UR16, RZ ;  /* 0x0000001006057c24 */ /* 0x050fe2000f8e02ff */
[----:B------:R-:W-:Y:S01]  /*1200*/  CS2R R54, SRZ ;  /* 0x0000000000367805 */ /* 0x000fe2000001ff00 */
[----:B------:R-:W-:Y:S01]  /*1210*/  IMAD.MOV.U32 R16, RZ, RZ, R24 ;  /* 0x000000ffff107224 */ /* 0x000fe200078e0018 */
[----:B------:R-:W-:Y:S01]  /*1220*/  CS2R R52, SRZ ;  /* 0x0000000000347805 */ /* 0x000fe2000001ff00 */
[----:B-1----:R-:W-:Y:S01]  /*1230*/  IMAD R7, R6, UR6, RZ ;  /* 0x0000000606077c24 */ /* 0x002fe2000f8e02ff */
[----:B------:R-:W-:Y:S01]  /*1240*/  CS2R R46, SRZ ;  /* 0x00000000002e7805 */ /* 0x000fe2000001ff00 */
[----:B------:R-:W-:Y:S01]  /*1250*/  IMAD R27, R188, UR11, R27 ;  /* 0x0000000bbc1b7c24 */ /* 0x000fe2000f8e021b */
[----:B------:R-:W-:Y:S01]  /*1260*/  USHF.L.U64.HI UR11, UR18, 0x6, UR19 ;  /* 0x00000006120b7899 */ /* 0x000fe20008010213 */
[C---:B------:R-:W-:Y:S01]  /*1270*/  IMAD R32, R18.reuse, UR17, R5 ;  /* 0x0000001112207c24 */ /* 0x040fe2000f8e0205 */
[----:B------:R-:W-:Y:S01]  /*1280*/  CS2R R44, SRZ ;  /* 0x00000000002c7805 */ /* 0x000fe2000001ff00 */
[----:B------:R-:W-:Y:S01]  /*1290*/  IMAD.WIDE.U32 R4, R18, UR16, R16 ;  /* 0x0000001012047c25 */ /* 0x000fe2000f8e0010 */
[----:B------:R-:W1:Y:S01]  /*12a0*/  LDCU.64 UR16, c[0x0][0x390] ;  /* 0x00007200ff1077ac */ /* 0x000e620008000a00 */
[----:B------:R-:W-:-:S02]  /*12b0*/  CS2R R50, SRZ ;  /* 0x0000000000327805 */ /* 0x000fc4000001ff00 */
[----:B------:R-:W-:Y:S01]  /*12c0*/  CS2R R48, SRZ ;  /* 0x0000000000307805 */ /* 0x000fe2000001ff00 */
[C---:B------:R-:W-:Y:S01]  /*12d0*/  IMAD R24, R18.reuse, UR7, R7 ;  /* 0x0000000712187c24 */ /* 0x040fe2000f8e0207 */
[----:B------:R-:W-:Y:S01]  /*12e0*/  USHF.L.U32 UR7, UR12, 0x6, URZ ;  /* 0x000000060c077899 */ /* 0x000fe200080006ff */
[----:B------:R-:W-:Y:S01]  /*12f0*/  IMAD.WIDE.U32 R18, R18, UR6, R12 ;  /* 0x0000000612127c25 */ /* 0x000fe2000f8e000c */
[----:B------:R-:W-:Y:S01]  /*1300*/  USHF.L.U64.HI UR6, UR12, 0x6, UR13 ;  /* 0x000000060c067899 */ /* 0x000fe2000801020d */
[----:B------:R-:W4:Y:S01]  /*1310*/  LDC.64 R6, c[0x0][0x460] ;  /* 0x00011800ff067b82 */ /* 0x000f220000000a00 */
[----:B------:R-:W-:Y:S01]  /*1320*/  CS2R R42, SRZ ;  /* 0x00000000002a7805 */ /* 0x000fe2000001ff00 */
[----:B------:R-:W-:Y:S01]  /*1330*/  IMAD.U32 R30, RZ, RZ, UR10 ;  /* 0x0000000aff1e7e24 */ /* 0x000fe2000f8e00ff */
[----:B------:R-:W-:Y:S01]  /*1340*/  CS2R R40, SRZ ;  /* 0x0000000000287805 */ /* 0x000fe2000001ff00 */
[----:B------:R-:W-:Y:S01]  /*1350*/  IMAD.U32 R31, RZ, RZ, UR11 ;  /* 0x0000000bff1f7e24 */ /* 0x000fe2000f8e00ff */
[----:B------:R-:W-:Y:S01]  /*1360*/  CS2R R38, SRZ ;  /* 0x0000000000267805 */ /* 0x000fe2000001ff00 */
[----:B------:R-:W-:Y:S01]  /*1370*/  IMAD.U32 R12, RZ, RZ, UR7 ;  /* 0x00000007ff0c7e24 */ /* 0x000fe2000f8e00ff */
[----:B------:R-:W-:Y:S01]  /*1380*/  CS2R R36, SRZ ;  /* 0x0000000000247805 */ /* 0x000fe2000001ff00 */
[----:B------:R-:W-:-:S02]  /*1390*/  IMAD.U32 R13, RZ, RZ, UR6 ;  /* 0x00000006ff0d7e24 */ /* 0x000fc4000f8e00ff */
[C---:B------:R-:W-:Y:S01]  /*13a0*/  IMAD.WIDE.U32 R30, R14.reuse, UR18, R30 ;  /* 0x000000120e1e7c25 */ /* 0x040fe2000f8e001e */
[----:B------:R-:W2:Y:S03]  /*13b0*/  LDCU.64 UR6, c[0x0][0x380] ;  /* 0x00007000ff0677ac */ /* 0x000ea60008000a00 */
[----:B------:R-:W-:Y:S01]  /*13c0*/  IMAD R16, R14, UR19, RZ ;  /* 0x000000130e107c24 */ /* 0x000fe2000f8e02ff */
[----:B------:R-:W-:Y:S01]  /*13d0*/  IADD3 R30, P1, PT, R4, R30, RZ ;  /* 0x0000001e041e7210 */ /* 0x000fe20007f3e0ff */
[----:B------:R-:W-:-:S04]  /*13e0*/  IMAD.WIDE.U32 R12, R14, UR12, R12 ;  /* 0x0000000c0e0c7c25 */ /* 0x000fc8000f8e000c */
[----:B------:R-:W-:Y:S01]  /*13f0*/  IMAD.IADD R33, R5, 0x1, R32 ;  /* 0x0000000105217824 */ /* 0x000fe200078e0220 */
[----:B------:R-:W-:Y:S01]  /*1400*/  IADD3 R5, P0, PT, R18, R12, RZ ;  /* 0x0000000c12057210 */ /* 0x000fe20007f1e0ff */
[----:B------:R-:W-:Y:S01]  /*1410*/  IMAD.U32 R29, RZ, RZ, UR23 ;  /* 0x00000017ff1d7e24 */ /* 0x000fe2000f8e00ff */
[----:B------:R-:W2:Y:S01]  /*1420*/  LDCU.64 UR22, c[0x0][0x3c8] ;  /* 0x00007900ff1677ac */ /* 0x000ea20008000a00 */
[----:B------:R-:W-:Y:S01]  /*1430*/  IMAD.IADD R25, R19, 0x1, R24 ;  /* 0x0000000113197824 */ /* 0x000fe200078e0218 */
[----:B------:R-:W-:Y:S01]  /*1440*/  IADD3.X R9, PT, PT, R33, R16, R31, P1, !PT ;  /* 0x0000001021097210 */ /* 0x000fe20000ffe41f */
[----:B------:R-:W-:Y:S01]  /*1450*/  IMAD.MOV.U32 R24, RZ, RZ, R18 ;  /* 0x000000ffff187224 */ /* 0x000fe200078e0012 */
[----:B------:R-:W-:Y:S01]  /*1460*/  @P3 BAR.SYNC.DEFER_BLOCKING 0x0 ;  /* 0x0000000000003b1d */ /* 0x000fe20000010000 */
[----:B-----5:R-:W-:Y:S01]  /*1470*/  LEA R18, P1, R30, UR14, 0x1 ;  /* 0x0000000e1e127c11 */ /* 0x020fe2000f8208ff */
[----:B---3--:R-:W-:-:S03]  /*1480*/  IMAD.WIDE.U32 R28, R3, UR20, R28 ;  /* 0x00000014031c7c25 */ /* 0x008fc6000f8e001c */
[----:B------:R-:W-:Y:S01]  /*1490*/  LEA.HI.X R19, R30, UR15, R9, 0x1, P1 ;  /* 0x0000000f1e137c11 */ /* 0x000fe200088f0c09 */
[----:B------:R-:W-:Y:S01]  /*14a0*/  IMAD R15, R14, UR13, RZ ;  /* 0x0000000d0e0f7c24 */ /* 0x000fe2000f8e02ff */
[----:B----4-:R-:W-:Y:S01]  /*14b0*/  ISETP.NE.U32.AND P1, PT, R6, RZ, PT ;  /* 0x000000ff0600720c */ /* 0x010fe20003f25070 */
[----:B------:R-:W3:Y:S01]  /*14c0*/  S2R R9, SR_CTAID.X ;  /* 0x0000000000097919 */ /* 0x000ee20000002500 */
[----:B------:R-:W-:Y:S01]  /*14d0*/  IMAD R29, R3, UR21, R29 ;  /* 0x00000015031d7c24 */ /* 0x000fe2000f8e021d */
[----:B------:R-:W4:Y:S01]  /*14e0*/  LDCU.64 UR20, c[0x0][0x550] ;  /* 0x0000aa00ff1477ac */ /* 0x000f220008000a00 */
[----:B------:R-:W-:Y:S01]  /*14f0*/  IMAD.MOV.U32 R32, RZ, RZ, R4 ;  /* 0x000000ffff207224 */ /* 0x000fe200078e0004 */
[----:B------:R-:W-:Y:S01]  /*1500*/  IADD3.X R4, PT, PT, R25, R15, R13, P0, !PT ;  /* 0x0000000f19047210 */ /* 0x000fe200007fe40d */
[C---:B------:R-:W-:Y:S01]  /*1510*/  IMAD.WIDE.U32 R26, R14.reuse, UR8, R26 ;  /* 0x000000080e1a7c25 */ /* 0x040fe2000f8e001a */
[----:B-1----:R-:W-:Y:S02]  /*1520*/  LEA R12, P0, R5, UR16, 0x1 ;  /* 0x00000010050c7c11 */ /* 0x002fe4000f8008ff */
[----:B------:R-:W-:Y:S01]  /*1530*/  ISETP.NE.AND.EX P1, PT, R7, RZ, PT, P1 ;  /* 0x000000ff0700720c */ /* 0x000fe20003f25310 */
[----:B------:R-:W-:Y:S01]  /*1540*/  IMAD.WIDE.U32 R30, R14, UR18, R32 ;  /* 0x000000120e1e7c25 */ /* 0x000fe2000f8e0020 */
[----:B------:R-:W-:-:S02]  /*1550*/  LEA.HI.X R13, R5, UR17, R4, 0x1, P0 ;  /* 0x00000011050d7c11 */ /* 0x000fc400080f0c04 */
[----:B------:R-:W3:Y:S01]  /*1560*/  LDC.64 R4, c[0x0][0x5f8] ;  /* 0x00017e00ff047b82 */ /* 0x000ee20000000a00 */
[----:B------:R-:W-:Y:S01]  /*1570*/  IMAD R17, R14, UR9, R27 ;  /* 0x000000090e117c24 */ /* 0x000fe2000f8e021b */
[----:B------:R-:W-:Y:S01]  /*1580*/  LEA R6, P0, R30, UR14, 0x1 ;  /* 0x0000000e1e067c11 */ /* 0x000fe2000f8008ff */
[----:B------:R-:W-:Y:S01]  /*1590*/  IMAD.IADD R16, R31, 0x1, R16 ;  /* 0x000000011f107824 */ /* 0x000fe200078e0210 */
[----:B------:R-:W-:Y:S01]  /*15a0*/  UIMAD.WIDE UR8, UR4, UR28, URZ ;  /* 0x0000001c040872a5 */ /* 0x000fe2000f8e02ff */
[----:B------:R-:W-:Y:S01]  /*15b0*/  IMAD.WIDE.U32 R24, R14, UR12, R24 ;  /* 0x0000000c0e187c25 */ /* 0x000fe2000f8e0018 */
[----:B------:R-:W-:Y:S01]  /*15c0*/  UIMAD UR28, UR4, UR28, URZ ;  /* 0x0000001c041c72a4 */ /* 0x000fe2000f8e02ff */
[----:B----4-:R-:W-:Y:S02]  /*15d0*/  LEA R220, P2, R26, UR20, 0x1 ;  /* 0x000000141adc7c11 */ /* 0x010fe4000f8408ff */
[----:B--2---:R-:W-:Y:S01]  /*15e0*/  IMAD.WIDE.U32 R28, R188, UR22, R28 ;  /* 0x00000016bc1c7c25 */ /* 0x004fe2000f8e001c */
[----:B------:R-:W-:Y:S01]  /*15f0*/  LEA.HI.X R7, R30, UR15, R16, 0x1, P0 ;  /* 0x0000000f1e077c11 */ /* 0x000fe200080f0c10 */
[----:B------:R-:W-:Y:S01]  /*1600*/  USEL UR15, URZ, 0x3000, UP0 ;  /* 0x00003000ff0f7887 */ /* 0x000fe20008000000 */
[----:B------:R-:W-:Y:S01]  /*1610*/  LEA.HI.X R221, R26, UR21, R17, 0x1, P2 ;  /* 0x000000151add7c11 */ /* 0x000fe200090f0c11 */
[----:B------:R-:W-:Y:S01]  /*1620*/  IMAD R29, R188, UR23, R29 ;  /* 0x00000017bc1d7c24 */ /* 0x000fe2000f8e021d */
[----:B------:R-:W-:Y:S01]  /*1630*/  SEL R17, R20, RZ, P1 ;  /* 0x000000ff14117207 */ /* 0x000fe20000800000 */
[----:B------:R-:W-:Y:S01]  /*1640*/  IMAD.IADD R20, R25, 0x1, R15 ;  /* 0x0000000119147824 */ /* 0x000fe200078e020f */
[----:B------:R-:W-:Y:S01]  /*1650*/  LEA R26, P0, R24, UR16, 0x1 ;  /* 0x00000010181a7c11 */ /* 0x000fe2000f8008ff */
[----:B------:R-:W-:Y:S01]  /*1660*/  IMAD.WIDE.U32 R28, R14, UR24, R28 ;  /* 0x000000180e1c7c25 */ /* 0x000fe2000f8e001c */
[----:B------:R-:W-:Y:S01]  /*1670*/  IADD3 R17, P1, PT, R17, UR38, RZ ;  /* 0x0000002611117c10 */ /* 0x000fe2000ff3e0ff */
[----:B------:R-:W-:Y:S01]  /*1680*/  @!PT LDS RZ, [RZ] ;  /* 0x00000000fffff984 */ /* 0x000fe20000000800 */
[----:B------:R-:W-:Y:S01]  /*1690*/  @!PT LDS RZ, [RZ] ;  /* 0x00000000fffff984 */ /* 0x000fe20000000800 */
[----:B------:R-:W-:Y:S01]  /*16a0*/  @!PT LDS RZ, [RZ] ;  /* 0x00000000fffff984 */ /* 0x000fe20000000800 */
[----:B------:R-:W-:Y:S01]  /*16b0*/  LDGSTS.E.BYPASS.LTC128B.128 [R192+0x6000], desc[UR34][R220.64] ;  /* 0x06000000dcc07fae */ /* 0x000fe2000b981a22 */
[----:B------:R-:W-:Y:S01]  /*16c0*/  LEA.HI.X R27, R24, UR17, R20, 0x1, P0 ;  /* 0x00000011181b7c11 */ /* 0x000fe200080f0c14 */
[----:B------:R-:W-:Y:S01]  /*16d0*/  IMAD R14, R14, UR25, R29 ;  /* 0x000000190e0e7c24 */ /* 0x000fe2000f8e021d */
[----:B------:R-:W-:Y:S01]  /*16e0*/  LEA R222, P2, R28, UR6, 0x1 ;  /* 0x000000061cde7c11 */ /* 0x000fe2000f8408ff */
[----:B------:R-:W-:Y:S01]  /*16f0*/  VIADD R211, R192, UR15 ;  /* 0x0000000fc0d37c36 */ /* 0x000fe20008000000 */
[----:B------:R-:W-:Y:S01]  /*1700*/  LDGSTS.E.BYPASS.LTC128B.128 [R192+0x7000], desc[UR34][R220.64+0x40] ;  /* 0x07000040dcc07fae */ /* 0x000fe2000b981a22 */
[----:B---3--:R-:W-:Y:S01]  /*1710*/  IMAD.WIDE.U32 R20, R9, R4, RZ ;  /* 0x0000000409147225 */ /* 0x008fe200078e00ff */
[----:B------:R-:W-:Y:S01]  /*1720*/  LEA.HI.X R223, R28, UR7, R14, 0x1, P2 ;  /* 0x000000071cdf7c11 */ /* 0x000fe200090f0c0e */
[----:B------:R-:W1:Y:S01]  /*1730*/  LDC R4, c[0x0][0x508] ;  /* 0x00014200ff047b82 */ /* 0x000e620000000800 */
[----:B------:R-:W-:Y:S01]  /*1740*/  LDGSTS.E.BYPASS.LTC128B.128 [R192+0x8000], desc[UR34][R220.64+0x80] ;  /* 0x08000080dcc07fae */ /* 0x000fe2000b981a22 */
[----:B------:R-:W-:Y:S01]  /*1750*/  IMAD.X R16, RZ, RZ, UR37, P1 ;  /* 0x00000025ff107e24 */ /* 0x000fe200088e06ff */
[----:B------:R-:W-:Y:S01]  /*1760*/  SEL R14, R20, RZ, P3 ;  /* 0x000000ff140e7207 */ /* 0x000fe20001800000 */
[C---:B------:R-:W-:Y:S01]  /*1770*/  IMAD R15, R17.reuse, UR9, RZ ;  /* 0x00000009110f7c24 */ /* 0x040fe2000f8e02ff */
[----:B------:R-:W-:Y:S01]  /*1780*/  LDGSTS.E.BYPASS.LTC128B.128 [R211], desc[UR34][R222.64] ;  /* 0x00000000ded37fae */ /* 0x000fe2000b981a22 */
[----:B------:R-:W-:Y:S01]  /*1790*/  IMAD.WIDE.U32 R22, R17, UR8, R22 ;  /* 0x0000000811167c25 */ /* 0x000fe2000f8e0016 */
[----:B------:R-:W2:Y:S02]  /*17a0*/  LDCU.64 UR6, c[0x0][0x570] ;  /* 0x0000ae00ff0677ac */ /* 0x000ea40008000a00 */
[----:B------:R-:W-:Y:S01]  /*17b0*/  LDGSTS.E.BYPASS.LTC128B.128 [R211+0x1000], desc[UR34][R222.64+0x40] ;  /* 0x01000040ded37fae */ /* 0x000fe2000b981a22 */
[----:B------:R-:W-:Y:S01]  /*17c0*/  IMAD R15, R16, UR8, R15 ;  /* 0x00000008100f7c24 */ /* 0x000fe2000f8e020f */
[----:B------:R-:W-:Y:S01]  /*17d0*/  USHF.L.U32 UR8, UR28, 0x6, URZ ;  /* 0x000000061c087899 */ /* 0x000fe200080006ff */
[----:B------:R-:W-:Y:S01]  /*17e0*/  IMAD R17, R189, UR28, R216 ;  /* 0x0000001cbd117c24 */ /* 0x000fe2000f8e02d8 */
[----:B------:R-:W-:Y:S01]  /*17f0*/  LDGSTS.E.BYPASS.LTC128B.128 [R211+0x2000], desc[UR34][R222.64+0x80] ;  /* 0x02000080ded37fae */ /* 0x000fe2000b981a22 */
[----:B------:R-:W-:-:S02]  /*1800*/  IMAD R5, R9, R5, R21 ;  /* 0x0000000509057224 */ /* 0x000fc400078e0215 */
[----:B------:R-:W-:Y:S01]  /*1810*/  IMAD.IADD R15, R23, 0x1, R15 ;  /* 0x00000001170f7824 */ /* 0x000fe200078e020f */
[----:B------:R-:W-:Y:S01]  /*1820*/  LDGSTS.E.BYPASS.LTC128B.128 [R192+0x9000], desc[UR34][R6.64] ;  /* 0x0900000006c07fae */ /* 0x000fe2000b981a22 */
[----:B------:R-:W-:Y:S01]  /*1830*/  IADD3 R14, P1, P0, R17, R22, R14 ;  /* 0x00000016110e7210 */ /* 0x000fe2000783e00e */
[----:B------:R-:W-:Y:S01]  /*1840*/  VIADD R11, R11, UR38 ;  /* 0x000000260b0b7c36 */ /* 0x000fe20008000000 */
[----:B------:R-:W-:Y:S01]  /*1850*/  SHF.R.S32.HI R16, RZ, 0x1f, R17 ;  /* 0x0000001fff107819 */ /* 0x000fe20000011411 */
[----:B------:R-:W-:Y:S01]  /*1860*/  LDGSTS.E.BYPASS.LTC128B.128 [R192+0xb000], desc[UR34][R6.64+0x40] ;  /* 0x0b00004006c07fae */ /* 0x000fe2000b981a22 */
[----:B------:R-:W-:Y:S01]  /*1870*/  SEL R5, R5, RZ, P3 ;  /* 0x000000ff05057207 */ /* 0x000fe20001800000 */
[----:B------:R-:W-:Y:S02]  /*1880*/  IMAD.WIDE R224, R11, 0x4, R224 ;  /* 0x000000040be07825 */ /* 0x000fe400078e02e0 */
[----:B------:R1:W-:Y:S01]  /*1890*/  LDGSTS.E.BYPASS.LTC128B.128 [R192+0xd000], desc[UR34][R6.64+0x80] ;  /* 0x0d00008006c07fae */ /* 0x0003e2000b981a22 */
[----:B------:R-:W-:-:S02]  /*18a0*/  IADD3.X R5, PT, PT, R16, R15, R5, P1, P0 ;  /* 0x0000000f10057210 */ /* 0x000fc40000fe0405 */
[----:B------:R-:W-:Y:S01]  /*18b0*/  IADD3 R14, P0, PT, R14, UR8, RZ ;  /* 0x000000080e0e7c10 */ /* 0x000fe2000ff1e0ff */
[----:B------:R3:W-:Y:S04]  /*18c0*/  LDGSTS.E.BYPASS.LTC128B.128 [R192+0xa000], desc[UR34][R18.64] ;  /* 0x0a00000012c07fae */ /* 0x0007e8000b981a22 */
[----:B------:R3:W-:Y:S04]  /*18d0*/  LDGSTS.E.BYPASS.LTC128B.128 [R192+0xc000], desc[UR34][R18.64+0x40] ;  /* 0x0c00004012c07fae */ /* 0x0007e8000b981a22 */
[----:B------:R3:W-:Y:S04]  /*18e0*/  LDGSTS.E.BYPASS.LTC128B.128 [R192+0xe000], desc[UR34][R18.64+0x80] ;  /* 0x0e00008012c07fae */ /* 0x0007e8000b981a22 */
[----:B------:R3:W-:Y:S04]  /*18f0*/  LDGSTS.E.BYPASS.LTC128B.128 [R192+0xf000], desc[UR34][R26.64] ;  /* 0x0f0000001ac07fae */ /* 0x0007e8000b981a22 */
[----:B------:R3:W-:Y:S04]  /*1900*/  LDGSTS.E.BYPASS.LTC128B.128 [R192+0x11000], desc[UR34][R26.64+0x40] ;  /* 0x110000401ac07fae */ /* 0x0007e8000b981a22 */
[----:B------:R3:W-:Y:S01]  /*1910*/  LDGSTS.E.BYPASS.LTC128B.128 [R192+0x13000], desc[UR34][R26.64+0x80] ;  /* 0x130000801ac07fae */ /* 0x0007e2000b981a22 */
[----:B-1----:R-:W-:-:S03]  /*1920*/  IMAD.IADD R7, R213, 0x1, R4 ;  /* 0x00000001d5077824 */ /* 0x002fc600078e0204 */
[----:B------:R3:W-:Y:S01]  /*1930*/  LDGSTS.E.BYPASS.LTC128B.128 [R192+0x10000], desc[UR34][R12.64] ;  /* 0x100000000cc07fae */ /* 0x0007e2000b981a22 */
[----:B------:R-:W-:Y:S01]  /*1940*/  IMAD.U32 R4, RZ, RZ, UR8 ;  /* 0x00000008ff047e24 */ /* 0x000fe2000f8e00ff */
[----:B------:R-:W-:Y:S02]  /*1950*/  IADD3 R7, PT, PT, -R7, UR30, R8 ;  /* 0x0000001e07077c10 */ /* 0x000fe4000fffe108 */
[----:B------:R3:W-:Y:S02]  /*1960*/  LDGSTS.E.BYPASS.LTC128B.128 [R192+0x12000], desc[UR34][R12.64+0x40] ;  /* 0x120000400cc07fae */ /* 0x0007e4000b981a22 */
[----:B------:R-:W-:Y:S01]  /*1970*/  LEA.HI.X.SX32 R9, R4, R5, 0x1, P0 ;  /* 0x0000000504097211 */ /* 0x000fe200000f0eff */
[----:B------:R-:W-:Y:S01]  /*1980*/  VIADD R5, R10, UR38 ;  /* 0x000000260a057c36 */ /* 0x000fe20008000000 */
[----:B------:R-:W-:Y:S01]  /*1990*/  SHF.R.S32.HI R4, RZ, 0x1f, R7 ;  /* 0x0000001fff047819 */ /* 0x000fe20000011407 */
[----:B------:R3:W-:Y:S01]  /*19a0*/  LDGSTS.E.BYPASS.LTC128B.128 [R192+0x14000], desc[UR34][R12.64+0x80] ;  /* 0x140000800cc07fae */ /* 0x0007e2000b981a22 */
[----:B--2---:R-:W-:Y:S01]  /*19b0*/  LEA R218, P0, R14, UR6, 0x2 ;  /* 0x000000060eda7c11 */ /* 0x004fe2000f8010ff */
[----:B------:R-:W-:Y:S01]  /*19c0*/  IMAD.WIDE R200, R5, 0x4, R200 ;  /* 0x0000000405c87825 */ /* 0x000fe200078e02c8 */
[----:B------:R-:W-:Y:S01]  /*19d0*/  LEA.HI R199, R4, R7, RZ, 0x6 ;  /* 0x0000000704c77211 */ /* 0x000fe200078f30ff */
[----:B------:R-:W0:Y:S01]  /*19e0*/  LDGDEPBAR ;  /* 0x00000000000079af */ /* 0x000e220000000000 */
[----:B------:R-:W-:-:S02]  /*19f0*/  LEA.HI.X R219, R14, UR7, R9, 0x2, P0 ;  /* 0x000000070edb7c11 */ /* 0x000fc400080f1409 */
[----:B------:R-:W-:-:S04]  /*1a00*/  SHF.R.S32.HI R199, RZ, 0x6, R199 ;  /* 0x00000006ffc77819 */ /* 0x000fc800000114c7 */
[----:B------:R-:W-:-:S04]  /*1a10*/  VIMNMX R199, PT, PT, RZ, R199, !PT ;  /* 0x000000c7ffc77248 */ /* 0x000fc80007fe0100 */
[----:B------:R-:W-:-:S13]  /*1a20*/  ISETP.LT.AND P0, PT, R199, UR36, PT ;  /* 0x00000024c7007c0c */ /* 0x000fda000bf01270 */
[----:B---3--:R-:W-:Y:S05]  /*1a30*/  @!P0 BRA `(.L_x_649) ;  /* 0x0000004000a88947 */ /* 0x008fea0003800000 */
[----:B------:R-:W1:Y:S01]  /*1a40*/  LDC.64 R6, c[0x0][0x528] ;  /* 0x00014a00ff067b82 */ /* 0x000e620000000a00 */
[----:B------:R-:W-:Y:S01]  /*1a50*/  IMAD.WIDE.U32 R8, R187, 0x4, R224 ;  /* 0x00000004bb087825 */ /* 0x000fe200078e00e0 */
[----:B------:R-:W2:Y:S04]  /*1a60*/  LDCU UR11, c[0x0][0x3b0] ;  /* 0x00007600ff0b77ac */ /* 0x000ea80008000800 */
[----:B------:R-:W5:Y:S01]  /*1a70*/  LDG.E R210, desc[UR34][R8.64] ;  /* 0x0000002208d27981 */ /* 0x000f62000c1e1900 */
[----:B------:R-:W3:Y:S01]  /*1a80*/  LDCU UR12, c[0x0][0x590] ;  /* 0x0000b200ff0c77ac */ /* 0x000ee20008000800 */
[----:B------:R-:W4:Y:S02]  /*1a90*/  LDC R195, c[0x0][0x44c] ;  /* 0x00011300ffc37b82 */ /* 0x000f240000000800 */
[----:B------:R-:W5:Y:S01]  /*1aa0*/  LDG.E R209, desc[UR34][R8.64+0x20] ;  /* 0x0000202208d17981 */ /* 0x000f62000c1e1900 */
[----:B------:R-:W-:-:S02]  /*1ab0*/  USHF.L.U32 UR8, UR36, 0x6, URZ ;  /* 0x0000000624087899 */ /* 0x000fc400080006ff */
[----:B------:R-:W-:Y:S01]  /*1ac0*/  USHF.L.U32 UR7, UR28, 0x3, URZ ;  /* 0x000000031c077899 */ /* 0x000fe200080006ff */
[----:B------:R-:W5:Y:S01]  /*1ad0*/  LDG.E R208, desc[UR34][R8.64+0x80] ;  /* 0x0000802208d07981 */ /* 0x000f62000c1e1900 */
[----:B------:R-:W1:Y:S03]  /*1ae0*/  LDCU UR6, c[0x0][0x3e0] ;  /* 0x00007c00ff0677ac */ /* 0x000e660008000800 */
[----:B------:R-:W5:Y:S01]  /*1af0*/  LDG.E R207, desc[UR34][R8.64+0xa0] ;  /* 0x0000a02208cf7981 */ /* 0x000f62000c1e1900 */
[----:B------:R-:W1:Y:S03]  /*1b00*/  LDCU UR10, c[0x0][0x45c] ;  /* 0x00008b80ff0a77ac */ /* 0x000e660008000800 */
[----:B-1----:R-:W4:Y:S04]  /*1b10*/  LDG.E.64 R4, desc[UR34][R6.64] ;  /* 0x0000002206047981 */ /* 0x002f28000c1e1b00 */
[----:B------:R1:W4:Y:S01]  /*1b20*/  LDG.E.64 R202, desc[UR34][R6.64+0x8] ;  /* 0x0000082206ca7981 */ /* 0x000322000c1e1b00 */
[----:B------:R-:W4:Y:S01]  /*1b30*/  S2R R197, SR_TID.X ;  /* 0x0000000000c57919 */ /* 0x000f220000002100 */
[----:B------:R-:W-:Y:S01]  /*1b40*/  IMAD.U32 R206, RZ, RZ, UR30 ;  /* 0x0000001effce7e24 */ /* 0x000fe2000f8e00ff */
[----:B------:R-:W-:Y:S01]  /*1b50*/  LEA R198, R190, UR30, 0x7 ;  /* 0x0000001ebec67c11 */ /* 0x000fe2000f8e38ff */
[----:B------:R-:W-:-:S02]  /*1b60*/  IMAD.MOV.U32 R196, RZ, RZ, 0x10 ;  /* 0x00000010ffc47424 */ /* 0x000fc400078e00ff */
[----:B------:R-:W-:Y:S02]  /*1b70*/  IMAD.U32 R204, RZ, RZ, UR36 ;  /* 0x00000024ffcc7e24 */ /* 0x000fe4000f8e00ff */
[----:B-1----:R-:W-:Y:S01]  /*1b80*/  IMAD R7, R3, UR4, R188 ;  /* 0x0000000403077c24 */ /* 0x002fe2000f8e02bc */
[--C-:B------:R-:W-:Y:S01]  /*1b90*/  IADD3 R3, PT, PT, R187, UR8, R213.reuse ;  /* 0x00000008bb037c10 */ /* 0x100fe2000fffe0d5 */
[----:B------:R-:W-:Y:S01]  /*1ba0*/  VIADD R179, R185, UR15 ;  /* 0x0000000fb9b37c36 */ /* 0x000fe20008000000 */
[----:B------:R-:W-:Y:S01]  /*1bb0*/  IADD3 R198, PT, PT, R198, 0x80, -R213 ;  /* 0x00000080c6c67810 */ /* 0x000fe20007ffe8d5 */
[----:B------:R-:W-:Y:S01]  /*1bc0*/  IMAD.SHL.U32 R7, R7, 0x20, RZ ;  /* 0x0000002007077824 */ /* 0x000fe200078e00ff */
[----:B------:R-:W-:Y:S01]  /*1bd0*/  IADD3 R206, PT, PT, R3, -0x1f, -R206 ;  /* 0xffffffe103ce7810 */ /* 0x000fe20007ffe8ce */
[----:B------:R-:W-:Y:S01]  /*1be0*/  VIADD R177, R183, UR15 ;  /* 0x0000000fb7b17c36 */ /* 0x000fe20008000000 */
[----:B------:R-:W1:Y:S01]  /*1bf0*/  LDCU.U8 UR4, c[0x0][0x4f8] ;  /* 0x00009f00ff0477ac */ /* 0x000e620008000000 */
[----:B------:R-:W-:-:S02]  /*1c00*/  IMAD.IADD R184, R181, 0x1, R176 ;  /* 0x00000001b5b87824 */ /* 0x000fc400078e02b0 */
[----:B------:R-:W-:Y:S02]  /*1c10*/  IMAD.IADD R3, R185, 0x1, R176 ;  /* 0x00000001b9037824 */ /* 0x000fe400078e02b0 */
[----:B------:R-:W-:Y:S01]  /*1c20*/  IMAD.MOV.U32 R127, RZ, RZ, RZ ;  /* 0x000000ffff7f7224 */ /* 0x000fe200078e00ff */
[----:B--2---:R-:W-:Y:S02]  /*1c30*/  USHF.L.U32 UR11, UR11, 0x6, URZ ;  /* 0x000000060b0b7899 */ /* 0x004fe400080006ff */
[----:B---3--:R-:W-:Y:S01]  /*1c40*/  USHF.L.U32 UR12, UR12, 0x6, URZ ;  /* 0x000000060c0c7899 */ /* 0x008fe200080006ff */
[----:B----4-:R-:W-:Y:S02]  /*1c50*/  R2UR UR9, R5 ;  /* 0x00000000050972ca */ /* 0x010fe400000e0000 */
[----:B------:R-:W-:Y:S02]  /*1c60*/  R2UR UR14, R4 ;  /* 0x00000000040e72ca */ /* 0x000fe400000e0000 */
[----:B------:R-:W-:-:S02]  /*1c70*/  IADD3 R216, P1, P0, R7, R202, R216 ;  /* 0x000000ca07d87210 */ /* 0x000fc4000783e0d8 */
[----:B------:R-:W-:Y:S02]  /*1c80*/  SHF.R.S32.HI R202, RZ, 0x1f, R7 ;  /* 0x0000001fffca7819 */ /* 0x000fe40000011407 */
[----:B------:R-:W-:Y:S02]  /*1c90*/  LOP3.LUT R5, R189, 0x1, RZ, 0xc0, !PT ;  /* 0x00000001bd057812 */ /* 0x000fe400078ec0ff */
[----:B------:R-:W-:Y:S02]  /*1ca0*/  IADD3.X R202, PT, PT, R202, R203, RZ, P1, P0 ;  /* 0x000000cbcaca7210 */ /* 0x000fe40000fe04ff */
[----:B------:R-:W-:Y:S01]  /*1cb0*/  LOP3.LUT P0, RZ, R197, 0x4, RZ, 0xc0, !PT ;  /* 0x00000004c5ff7812 */ /* 0x000fe2000780c0ff */
[----:B------:R-:W-:-:S03]  /*1cc0*/  IMAD R204, R204, 0x4, R5 ;  /* 0x00000004cccc7824 */ /* 0x000fc600078e0205 */
[----:B------:R-:W-:Y:S01]  /*1cd0*/  SEL R196, R196, 0xfffffff0, !P0 ;  /* 0xfffffff0c4c47807 */ /* 0x000fe20004000000 */
        /* <DEDUP_REMOVED lines=11> */
[----:B------:R-:W-:Y:S01]  /*1d90*/  UIADD3 UR16, UPT, UPT, UR9, 0x646e171e, URZ ;  /* 0x646e171e09107890 */ /* 0x000fe2000fffe0ff */
[----:B------:R-:W-:Y:S01]  /*1da0*/  SHF.R.U32.HI R205, RZ, 0x6, R197 ;  /* 0x00000006ffcd7819 */ /* 0x000fe200000116c5 */
[----:B------:R-:W-:Y:S01]  /*1db0*/  IMAD.WIDE.U32 R216, R216, -0x2daee0ad, RZ ;  /* 0xd2511f53d8d87825 */ /* 0x000fe200078e00ff */
[----:B------:R-:W-:-:S02]  /*1dc0*/  IADD3 R204, PT, PT, R204, -0x4, RZ ;  /* 0xfffffffccccc7810 */ /* 0x000fc40007ffe0ff */
[----:B-1----:R-:W-:-:S07]  /*1dd0*/  IADD3 R203, PT, PT, R196, R191, RZ ;  /* 0x000000bfc4cb7210 */ /* 0x002fce0007ffe0ff */
.L_x_652:
[----:B------:R-:W0:Y:S01]  /*1de0*/  LDGDEPBAR ;  /* 0x00000000000079af */ /* 0x000e220000000000 */
[----:B------:R-:W-:Y:S01]  /*1df0*/  IMAD.IADD R186, R179, 0x1, R176 ;  /* 0x00000001b3ba7824 */ /* 0x000fe200078e02b0 */
[C---:B------:R-:W-:Y:S01]  /*1e00*/  LEA R236, P0, R187.reuse, R200, 0x2 ;  /* 0x000000c8bbec7211 */ /* 0x040fe200078010ff */
[----:B------:R-:W-:Y:S01]  /*1e10*/  VIADD R212, R204, 0x2 ;  /* 0x00000002ccd47836 */ /* 0x000fe20000000000 */
[----:B------:R-:W-:Y:S01]  /*1e20*/  UIADD3 UR8, UPT, UPT, UR8, -0x40, URZ ;  /* 0xffffffc008087890 */ /* 0x000fe2000fffe0ff */
[----:B------:R-:W-:Y:S01]  /*1e30*/  IMAD R227, R190, 0x4, R205 ;  /* 0x00000004bee37824 */ /* 0x000fe200078e02cd */
[----:B------:R-:W-:Y:S01]  /*1e40*/  LEA.HI.X R237, R187, R201, RZ, 0x2, P0 ;  /* 0x000000c9bbed7211 */ /* 0x000fe200000f14ff */
[----:B------:R-:W-:Y:S01]  /*1e50*/  IMAD.WIDE.U32 R230, R212, -0x326172a9, RZ ;  /* 0xcd9e8d57d4e67825 */ /* 0x000fe200078e00ff */
[----:B------:R-:W-:Y:S02]  /*1e60*/  UIADD3 UR36, UPT, UPT, UR36, -0x1, URZ ;  /* 0xffffffff24247890 */ /* 0x000fe4000fffe0ff */
[----:B------:R-:W-:Y:S01]  /*1e70*/  ISETP.LE.AND P3, PT, R198, UR8, PT ;  /* 0x00000008c6007c0c */ /* 0x000fe2000bf63270 */
[----:B------:R-:W-:Y:S01]  /*1e80*/  IMAD.WIDE.U32 R242, R204, -0x326172a9, RZ ;  /* 0xcd9e8d57ccf27825 */ /* 0x000fe200078e00ff */
[C---:B------:R-:W-:Y:S02]  /*1e90*/  LOP3.LUT R212, R202.reuse, UR14, R231, 0x96, !PT ;  /* 0x0000000ecad47c12 */ /* 0x040fe4000f8e96e7 */
[----:B------:R-:W-:Y:S02]  /*1ea0*/  LOP3.LUT R228, R227, UR9, R217, 0x96, !PT ;  /* 0x00000009e3e47c12 */ /* 0x000fe4000f8e96d9 */
[----:B------:R-:W-:Y:S01]  /*1eb0*/  LOP3.LUT R232, R202, UR14, R243, 0x96, !PT ;  /* 0x0000000ecae87c12 */ /* 0x000fe2000f8e96f3 */
[----:B------:R-:W-:Y:S04]  /*1ec0*/  IMAD.WIDE.U32 R234, R212, -0x2daee0ad, RZ ;  /* 0xd2511f53d4ea7825 */ /* 0x000fe800078e00ff */
[----:B------:R-:W-:Y:S01]  /*1ed0*/  IMAD.WIDE.U32 R228, R228, -0x326172a9, RZ ;  /* 0xcd9e8d57e4e47825 */ /* 0x000fe200078e00ff */
[----:B------:R-:W-:Y:S01]  /*1ee0*/  LOP3.LUT R244, R216, UR28, R235, 0x96, !PT ;  /* 0x0000001cd8f47c12 */ /* 0x000fe2000f8e96eb */
[----:B------:R-:W-:Y:S04]  /*1ef0*/  DEPBAR.LE SB0, 0x0 ;  /* 0x000080000000791a */ /* 0x000fe80000000000 */
[----:B------:R-:W-:Y:S01]  /*1f00*/  BAR.SYNC.DEFER_BLOCKING 0x0 ;  /* 0x0000000000007b1d */ /* 0x000fe20000010000 */
[----:B------:R-:W-:Y:S01]  /*1f10*/  @!P3 SHF.R.U32.HI R214, RZ, 0x1, R197 ;  /* 0x00000001ffd6b819 */ /* 0x000fe200000116c5 */
[----:B------:R-:W-:Y:S01]  /*1f20*/  @!P3 IMAD.SHL.U32 R227, R197, 0x2, RZ ;  /* 0x00000002c5e3b824 */ /* 0x000fe200078e00ff */
[--C-:B------:R-:W-:Y:S01]  /*1f30*/  LOP3.LUT R242, R242, UR13, R229.reuse, 0x96, !PT ;  /* 0x0000000df2f27c12 */ /* 0x100fe2000f8e96e5 */
[----:B------:R-:W-:Y:S01]  /*1f40*/  IMAD.WIDE.U32 R244, R244, -0x326172a9, RZ ;  /* 0xcd9e8d57f4f47825 */ /* 0x000fe200078e00ff */
[----:B------:R-:W-:Y:S02]  /*1f50*/  LOP3.LUT R230, R230, UR13, R229, 0x96, !PT ;  /* 0x0000000de6e67c12 */ /* 0x000fe4000f8e96e5 */
[----:B------:R-:W-:Y:S01]  /*1f60*/  @!P3 LOP3.LUT R227, R227, 0x6, RZ, 0xc0, !PT ;  /* 0x00000006e3e3b812 */ /* 0x000fe200078ec0ff */
[----:B------:R-:W-:Y:S01]  /*1f70*/  IMAD.WIDE.U32 R242, R242, -0x2daee0ad, RZ ;  /* 0xd2511f53f2f27825 */ /* 0x000fe200078e00ff */
[----:B------:R-:W-:Y:S02]  /*1f80*/  @!P3 VIMNMX R240, PT, PT, R206, R213, PT ;  /* 0x000000d5cef0b248 */ /* 0x000fe40003fe0100 */
[----:B------:R-:W-:Y:S01]  /*1f90*/  @!P3 LOP3.LUT R229, R227, 0x1e0, R214, 0xf8, !PT ;  /* 0x000001e0e3e5b812 */ /* 0x000fe200078ef8d6 */
[----:B------:R-:W-:Y:S04]  /*1fa0*/  IMAD.WIDE.U32 R230, R230, -0x2daee0ad, RZ ;  /* 0xd2511f53e6e67825 */ /* 0x000fe800078e00ff */
[----:B------:R-:W-:Y:S01]  /*1fb0*/  @!P3 IMAD R229, R190, 0x80, R229 ;  /* 0x00000080bee5b824 */ /* 0x000fe200078e02e5 */
[----:B------:R-:W-:Y:S01]  /*1fc0*/  LOP3.LUT R231, R234, UR24, R231, 0x96, !PT ;  /* 0x00000018eae77c12 */ /* 0x000fe2000f8e96e7 */
[----:B------:R-:W-:Y:S01]  /*1fd0*/  IMAD.WIDE.U32 R232, R232, -0x2daee0ad, RZ ;  /* 0xd2511f53e8e87825 */ /* 0x000fe200078e00ff */
[----:B------:R-:W-:Y:S03]  /*1fe0*/  @!P3 VIADDMNMX R234, R206, 0xffffffe8, R213, PT ;  /* 0xffffffe8ceeab846 */ /* 0x000fe600038001d5 */
[----:B------:R-:W-:Y:S01]  /*1ff0*/  IMAD.WIDE.U32 R250, R231, -0x326172a9, RZ ;  /* 0xcd9e8d57e7fa7825 */ /* 0x000fe200078e00ff */
[C---:B------:R-:W-:Y:S01]  /*2000*/  @!P3 ISETP.GE.AND P6, PT, R229.reuse, R234, PT ;  /* 0x000000eae500b20c */ /* 0x040fe20003fc6270 */
[----:B------:R-:W-:Y:S01]  /*2010*/  LDSM.16.M88.4 R132, [R179] ;  /* 0x00000000b384783b */ /* 0x000fe20000000200 */
[----:B------:R-:W-:Y:S01]  /*2020*/  LOP3.LUT R238, R216, UR28, R233, 0x96, !PT ;  /* 0x0000001cd8ee7c12 */ /* 0x000fe2000f8e96e9 */
[----:B------:R-:W-:Y:S01]  /*2030*/  @!P3 VIADD R231, R229, 0x10 ;  /* 0x00000010e5e7b836 */ /* 0x000fe20000000000 */
[----:B------:R-:W-:Y:S02]  /*2040*/  LOP3.LUT R233, R232, UR24, R243, 0x96, !PT ;  /* 0x00000018e8e97c12 */ /* 0x000fe4000f8e96f3 */
[----:B------:R-:W-:Y:S01]  /*2050*/  @!P3 VIADDMNMX R232, R206, 0x8, R213, PT ;  /* 0x00000008cee8b846 */ /* 0x000fe200038001d5 */
[----:B------:R-:W-:Y:S01]  /*2060*/  IMAD.WIDE.U32 R238, R238, -0x326172a9, RZ ;  /* 0xcd9e8d57eeee7825 */ /* 0x000fe200078e00ff */
[----:B------:R-:W-:Y:S01]  /*2070*/  LOP3.LUT R244, R244, UR23, R251, 0x96, !PT ;  /* 0x00000017f4f47c12 */ /* 0x000fe2000f8e96fb */
[----:B------:R-:W1:Y:S02]  /*2080*/  LDSM.16.M88.4 R136, [R181] ;  /* 0x00000000b588783b */ /* 0x000e640000000200 */
[----:B------:R-:W-:Y:S01]  /*2090*/  IMAD.WIDE.U32 R248, R233, -0x326172a9, RZ ;  /* 0xcd9e8d57e9f87825 */ /* 0x000fe200078e00ff */
[C---:B------:R-:W-:Y:S02]  /*20a0*/  LOP3.LUT R235, R228.reuse, UR25, R239, 0x96, !PT ;  /* 0x00000019e4eb7c12 */ /* 0x040fe4000f8e96ef */
[----:B------:R-:W-:Y:S01]  /*20b0*/  LOP3.LUT R228, R228, UR25, R245, 0x96, !PT ;  /* 0x00000019e4e47c12 */ /* 0x000fe2000f8e96f5 */
[----:B------:R-:W-:Y:S01]  /*20c0*/  IMAD.WIDE.U32 R244, R244, -0x2daee0ad, RZ ;  /* 0xd2511f53f4f47825 */ /* 0x000fe200078e00ff */
[----:B------:R-:W-:Y:S01]  /*20d0*/  LOP3.LUT R238, R238, UR23, R249, 0x96, !PT ;  /* 0x00000017eeee7c12 */ /* 0x000fe2000f8e96f9 */
[----:B------:R-:W2:Y:S02]  /*20e0*/  LDSM.16.M88.4 R140, [R179+0x800] ;  /* 0x00080000b38c783b */ /* 0x000ea40000000200 */
[----:B------:R-:W-:Y:S04]  /*20f0*/  IMAD.WIDE.U32 R246, R235, -0x2daee0ad, RZ ;  /* 0xd2511f53ebf67825 */ /* 0x000fe800078e00ff */
[C---:B------:R-:W-:Y:S01]  /*2100*/  @!P3 VIADD R233, R229.reuse, 0x11 ;  /* 0x00000011e5e9b836 */ /* 0x040fe20000000000 */
[----:B------:R-:W-:Y:S01]  /*2110*/  LOP3.LUT R242, R242, UR22, R247, 0x96, !PT ;  /* 0x00000016f2f27c12 */ /* 0x000fe2000f8e96f7 */
[----:B------:R-:W3:Y:S01]  /*2120*/  LDSM.16.M88.4 R144, [R181+0x400] ;  /* 0x00040000b590783b */ /* 0x000ee20000000200 */
[----:B------:R-:W-:Y:S04]  /*2130*/  IMAD.WIDE.U32 R238, R238, -0x2daee0ad, RZ ;  /* 0xd2511f53eeee7825 */ /* 0x000fe800078e00ff */
[----:B------:R-:W-:Y:S01]  /*2140*/  IMAD.WIDE.U32 R242, R242, -0x326172a9, RZ ;  /* 0xcd9e8d57f2f27825 */ /* 0x000fe200078e00ff */
[----:B------:R-:W-:Y:S02]  /*2150*/  LOP3.LUT R246, R246, UR20, R239, 0x96, !PT ;  /* 0x00000014f6f67c12 */ /* 0x000fe4000f8e96ef */
[----:B------:R-:W4:Y:S02]  /*2160*/  LDG.E R227, desc[UR34][R236.64] ;  /* 0x00000022ece37981 */ /* 0x000f24000c1e1900 */
[----:B------:R-:W-:Y:S01]  /*2170*/  LOP3.LUT R248, R248, UR21, R243, 0x96, !PT ;  /* 0x00000015f8f87c12 */ /* 0x000fe2000f8e96f3 */
[----:B------:R-:W-:Y:S01]  /*2180*/  IMAD.WIDE.U32 R246, R246, -0x326172a9, RZ ;  /* 0xcd9e8d57f6f67825 */ /* 0x000fe200078e00ff */
[----:B------:R-:W-:Y:S03]  /*2190*/  LDSM.16.M88.4 R148, [R186] ;  /* 0x00000000ba94783b */ /* 0x000fe60000000200 */
[----:B------:R-:W-:Y:S05]  /*21a0*/  IMAD.WIDE.U32 R248, R248, -0x2daee0ad, RZ ;  /* 0xd2511f53f8f87825 */ /* 0x000fea00078e00ff */
[----:B------:R-:W4:Y:S01]  /*21b0*/  LDG.E R226, desc[UR34][R236.64+0x20] ;  /* 0x00002022ece27981 */ /* 0x000f22000c1e1900 */
[-C--:B-1----:R-:W-:Y:S03]  /*21c0*/  HMMA.16816.F32.BF16 R4, R132, R136.reuse, RZ ;  /* 0x000000888404723c */ /* 0x082fe600000418ff */
[----:B------:R-:W1:Y:S05]  /*21d0*/  LDSM.16.M88.4 R152, [R184] ;  /* 0x00000000b898783b */ /* 0x000e6a0000000200 */
[C---:B--2---:R-:W-:Y:S03]  /*21e0*/  HMMA.16816.F32.BF16 R8, R140.reuse, R136, RZ ;  /* 0x000000888c08723c */ /* 0x044fe600000418ff */
[----:B------:R-:W2:Y:S05]  /*21f0*/  LDSM.16.M88.4 R156, [R186+0x800] ;  /* 0x00080000ba9c783b */ /* 0x000eaa0000000200 */
[-C--:B------:R-:W-:Y:S03]  /*2200*/  HMMA.16816.F32.BF16 R12, R140, R138.reuse, RZ ;  /* 0x0000008a8c0c723c */ /* 0x080fe600000418ff */
[----:B------:R-:W2:Y:S05]  /*2210*/  LDSM.16.M88.4 R160, [R184+0x400] ;  /* 0x00040000b8a0783b */ /* 0x000eaa0000000200 */
[C---:B------:R-:W-:Y:S03]  /*2220*/  HMMA.16816.F32.BF16 R16, R132.reuse, R138, RZ ;  /* 0x0000008a8410723c */ /* 0x040fe600000418ff */
[----:B------:R-:W-:Y:S05]  /*2230*/  LDSM.16.M88.4 R164, [R179+0x1000] ;  /* 0x00100000b3a4783b */ /* 0x000fea0000000200 */
[-C--:B---3--:R-:W-:Y:S03]  /*2240*/  HMMA.16816.F32.BF16 R20, R132, R144.reuse, RZ ;  /* 0x000000908414723c */ /* 0x088fe600000418ff */
[----:B------:R-:W3:Y:S05]  /*2250*/  LDSM.16.M88.4 R168, [R181+0x2000] ;  /* 0x00200000b5a8783b */ /* 0x000eea0000000200 */
[C---:B------:R-:W-:Y:S03]  /*2260*/  HMMA.16816.F32.BF16 R24, R140.reuse, R144, RZ ;  /* 0x000000908c18723c */ /* 0x040fe600000418ff */
[----:B------:R-:W3:Y:S05]  /*2270*/  LDSM.16.M88.4 R172, [R179+0x1800] ;  /* 0x00180000b3ac783b */ /* 0x000eea0000000200 */
[-C--:B------:R-:W-:Y:S03]  /*2280*/  HMMA.16816.F32.BF16 R28, R140, R146.reuse, RZ ;  /* 0x000000928c1c723c */ /* 0x080fe600000418ff */
[----:B------:R-:W3:Y:S05]  /*2290*/  LDSM.16.M88.4 R136, [R181+0x2400] ;  /* 0x00240000b588783b */ /* 0x000eea0000000200 */
[----:B------:R-:W-:Y:S03]  /*22a0*/  HMMA.16816.F32.BF16 R32, R132, R146, RZ ;  /* 0x000000928420723c */ /* 0x000fe600000418ff */
[----:B------:R-:W-:Y:S05]  /*22b0*/  LDSM.16.M88.4 R132, [R186+0x1000] ;  /* 0x00100000ba84783b */ /* 0x000fea0000000200 */
[-C--:B-1----:R-:W-:Y:S03]  /*22c0*/  HMMA.16816.F32.BF16 R4, R148, R152.reuse, R4 ;  /* 0x000000989404723c */ /* 0x082fe60000041804 */
[----:B------:R-:W1:Y:S05]  /*22d0*/  LDSM.16.M88.4 R140, [R184+0x2000] ;  /* 0x00200000b88c783b */ /* 0x000e6a0000000200 */
[C---:B--2---:R-:W-:Y:S03]  /*22e0*/  HMMA.16816.F32.BF16 R8, R156.reuse, R152, R8 ;  /* 0x000000989c08723c */ /* 0x044fe60000041808 */
[----:B------:R-:W2:Y:S05]  /*22f0*/  LDSM.16.M88.4 R144, [R186+0x1800] ;  /* 0x00180000ba90783b */ /* 0x000eaa0000000200 */
[-C--:B------:R-:W-:Y:S03]  /*2300*/  HMMA.16816.F32.BF16 R12, R156, R154.reuse, R12 ;  /* 0x0000009a9c0c723c */ /* 0x080fe6000004180c */
[----:B-----5:R-:W5:Y:S04]  /*2310*/  LDG.E R214, desc[UR34][R236.64+0x80] ;  /* 0x00008022ecd67981 */ /* 0x020f68000c1e1900 */
[----:B------:R3:W5:Y:S01]  /*2320*/  LDG.E R212, desc[UR34][R236.64+0xa0] ;  /* 0x0000a022ecd47981 */ /* 0x000762000c1e1900 */
[C---:B------:R-:W-:Y:S03]  /*2330*/  HMMA.16816.F32.BF16 R16, R148.reuse, R154, R16 ;  /* 0x0000009a9410723c */ /* 0x040fe60000041810 */
[----:B------:R-:W2:Y:S05]  /*2340*/  LDSM.16.M88.4 R152, [R184+0x2400] ;  /* 0x00240000b898783b */ /* 0x000eaa0000000200 */
[-C--:B------:R-:W-:Y:S08]  /*2350*/  HMMA.16816.F32.BF16 R20, R148, R160.reuse, R20 ;  /* 0x000000a09414723c */ /* 0x080ff00000041814 */
[C---:B------:R-:W-:Y:S04]  /*2360*/  HMMA.16816.F32.BF16 R24, R156.reuse, R160, R24 ;  /* 0x000000a09c18723c */ /* 0x040fe80000041818 */
[----:B---3--:R-:W-:Y:S01]  /*2370*/  @!P3 VIADDMNMX R236, R206, 0xffffffe0, R213, PT ;  /* 0xffffffe0ceecb846 */ /* 0x008fe200038001d5 */
[C---:B------:R-:W-:Y:S03]  /*2380*/  @!P3 VIADD R237, R229.reuse, 0x1 ;  /* 0x00000001e5edb836 */ /* 0x040fe60000000000 */
[-C--:B------:R-:W-:Y:S01]  /*2390*/  HMMA.16816.F32.BF16 R28, R156, R162.reuse, R28 ;  /* 0x000000a29c1c723c */ /* 0x080fe2000004181c */
[----:B------:R-:W-:Y:S02]  /*23a0*/  LDSM.16.M88.4 R156, [R181+0x4000] ;  /* 0x00400000b59c783b */ /* 0x000fe40000000200 */
[-C--:B------:R-:W-:Y:S02]  /*23b0*/  @!P3 ISETP.GE.AND P5, PT, R229, R236.reuse, PT ;  /* 0x000000ece500b20c */ /* 0x080fe40003fa6270 */
[C---:B------:R-:W-:Y:S02]  /*23c0*/  @!P3 ISETP.GE.AND P1, PT, R237.reuse, R236, PT ;  /* 0x000000eced00b20c */ /* 0x040fe40003f26270 */
[C---:B------:R-:W-:Y:S01]  /*23d0*/  @!P3 ISETP.GE.AND P0, PT, R237.reuse, R234, PT ;  /* 0x000000eaed00b20c */ /* 0x040fe20003f06270 */
[----:B------:R-:W-:Y:S01]  /*23e0*/  HMMA.16816.F32.BF16 R32, R148, R162, R32 ;  /* 0x000000a29420723c */ /* 0x000fe20000041820 */
[----:B------:R-:W3:Y:S03]  /*23f0*/  LDSM.16.M88.4 R148, [R179+0x2000] ;  /* 0x00200000b394783b */ /* 0x000ee60000000200 */
[C---:B------:R-:W-:Y:S02]  /*2400*/  @!P3 ISETP.GE.AND P4, PT, R237.reuse, R232, PT ;  /* 0x000000e8ed00b20c */ /* 0x040fe40003f86270 */
[-C--:B------:R-:W-:Y:S01]  /*2410*/  @!P3 ISETP.GE.AND P2, PT, R237, R240.reuse, PT ;  /* 0x000000f0ed00b20c */ /* 0x080fe20003f46270 */
[----:B------:R-:W-:Y:S01]  /*2420*/  @!P3 VIADD R237, R229, 0x8 ;  /* 0x00000008e5edb836 */ /* 0x000fe20000000000 */
[-C--:B------:R-:W-:Y:S01]  /*2430*/  HMMA.16816.F32.BF16 R4, R164, R168.reuse, R4 ;  /* 0x000000a8a404723c */ /* 0x080fe20000041804 */
[----:B------:R-:W3:Y:S07]  /*2440*/  LDSM.16.M88.4 R160, [R179+0x2800] ;  /* 0x00280000b3a0783b */ /* 0x000eee0000000200 */
[C---:B------:R-:W-:Y:S08]  /*2450*/  HMMA.16816.F32.BF16 R8, R172.reuse, R168, R8 ;  /* 0x000000a8ac08723c */ /* 0x040ff00000041808 */
        /* <DEDUP_REMOVED lines=9> */
[C---:B--2---:R-:W-:Y:S08]  /*24f0*/  HMMA.16816.F32.BF16 R8, R144.reuse, R140, R8 ;  /* 0x0000008c9008723c */ /* 0x044ff00000041808 */
[-C--:B------:R-:W-:Y:S08]  /*2500*/  HMMA.16816.F32.BF16 R12, R144, R142.reuse, R12 ;  /* 0x0000008e900c723c */ /* 0x080ff0000004180c */
[C---:B------:R-:W-:Y:S01]  /*2510*/  HMMA.16816.F32.BF16 R16, R132.reuse, R142, R16 ;  /* 0x0000008e8410723c */ /* 0x040fe20000041810 */
[----:B------:R-:W-:Y:S07]  /*2520*/  LDSM.16.M88.4 R140, [R186+0x2800] ;  /* 0x00280000ba8c783b */ /* 0x000fee0000000200 */
[-C--:B------:R-:W-:Y:S08]  /*2530*/  HMMA.16816.F32.BF16 R20, R132, R152.reuse, R20 ;  /* 0x000000988414723c */ /* 0x080ff00000041814 */
[C---:B------:R-:W-:Y:S08]  /*2540*/  HMMA.16816.F32.BF16 R24, R144.reuse, R152, R24 ;  /* 0x000000989018723c */ /* 0x040ff00000041818 */
[-C--:B------:R-:W-:Y:S01]  /*2550*/  HMMA.16816.F32.BF16 R28, R144, R154.reuse, R28 ;  /* 0x0000009a901c723c */ /* 0x080fe2000004181c */
[----:B------:R1:W-:Y:S07]  /*2560*/  LDSM.16.M88.4 R144, [R184+0x4400] ;  /* 0x00440000b890783b */ /* 0x0003ee0000000200 */
[----:B------:R-:W-:Y:S01]  /*2570*/  HMMA.16816.F32.BF16 R32, R132, R154, R32 ;  /* 0x0000009a8420723c */ /* 0x000fe20000041820 */
[----:B------:R-:W2:Y:S03]  /*2580*/  LDSM.16.M88.4 R132, [R186+0x2000] ;  /* 0x00200000ba84783b */ /* 0x000ea60000000200 */
[----:B------:R-:W-:Y:S01]  /*2590*/  IMAD.WIDE.U32 R154, R228, -0x2daee0ad, RZ ;  /* 0xd2511f53e49a7825 */ /* 0x000fe200078e00ff */
[----:B------:R-:W-:Y:S03]  /*25a0*/  LOP3.LUT R228, R238, UR18, R249, 0x96, !PT ;  /* 0x00000012eee47c12 */ /* 0x000fe6000f8e96f9 */
[-C--:B---3--:R-:W-:Y:S05]  /*25b0*/  HMMA.16816.F32.BF16 R4, R148, R156.reuse, R4 ;  /* 0x0000009c9404723c */ /* 0x088fea0000041804 */
[----:B------:R-:W-:Y:S01]  /*25c0*/  LOP3.LUT R230, R230, UR22, R155, 0x96, !PT ;  /* 0x00000016e6e67c12 */ /* 0x000fe2000f8e969b */
[----:B------:R-:W-:Y:S02]  /*25d0*/  IMAD.WIDE.U32 R238, R228, -0x326172a9, RZ ;  /* 0xcd9e8d57e4ee7825 */ /* 0x000fe400078e00ff */
[C---:B------:R-:W-:Y:S04]  /*25e0*/  HMMA.16816.F32.BF16 R8, R160.reuse, R156, R8 ;  /* 0x0000009ca008723c */ /* 0x040fe80000041808 */
[----:B-1----:R-:W-:Y:S01]  /*25f0*/  IMAD.IADD R184, R181, 0x1, R176 ;  /* 0x00000001b5b87824 */ /* 0x002fe200078e02b0 */
[----:B------:R-:W-:Y:S02]  /*2600*/  LOP3.LUT R228, R246, UR17, R239, 0x96, !PT ;  /* 0x00000011f6e47c12 */ /* 0x000fe4000f8e96ef */
[----:B------:R-:W-:Y:S01]  /*2610*/  PRMT R239, R238, 0x7773, RZ ;  /* 0x00007773eeef7816 */ /* 0x000fe200000000ff */
[-C--:B------:R-:W-:Y:S08]  /*2620*/  HMMA.16816.F32.BF16 R12, R160, R158.reuse, R12 ;  /* 0x0000009ea00c723c */ /* 0x080ff0000004180c */
[C---:B------:R-:W-:Y:S08]  /*2630*/  HMMA.16816.F32.BF16 R16, R148.reuse, R158, R16 ;  /* 0x0000009e9410723c */ /* 0x040ff00000041810 */
[-C--:B------:R-:W-:Y:S08]  /*2640*/  HMMA.16816.F32.BF16 R20, R148, R168.reuse, R20 ;  /* 0x000000a89414723c */ /* 0x080ff00000041814 */
[C---:B------:R-:W-:Y:S04]  /*2650*/  HMMA.16816.F32.BF16 R24, R160.reuse, R168, R24 ;  /* 0x000000a8a018723c */ /* 0x040fe80000041818 */
[----:B------:R-:W-:Y:S04]  /*2660*/  IMAD.IADD R169, R196, 0x1, R193 ;  /* 0x00000001c4a97824 */ /* 0x000fe800078e02c1 */
[-C--:B------:R-:W-:Y:S08]  /*2670*/  HMMA.16816.F32.BF16 R28, R160, R170.reuse, R28 ;  /* 0x000000aaa01c723c */ /* 0x080ff0000004181c */
[----:B------:R-:W-:Y:S08]  /*2680*/  HMMA.16816.F32.BF16 R32, R148, R170, R32 ;  /* 0x000000aa9420723c */ /* 0x000ff00000041820 */
[-C--:B--2---:R-:W-:Y:S08]  /*2690*/  HMMA.16816.F32.BF16 R4, R132, R136.reuse, R4 ;  /* 0x000000888404723c */ /* 0x084ff00000041804 */
[C---:B------:R-:W-:Y:S08]  /*26a0*/  HMMA.16816.F32.BF16 R8, R140.reuse, R136, R8 ;  /* 0x000000888c08723c */ /* 0x040ff00000041808 */
[-C--:B------:R-:W-:Y:S03]  /*26b0*/  HMMA.16816.F32.BF16 R12, R140, R138.reuse, R12 ;  /* 0x0000008a8c0c723c */ /* 0x080fe6000004180c */
[----:B------:R-:W-:Y:S02]  /*26c0*/  @!P3 FSEL R4, R4, -INF , !P5 ;  /* 0xff8000000404b808 */ /* 0x000fe40006800000 */
[----:B------:R-:W-:Y:S02]  /*26d0*/  @!P3 FSEL R5, R5, -INF , !P1 ;  /* 0xff8000000505b808 */ /* 0x000fe40004800000 */
[----:B------:R-:W-:Y:S01]  /*26e0*/  @!P3 FSEL R6, R6, -INF , !P6 ;  /* 0xff8000000606b808 */ /* 0x000fe20007000000 */
[C---:B------:R-:W-:Y:S04]  /*26f0*/  HMMA.16816.F32.BF16 R16, R132.reuse, R138, R16 ;  /* 0x0000008a8410723c */ /* 0x040fe80000041810 */
[----:B------:R-:W-:Y:S02]  /*2700*/  @!P3 FSEL R7, R7, -INF , !P0 ;  /* 0xff8000000707b808 */ /* 0x000fe40004000000 */
[----:B------:R-:W-:Y:S02]  /*2710*/  @!P3 FSEL R11, R11, -INF , !P4 ;  /* 0xff8000000b0bb808 */ /* 0x000fe40006000000 */
[-C--:B------:R-:W-:Y:S03]  /*2720*/  HMMA.16816.F32.BF16 R20, R132, R144.reuse, R20 ;  /* 0x000000908414723c */ /* 0x080fe60000041814 */
[-C--:B------:R-:W-:Y:S02]  /*2730*/  @!P3 ISETP.GE.AND P5, PT, R229, R240.reuse, PT ;  /* 0x000000f0e500b20c */ /* 0x080fe40003fa6270 */
[C---:B------:R-:W-:Y:S02]  /*2740*/  @!P3 ISETP.GE.AND P1, PT, R237.reuse, R240, PT ;  /* 0x000000f0ed00b20c */ /* 0x040fe40003f26270 */
[----:B------:R-:W-:Y:S01]  /*2750*/  @!P3 FSEL R8, R8, -INF , !P5 ;  /* 0xff8000000808b808 */ /* 0x000fe20006800000 */
[C---:B------:R-:W-:Y:S04]  /*2760*/  HMMA.16816.F32.BF16 R24, R140.reuse, R144, R24 ;  /* 0x000000908c18723c */ /* 0x040fe80000041818 */
[C---:B------:R-:W-:Y:S02]  /*2770*/  @!P3 ISETP.GE.AND P6, PT, R237.reuse, R232, PT ;  /* 0x000000e8ed00b20c */ /* 0x040fe40003fc6270 */
[C---:B------:R-:W-:Y:S02]  /*2780*/  @!P3 ISETP.GE.AND P0, PT, R237.reuse, R236, PT ;  /* 0x000000eced00b20c */ /* 0x040fe40003f06270 */
[-C--:B------:R-:W-:Y:S03]  /*2790*/  HMMA.16816.F32.BF16 R28, R140, R146.reuse, R28 ;  /* 0x000000928c1c723c */ /* 0x080fe6000004181c */
[----:B------:R-:W-:Y:S01]  /*27a0*/  @!P3 ISETP.GE.AND P5, PT, R237, R234, PT ;  /* 0x000000eaed00b20c */ /* 0x000fe20003fa6270 */
[----:B------:R-:W-:Y:S01]  /*27b0*/  @!P3 VIADD R237, R229, 0x9 ;  /* 0x00000009e5edb836 */ /* 0x000fe20000000000 */
[----:B------:R-:W-:Y:S02]  /*27c0*/  @!P3 FSEL R9, R9, -INF , !P2 ;  /* 0xff8000000909b808 */ /* 0x000fe40005000000 */
[----:B------:R-:W-:Y:S01]  /*27d0*/  @!P3 ISETP.GE.AND P2, PT, R229, R232, PT ;  /* 0x000000e8e500b20c */ /* 0x000fe20003f46270 */
[----:B------:R-:W-:Y:S04]  /*27e0*/  HMMA.16816.F32.BF16 R32, R132, R146, R32 ;  /* 0x000000928420723c */ /* 0x000fe80000041820 */
[----:B------:R-:W-:Y:S02]  /*27f0*/  @!P3 FSEL R10, R10, -INF , !P2 ;  /* 0xff8000000a0ab808 */ /* 0x000fe40005000000 */
[C---:B------:R-:W-:Y:S02]  /*2800*/  @!P3 ISETP.GE.AND P2, PT, R237.reuse, R240, PT ;  /* 0x000000f0ed00b20c */ /* 0x040fe40003f46270 */
[----:B------:R-:W-:Y:S02]  /*2810*/  @!P3 FSEL R12, R12, -INF , !P1 ;  /* 0xff8000000c0cb808 */ /* 0x000fe40004800000 */
[C---:B------:R-:W-:Y:S02]  /*2820*/  @!P3 ISETP.GE.AND P4, PT, R237.reuse, R232, PT ;  /* 0x000000e8ed00b20c */ /* 0x040fe40003f86270 */
[----:B------:R-:W-:Y:S02]  /*2830*/  @!P3 ISETP.GE.AND P1, PT, R237, R236, PT ;  /* 0x000000eced00b20c */ /* 0x000fe40003f26270 */
[----:B------:R-:W-:Y:S02]  /*2840*/  @!P3 FSEL R13, R13, -INF , !P2 ;  /* 0xff8000000d0db808 */ /* 0x000fe40005000000 */
[----:B------:R-:W-:Y:S02]  /*2850*/  @!P3 ISETP.GE.AND P2, PT, R237, R234, PT ;  /* 0x000000eaed00b20c */ /* 0x000fe40003f46270 */
[----:B------:R-:W-:Y:S02]  /*2860*/  @!P3 FSEL R14, R14, -INF , !P6 ;  /* 0xff8000000e0eb808 */ /* 0x000fe40007000000 */
[----:B------:R-:W-:Y:S02]  /*2870*/  @!P3 FSEL R15, R15, -INF , !P4 ;  /* 0xff8000000f0fb808 */ /* 0x000fe40006000000 */
[----:B------:R-:W-:Y:S02]  /*2880*/  @!P3 FSEL R16, R16, -INF , !P0 ;  /* 0xff8000001010b808 */ /* 0x000fe40004000000 */
[----:B------:R-:W-:Y:S02]  /*2890*/  @!P3 FSEL R17, R17, -INF , !P1 ;  /* 0xff8000001111b808 */ /* 0x000fe40004800000 */
[C---:B------:R-:W-:Y:S02]  /*28a0*/  @!P3 ISETP.GE.AND P6, PT, R231.reuse, R236, PT ;  /* 0x000000ece700b20c */ /* 0x040fe40003fc6270 */
[C---:B------:R-:W-:Y:S02]  /*28b0*/  @!P3 ISETP.GE.AND P4, PT, R231.reuse, R234, PT ;  /* 0x000000eae700b20c */ /* 0x040fe40003f86270 */
[C---:B------:R-:W-:Y:S02]  /*28c0*/  @!P3 ISETP.GE.AND P0, PT, R231.reuse, R240, PT ;  /* 0x000000f0e700b20c */ /* 0x040fe40003f06270 */
[----:B------:R-:W-:Y:S01]  /*28d0*/  @!P3 ISETP.GE.AND P1, PT, R231, R232, PT ;  /* 0x000000e8e700b20c */ /* 0x000fe20003f26270 */
[C---:B------:R-:W-:Y:S01]  /*28e0*/  @!P3 VIADD R231, R229.reuse, 0x18 ;  /* 0x00000018e5e7b836 */ /* 0x040fe20000000000 */
[----:B------:R-:W-:Y:S01]  /*28f0*/  @!P3 FSEL R18, R18, -INF , !P5 ;  /* 0xff8000001212b808 */ /* 0x000fe20006800000 */
[----:B------:R-:W-:Y:S01]  /*2900*/  @!P3 VIADD R229, R229, 0x19 ;  /* 0x00000019e5e5b836 */ /* 0x000fe20000000000 */
[----:B------:R-:W-:Y:S02]  /*2910*/  @!P3 FSEL R19, R19, -INF , !P2 ;  /* 0xff8000001313b808 */ /* 0x000fe40005000000 */
[C---:B------:R-:W-:Y:S02]  /*2920*/  @!P3 ISETP.GE.AND P5, PT, R233.reuse, R236, PT ;  /* 0x000000ece900b20c */ /* 0x040fe40003fa6270 */
[----:B------:R-:W-:Y:S02]  /*2930*/  @!P3 ISETP.GE.AND P2, PT, R233, R234, PT ;  /* 0x000000eae900b20c */ /* 0x000fe40003f46270 */
[----:B------:R-:W-:Y:S02]  /*2940*/  @!P3 FSEL R20, R20, -INF , !P6 ;  /* 0xff8000001414b808 */ /* 0x000fe40007000000 */
[----:B------:R-:W-:Y:S02]  /*2950*/  @!P3 FSEL R21, R21, -INF , !P5 ;  /* 0xff8000001515b808 */ /* 0x000fe40006800000 */
[----:B------:R-:W-:Y:S02]  /*2960*/  @!P3 FSEL R23, R23, -INF , !P2 ;  /* 0xff8000001717b808 */ /* 0x000fe40005000000 */
[-C--:B------:R-:W-:Y:S02]  /*2970*/  @!P3 ISETP.GE.AND P2, PT, R229, R240.reuse, PT ;  /* 0x000000f0e500b20c */ /* 0x080fe40003f46270 */
[C---:B------:R-:W-:Y:S02]  /*2980*/  @!P3 ISETP.GE.AND P6, PT, R233.reuse, R240, PT ;  /* 0x000000f0e900b20c */ /* 0x040fe40003fc6270 */
[----:B------:R-:W-:Y:S02]  /*2990*/  @!P3 ISETP.GE.AND P5, PT, R233, R232, PT ;  /* 0x000000e8e900b20c */ /* 0x000fe40003fa6270 */
[----:B------:R-:W-:Y:S02]  /*29a0*/  @!P3 FSEL R22, R22, -INF , !P4 ;  /* 0xff8000001616b808 */ /* 0x000fe40006000000 */
[----:B------:R-:W-:Y:S02]  /*29b0*/  @!P3 FSEL R29, R29, -INF , !P2 ;  /* 0xff8000001d1db808 */ /* 0x000fe40005000000 */
[----:B------:R-:W-:Y:S02]  /*29c0*/  @!P3 FSEL R25, R25, -INF , !P6 ;  /* 0xff8000001919b808 */ /* 0x000fe40007000000 */
[----:B------:R-:W-:Y:S02]  /*29d0*/  @!P3 FSEL R26, R26, -INF , !P1 ;  /* 0xff8000001a1ab808 */ /* 0x000fe40004800000 */
[----:B------:R-:W-:Y:S02]  /*29e0*/  @!P3 FSEL R27, R27, -INF , !P5 ;  /* 0xff8000001b1bb808 */ /* 0x000fe40006800000 */
[C---:B------:R-:W-:Y:S01]  /*29f0*/  @!P3 ISETP.GE.AND P4, PT, R231.reuse, R240, PT ;  /* 0x000000f0e700b20c */ /* 0x040fe20003f86270 */
[----:B------:R-:W-:Y:S01]  /*2a00*/  IMAD.WIDE.U32 R240, R230, -0x326172a9, RZ ;  /* 0xcd9e8d57e6f07825 */ /* 0x000fe200078e00ff */
[-C--:B------:R-:W-:Y:S02]  /*2a10*/  @!P3 ISETP.GE.AND P1, PT, R231, R236.reuse, PT ;  /* 0x000000ece700b20c */ /* 0x080fe40003f26270 */
[C---:B------:R-:W-:Y:S02]  /*2a20*/  @!P3 ISETP.GE.AND P5, PT, R229.reuse, R236, PT ;  /* 0x000000ece500b20c */ /* 0x040fe40003fa6270 */
[C---:B------:R-:W-:Y:S02]  /*2a30*/  @!P3 ISETP.GE.AND P2, PT, R229.reuse, R234, PT ;  /* 0x000000eae500b20c */ /* 0x040fe40003f46270 */
[----:B------:R-:W-:Y:S02]  /*2a40*/  @!P3 ISETP.GE.AND P6, PT, R229, R232, PT ;  /* 0x000000e8e500b20c */ /* 0x000fe40003fc6270 */
[C---:B------:R-:W-:Y:S02]  /*2a50*/  PRMT R229, R238.reuse, 0x7772, RZ ;  /* 0x00007772eee57816 */ /* 0x040fe400000000ff */
[----:B------:R-:W-:Y:S02]  /*2a60*/  PRMT R230, R238, 0x7771, RZ ;  /* 0x00007771eee67816 */ /* 0x000fe400000000ff */
[----:B------:R-:W-:Y:S02]  /*2a70*/  @!P3 FSEL R28, R28, -INF , !P4 ;  /* 0xff8000001c1cb808 */ /* 0x000fe40006000000 */
[----:B------:R-:W-:Y:S02]  /*2a80*/  @!P3 FSEL R32, R32, -INF , !P1 ;  /* 0xff8000002020b808 */ /* 0x000fe40004800000 */
[----:B------:R-:W-:Y:S02]  /*2a90*/  @!P3 ISETP.GE.AND P4, PT, R231, R234, PT ;  /* 0x000000eae700b20c */ /* 0x000fe40003f86270 */
[----:B------:R-:W-:Y:S02]  /*2aa0*/  ISETP.GT.U32.AND P1, PT, R229, UR4, PT ;  /* 0x00000004e5007c0c */ /* 0x000fe4000bf24070 */
[----:B------:R-:W-:Y:S02]  /*2ab0*/  @!P3 FSEL R24, R24, -INF , !P0 ;  /* 0xff8000001818b808 */ /* 0x000fe40004000000 */
[----:B------:R-:W-:Y:S02]  /*2ac0*/  @!P3 FSEL R31, R31, -INF , !P6 ;  /* 0xff8000001f1fb808 */ /* 0x000fe40007000000 */
[----:B------:R-:W-:Y:S02]  /*2ad0*/  SHF.R.U32.HI R229, RZ, 0x18, R228 ;  /* 0x00000018ffe57819 */ /* 0x000fe400000116e4 */
[----:B------:R-:W-:Y:S02]  /*2ae0*/  ISETP.GT.U32.AND P6, PT, R230, UR4, PT ;  /* 0x00000004e6007c0c */ /* 0x000fe4000bfc4070 */
[----:B------:R-:W-:Y:S02]  /*2af0*/  @!P3 ISETP.GE.AND P0, PT, R231, R232, PT ;  /* 0x000000e8e700b20c */ /* 0x000fe40003f06270 */
[----:B------:R-:W-:Y:S02]  /*2b00*/  LOP3.LUT R230, R228, 0xff, RZ, 0xc0, !PT ;  /* 0x000000ffe4e67812 */ /* 0x000fe400078ec0ff */
[----:B------:R-:W-:Y:S02]  /*2b10*/  PRMT R231, R238, 0x7770, RZ ;  /* 0x00007770eee77816 */ /* 0x000fe400000000ff */
[----:B------:R-:W-:Y:S02]  /*2b20*/  @!P3 FSEL R34, R34, -INF , !P4 ;  /* 0xff8000002222b808 */ /* 0x000fe40006000000 */
[----:B------:R-:W-:Y:S02]  /*2b30*/  ISETP.LE.U32.AND P4, PT, R229, UR4, PT ;  /* 0x00000004e5007c0c */ /* 0x000fe4000bf83070 */
[----:B------:R-:W-:Y:S02]  /*2b40*/  @!P3 FSEL R33, R33, -INF , !P5 ;  /* 0xff8000002121b808 */ /* 0x000fe40006800000 */
[----:B------:R-:W-:Y:S02]  /*2b50*/  @!P3 FSEL R30, R30, -INF , !P0 ;  /* 0xff8000001e1eb808 */ /* 0x000fe40004000000 */
[----:B------:R-:W-:Y:S02]  /*2b60*/  PRMT R229, R228, 0x7632, R229 ;  /* 0x00007632e4e57816 */ /* 0x000fe400000000e5 */
[----:B------:R-:W-:Y:S01]  /*2b70*/  ISETP.LE.U32.AND P0, PT, R231, UR4, PT ;  /* 0x00000004e7007c0c */ /* 0x000fe2000bf03070 */
[----:B------:R-:W-:Y:S01]  /*2b80*/  FMUL.FTZ R231, R210, 1.4426950216293334961 ;  /* 0x3fb8aa3bd2e77820 */ /* 0x000fe20000410000 */
[----:B------:R-:W-:Y:S01]  /*2b90*/  ISETP.LE.U32.AND P5, PT, R230, UR4, PT ;  /* 0x00000004e6007c0c */ /* 0x000fe2000bfa3070 */
[----:B------:R-:W-:Y:S01]  /*2ba0*/  FMUL.FTZ R230, R209, 1.4426950216293334961 ;  /* 0x3fb8aa3bd1e67820 */ /* 0x000fe20000410000 */
[----:B------:R-:W-:Y:S02]  /*2bb0*/  LOP3.LUT R232, R154, UR20, R245, 0x96, !PT ;  /* 0x000000149ae87c12 */ /* 0x000fe4000f8e96f5 */
[----:B------:R-:W-:Y:S02]  /*2bc0*/  @!P3 FSEL R35, R35, -INF , !P2 ;  /* 0xff8000002323b808 */ /* 0x000fe40005000000 */
[----:B------:R-:W-:Y:S01]  /*2bd0*/  LOP3.LUT R250, R250, UR21, R241, 0x96, !PT ;  /* 0x00000015fafa7c12 */ /* 0x000fe2000f8e96f1 */
[----:B------:R-:W-:Y:S01]  /*2be0*/  IMAD.WIDE.U32 R232, R232, -0x326172a9, RZ ;  /* 0xcd9e8d57e8e87825 */ /* 0x000fe200078e00ff */
[----:B------:R-:W-:Y:S02]  /*2bf0*/  FSETP.NEU.FTZ.AND P2, PT, R209, -INF , PT ;  /* 0xff800000d100780b */ /* 0x000fe40003f5d000 */
[----:B------:R-:W-:Y:S01]  /*2c00*/  FSETP.NEU.FTZ.AND P3, PT, R210, -INF , PT ;  /* 0xff800000d200780b */ /* 0x000fe20003f7d000 */
[----:B------:R-:W-:Y:S01]  /*2c10*/  IMAD.WIDE.U32 R250, R250, -0x2daee0ad, RZ ;  /* 0xd2511f53fafa7825 */ /* 0x000fe200078e00ff */
[----:B------:R-:W-:Y:S02]  /*2c20*/  LOP3.LUT R229, R229, 0xff, RZ, 0xc0, !PT ;  /* 0x000000ffe5e57812 */ /* 0x000fe400078ec0ff */
[----:B------:R-:W-:Y:S02]  /*2c30*/  FSEL R155, R230, RZ, P2 ;  /* 0x000000ffe69b7208 */ /* 0x000fe40001000000 */
[----:B------:R-:W-:Y:S01]  /*2c40*/  FSEL R166, R231, RZ, P3 ;  /* 0x000000ffe7a67208 */ /* 0x000fe20001800000 */
[----:B------:R-:W-:Y:S01]  /*2c50*/  FMUL.FTZ R231, R207, 1.4426950216293334961 ;  /* 0x3fb8aa3bcfe77820 */ /* 0x000fe20000410000 */
[----:B------:R-:W-:Y:S01]  /*2c60*/  ISETP.LE.U32.AND P3, PT, R229, UR4, PT ;  /* 0x00000004e5007c0c */ /* 0x000fe2000bf63070 */
[----:B------:R-:W-:Y:S01]  /*2c70*/  FMUL.FTZ R229, R208, 1.4426950216293334961 ;  /* 0x3fb8aa3bd0e57820 */ /* 0x000fe20000410000 */
[----:B------:R-:W-:Y:S01]  /*2c80*/  LOP3.LUT R230, R228, 0xffff, RZ, 0xc0, !PT ;  /* 0x0000ffffe4e67812 */ /* 0x000fe200078ec0ff */
[--C-:B------:R-:W-:Y:S01]  /*2c90*/  FFMA.FTZ R228, R4, UR10, -R166.reuse ;  /* 0x0000000a04e47c23 */ /* 0x100fe200080108a6 */
[----:B------:R-:W-:Y:S01]  /*2ca0*/  FSETP.NEU.FTZ.AND P2, PT, R208, -INF , PT ;  /* 0xff800000d000780b */ /* 0x000fe20003f5d000 */
[----:B------:R-:W-:Y:S01]  /*2cb0*/  FFMA.FTZ R243, R6, UR10, -R155 ;  /* 0x0000000a06f37c23 */ /* 0x000fe2000801089b */
[----:B------:R-:W-:Y:S01]  /*2cc0*/  LOP3.LUT R235, R240, UR19, R233, 0x96, !PT ;  /* 0x00000013f0eb7c12 */ /* 0x000fe2000f8e96e9 */
[----:B------:R-:W-:Y:S01]  /*2cd0*/  FFMA.FTZ R249, R20, UR10, -R166 ;  /* 0x0000000a14f97c23 */ /* 0x000fe200080108a6 */
[----:B------:R-:W-:Y:S01]  /*2ce0*/  LOP3.LUT R233, R244, UR18, R251, 0x96, !PT ;  /* 0x00000012f4e97c12 */ /* 0x000fe2000f8e96fb */
[----:B------:R-:W1:Y:S01]  /*2cf0*/  MUFU.EX2 R228, R228 ;  /* 0x000000e400e47308 */ /* 0x000e620000000800 */
[----:B------:R-:W-:Y:S01]  /*2d00*/  SHF.R.U32.HI R230, RZ, 0x8, R230 ;  /* 0x00000008ffe67819 */ /* 0x000fe200000116e6 */
[----:B------:R-:W-:Y:S01]  /*2d10*/  IMAD.WIDE.U32 R234, R235, -0x2daee0ad, RZ ;  /* 0xd2511f53ebea7825 */ /* 0x000fe200078e00ff */
[----:B------:R-:W-:Y:S02]  /*2d20*/  FSEL R163, R229, RZ, P2 ;  /* 0x000000ffe5a37208 */ /* 0x000fe40001000000 */
[----:B------:R-:W-:Y:S01]  /*2d30*/  FSETP.NEU.FTZ.AND P2, PT, R207, -INF , PT ;  /* 0xff800000cf00780b */ /* 0x000fe20003f5d000 */
[----:B------:R-:W-:Y:S01]  /*2d40*/  FFMA.FTZ R229, R5, UR10, -R166 ;  /* 0x0000000a05e57c23 */ /* 0x000fe200080108a6 */
[----:B------:R-:W-:Y:S01]  /*2d50*/  LOP3.LUT R236, R242, UR19, R247, 0x96, !PT ;  /* 0x00000013f2ec7c12 */ /* 0x000fe2000f8e96f7 */
[----:B------:R-:W-:Y:S01]  /*2d60*/  IMAD.WIDE.U32 R246, R233, -0x326172a9, RZ ;  /* 0xcd9e8d57e9f67825 */ /* 0x000fe200078e00ff */
[----:B------:R-:W-:Y:S02]  /*2d70*/  LOP3.LUT R230, R230, 0xffff, RZ, 0xc0, !PT ;  /* 0x0000ffffe6e67812 */ /* 0x000fe400078ec0ff */
[----:B------:R-:W-:Y:S01]  /*2d80*/  FSEL R167, R231, RZ, P2 ;  /* 0x000000ffe7a77208 */ /* 0x000fe20001000000 */
[----:B------:R-:W2:Y:S01]  /*2d90*/  MUFU.EX2 R229, R229 ;  /* 0x000000e500e57308 */ /* 0x000ea20000000800 */
[----:B------:R-:W-:Y:S01]  /*2da0*/  ISETP.LE.U32.AND P2, PT, R230, UR4, PT ;  /* 0x00000004e6007c0c */ /* 0x000fe2000bf43070 */
[----:B------:R-:W-:Y:S01]  /*2db0*/  IMAD.WIDE.U32 R236, R236, -0x2daee0ad, RZ ;  /* 0xd2511f53ecec7825 */ /* 0x000fe200078e00ff */
[----:B------:R-:W-:Y:S07]  /*2dc0*/  LOP3.LUT R154, R250, UR16, R235, 0x96, !PT ;  /* 0x00000010fa9a7c12 */ /* 0x000fee000f8e96eb */
[----:B------:R3:W4:Y:S01]  /*2dd0*/  MUFU.EX2 R230, R243 ;  /* 0x000000f300e67308 */ /* 0x0007220000000800 */
[----:B------:R-:W-:Y:S01]  /*2de0*/  LOP3.LUT R235, R232, UR17, R247, 0x96, !PT ;  /* 0x00000011e8eb7c12 */ /* 0x000fe2000f8e96f7 */
[----:B------:R-:W-:Y:S01]  /*2df0*/  FFMA.FTZ R232, R8, UR10, -R163 ;  /* 0x0000000a08e87c23 */ /* 0x000fe200080108a3 */
[----:B------:R-:W-:Y:S01]  /*2e00*/  PRMT R161, R234, 0x7770, RZ ;  /* 0x00007770eaa17816 */ /* 0x000fe200000000ff */
[----:B-1----:R-:W-:Y:S01]  /*2e10*/  @!P5 FADD.FTZ R228, -R228, -RZ ;  /* 0x800000ffe4e4d221 */ /* 0x002fe20000010100 */
[C---:B------:R-:W-:Y:S01]  /*2e20*/  PRMT R159, R234.reuse, 0x7771, RZ ;  /* 0x00007771ea9f7816 */ /* 0x040fe200000000ff */
[----:B------:R-:W-:Y:S01]  /*2e30*/  FFMA.FTZ R231, R7, UR10, -R155 ;  /* 0x0000000a07e77c23 */ /* 0x000fe2000801089b */
[C---:B------:R-:W-:Y:S03]  /*2e40*/  PRMT R157, R234.reuse, 0x7773, RZ ;  /* 0x00007773ea9d7816 */ /* 0x040fe600000000ff */
[----:B------:R-:W-:Y:S01]  /*2e50*/  MUFU.EX2 R232, R232 ;  /* 0x000000e800e87308 */ /* 0x000fe20000000800 */
[----:B------:R-:W-:Y:S01]  /*2e60*/  PRMT R158, R234, 0x7772, RZ ;  /* 0x00007772ea9e7816 */ /* 0x000fe200000000ff */
[----:B--2---:R-:W-:Y:S01]  /*2e70*/  @!P2 FADD.FTZ R229, -R229, -RZ ;  /* 0x800000ffe5e5a221 */ /* 0x004fe20000010100 */
[C---:B------:R-:W-:Y:S07]  /*2e80*/  LOP3.LUT R234, R235.reuse, 0xffff, RZ, 0xc0, !PT ;  /* 0x0000ffffebea7812 */ /* 0x040fee00078ec0ff */
[----:B------:R-:W1:Y:S01]  /*2e90*/  MUFU.EX2 R231, R231 ;  /* 0x000000e700e77308 */ /* 0x000e620000000800 */
[----:B------:R-:W-:Y:S01]  /*2ea0*/  LOP3.LUT R233, R235, 0xff, RZ, 0xc0, !PT ;  /* 0x000000ffebe97812 */ /* 0x000fe200078ec0ff */
[----:B---3--:R-:W-:Y:S01]  /*2eb0*/  FFMA.FTZ R243, R10, UR10, -R167 ;  /* 0x0000000a0af37c23 */ /* 0x008fe200080108a7 */
[----:B------:R-:W-:Y:S01]  /*2ec0*/  SHF.R.U32.HI R234, RZ, 0x8, R234 ;  /* 0x00000008ffea7819 */ /* 0x000fe200000116ea */
[----:B----4-:R-:W-:Y:S01]  /*2ed0*/  @!P3 FADD.FTZ R230, -R230, -RZ ;  /* 0x800000ffe6e6b221 */ /* 0x010fe20000010100 */
[----:B------:R-:W-:Y:S01]  /*2ee0*/  LOP3.LUT R245, R248, UR16, R237, 0x96, !PT ;  /* 0x00000010f8f57c12 */ /* 0x000fe2000f8e96ed */
[----:B------:R-:W-:Y:S01]  /*2ef0*/  FFMA.FTZ R247, R13, UR10, -R163 ;  /* 0x0000000a0df77c23 */ /* 0x000fe200080108a3 */
[----:B------:R-:W-:Y:S01]  /*2f00*/  PRMT R237, R235, 0x7632, R237 ;  /* 0x00007632ebed7816 */ /* 0x000fe200000000ed */
[----:B------:R-:W-:Y:S01]  /*2f10*/  FFMA.FTZ R244, R11, UR10, -R167 ;  /* 0x0000000a0bf47c23 */ /* 0x000fe200080108a7 */
[----:B------:R-:W-:Y:S01]  /*2f20*/  LOP3.LUT R234, R234, 0xffff, RZ, 0xc0, !PT ;  /* 0x0000ffffeaea7812 */ /* 0x000fe200078ec0ff */
[--C-:B------:R-:W-:Y:S01]  /*2f30*/  FFMA.FTZ R250, R21, UR10, -R166.reuse ;  /* 0x0000000a15fa7c23 */ /* 0x100fe200080108a6 */
[----:B------:R-:W-:Y:S01]  /*2f40*/  ISETP.LE.U32.AND P5, PT, R233, UR4, PT ;  /* 0x00000004e9007c0c */ /* 0x000fe2000bfa3070 */
[----:B------:R-:W-:Y:S01]  /*2f50*/  FFMA.FTZ R233, R9, UR10, -R163 ;  /* 0x0000000a09e97c23 */ /* 0x000fe200080108a3 */
[----:B------:R-:W-:Y:S01]  /*2f60*/  LOP3.LUT R237, R237, 0xff, RZ, 0xc0, !PT ;  /* 0x000000ffeded7812 */ /* 0x000fe200078ec0ff */
[----:B-1----:R-:W-:Y:S01]  /*2f70*/  @!P4 FADD.FTZ R231, -R231, -RZ ;  /* 0x800000ffe7e7c221 */ /* 0x002fe20000010100 */
[----:B------:R-:W-:Y:S01]  /*2f80*/  ISETP.LE.U32.AND P2, PT, R234, UR4, PT ;  /* 0x00000004ea007c0c */ /* 0x000fe2000bf43070 */
[--C-:B------:R-:W-:Y:S01]  /*2f90*/  FFMA.FTZ R248, R19, UR10, -R155.reuse ;  /* 0x0000000a13f87c23 */ /* 0x100fe2000801089b */
[----:B------:R-:W1:Y:S01]  /*2fa0*/  MUFU.EX2 R234, R243 ;  /* 0x000000f300ea7308 */ /* 0x000e620000000800 */
[----:B------:R-:W-:Y:S01]  /*2fb0*/  ISETP.LE.U32.AND P3, PT, R237, UR4, PT ;  /* 0x00000004ed007c0c */ /* 0x000fe2000bf63070 */
[----:B------:R-:W-:Y:S01]  /*2fc0*/  FFMA.FTZ R251, R22, UR10, -R155 ;  /* 0x0000000a16fb7c23 */ /* 0x000fe2000801089b */
[C---:B------:R-:W-:Y:S07]  /*2fd0*/  PRMT R242, R246.reuse, 0x7770, RZ ;  /* 0x00007770f6f27816 */ /* 0x040fee00000000ff */
[----:B------:R-:W2:Y:S01]  /*2fe0*/  MUFU.EX2 R233, R233 ;  /* 0x000000e900e97308 */ /* 0x000ea20000000800 */
[----:B------:R-:W-:Y:S01]  /*2ff0*/  PRMT R238, R246, 0x7772, RZ ;  /* 0x00007772f6ee7816 */ /* 0x000fe200000000ff */
[--C-:B------:R-:W-:Y:S01]  /*3000*/  FFMA.FTZ R10, R32, UR10, -R166.reuse ;  /* 0x0000000a200a7c23 */ /* 0x100fe200080108a6 */
[----:B------:R-:W-:Y:S01]  /*3010*/  @!P5 FADD.FTZ R232, -R232, -RZ ;  /* 0x800000ffe8e8d221 */ /* 0x000fe20000010100 */
[----:B------:R-:W-:Y:S01]  /*3020*/  PRMT R162, R236, 0x7773, RZ ;  /* 0x00007773eca27816 */ /* 0x000fe200000000ff */
[----:B------:R-:W-:Y:S01]  /*3030*/  FFMA.FTZ R26, R26, UR10, -R167 ;  /* 0x0000000a1a1a7c23 */ /* 0x000fe200080108a7 */
[C---:B------:R-:W-:Y:S01]  /*3040*/  PRMT R241, R236.reuse, 0x7770, RZ ;  /* 0x00007770ecf17816 */ /* 0x040fe200000000ff */
[----:B------:R-:W-:Y:S01]  /*3050*/  FFMA.FTZ R23, R23, UR10, -R155 ;  /* 0x0000000a17177c23 */ /* 0x000fe2000801089b */
[----:B------:R-:W-:Y:S01]  /*3060*/  PRMT R165, R236, 0x7771, RZ ;  /* 0x00007771eca57816 */ /* 0x000fe200000000ff */
[----:B------:R-:W-:Y:S01]  /*3070*/  FFMA.FTZ R9, R24, UR10, -R163 ;  /* 0x0000000a18097c23 */ /* 0x000fe200080108a3 */
[----:B------:R-:W-:Y:S01]  /*3080*/  ISETP.LE.U32.AND P5, PT, R242, UR4, PT ;  /* 0x00000004f2007c0c */ /* 0x000fe2000bfa3070 */
[----:B------:R-:W-:Y:S01]  /*3090*/  FFMA.FTZ R242, R14, UR10, -R167 ;  /* 0x0000000a0ef27c23 */ /* 0x000fe200080108a7 */
[----:B------:R-:W-:Y:S01]  /*30a0*/  PRMT R252, R236, 0x7772, RZ ;  /* 0x00007772ecfc7816 */ /* 0x000fe200000000ff */
[----:B-1----:R-:W-:Y:S01]  /*30b0*/  @!P3 FADD.FTZ R234, -R234, -RZ ;  /* 0x800000ffeaeab221 */ /* 0x002fe20000010100 */
[C---:B------:R-:W-:Y:S01]  /*30c0*/  PRMT R236, R246.reuse, 0x7771, RZ ;  /* 0x00007771f6ec7816 */ /* 0x040fe200000000ff */
[----:B--2---:R-:W-:Y:S01]  /*30d0*/  @!P2 FADD.FTZ R233, -R233, -RZ ;  /* 0x800000ffe9e9a221 */ /* 0x004fe20000010100 */
[----:B------:R-:W-:Y:S01]  /*30e0*/  SHF.R.U32.HI R237, RZ, 0x18, R235 ;  /* 0x00000018ffed7819 */ /* 0x000fe200000116eb */
[----:B------:R-:W-:Y:S01]  /*30f0*/  FFMA.FTZ R243, R15, UR10, -R167 ;  /* 0x0000000a0ff37c23 */ /* 0x000fe200080108a7 */
[----:B------:R-:W-:Y:S01]  /*3100*/  PRMT R240, R246, 0x7773, RZ ;  /* 0x00007773f6f07816 */ /* 0x000fe200000000ff */
[--C-:B------:R-:W-:Y:S01]  /*3110*/  FFMA.FTZ R246, R12, UR10, -R163.reuse ;  /* 0x0000000a0cf67c23 */ /* 0x100fe200080108a3 */
[----:B------:R-:W-:Y:S01]  /*3120*/  ISETP.GT.U32.AND P3, PT, R238, UR4, PT ;  /* 0x00000004ee007c0c */ /* 0x000fe2000bf64070 */
[----:B------:R-:W1:Y:S01]  /*3130*/  MUFU.EX2 R235, R244 ;  /* 0x000000f400eb7308 */ /* 0x000e620000000800 */
[----:B------:R-:W-:Y:S01]  /*3140*/  ISETP.LE.U32.AND P4, PT, R237, UR4, PT ;  /* 0x00000004ed007c0c */ /* 0x000fe2000bf83070 */
[----:B------:R-:W-:Y:S01]  /*3150*/  FFMA.FTZ R25, R25, UR10, -R163 ;  /* 0x0000000a19197c23 */ /* 0x000fe200080108a3 */
[----:B------:R-:W-:Y:S07]  /*3160*/  ISETP.GT.U32.AND P2, PT, R236, UR4, PT ;  /* 0x00000004ec007c0c */ /* 0x000fee000bf44070 */
[----:B------:R2:W3:Y:S01]  /*3170*/  MUFU.EX2 R238, R242 ;  /* 0x000000f200ee7308 */ /* 0x0004e20000000800 */
[----:B------:R-:W-:Y:S01]  /*3180*/  F2FP.RELU.BF16.F32.PACK_AB R14, R229, R228 ;  /* 0x000000e4e50e723e */ /* 0x000fe200000018ff */
[----:B------:R-:W-:Y:S01]  /*3190*/  FFMA.FTZ R34, R34, UR10, -R155 ;  /* 0x0000000a22227c23 */ /* 0x000fe2000801089b */
[--C-:B------:R-:W-:Y:S07]  /*31a0*/  FFMA.FTZ R27, R27, UR10, -R167.reuse ;  /* 0x0000000a1b1b7c23 */ /* 0x100fee00080108a7 */
[----:B------:R4:W4:Y:S01]  /*31b0*/  MUFU.EX2 R237, R246 ;  /* 0x000000f600ed7308 */ /* 0x0009220000000800 */
[--C-:B------:R-:W-:Y:S01]  /*31c0*/  FFMA.FTZ R30, R30, UR10, -R167.reuse ;  /* 0x0000000a1e1e7c23 */ /* 0x100fe200080108a7 */
[----:B------:R4:W-:Y:S01]  /*31d0*/  STS [R191], R14 ;  /* 0x0000000ebf007388 */ /* 0x0009e20000000800 */
[----:B------:R-:W-:Y:S07]  /*31e0*/  FFMA.FTZ R31, R31, UR10, -R167 ;  /* 0x0000000a1f1f7c23 */ /* 0x000fee00080108a7 */
[----:B------:R4:W4:Y:S01]  /*31f0*/  MUFU.EX2 R236, R247 ;  /* 0x000000f700ec7308 */ /* 0x0009220000000800 */
[----:B-1----:R-:W-:Y:S01]  /*3200*/  @!P4 FADD.FTZ R235, -R235, -RZ ;  /* 0x800000ffebebc221 */ /* 0x002fe20000010100 */
[--C-:B------:R-:W-:Y:S01]  /*3210*/  FFMA.FTZ R244, R16, UR10, -R166.reuse ;  /* 0x0000000a10f47c23 */ /* 0x100fe200080108a6 */
[----:B------:R-:W-:Y:S07]  /*3220*/  ISETP.GT.U32.AND P4, PT, R239, UR4, PT ;  /* 0x00000004ef007c0c */ /* 0x000fee000bf84070 */
[----:B------:R-:W-:Y:S01]  /*3230*/  MUFU.EX2 R174, R34 ;  /* 0x0000002200ae7308 */ /* 0x000fe20000000800 */
[----:B--2---:R-:W-:Y:S01]  /*3240*/  LOP3.LUT R242, R245, 0xff, RZ, 0xc0, !PT ;  /* 0x000000fff5f27812 */ /* 0x004fe200078ec0ff */
[----:B---3--:R-:W-:Y:S08]  /*3250*/  @P3 FADD.FTZ R238, -R238, -RZ ;  /* 0x800000ffeeee3221 */ /* 0x008ff00000010100 */
[----:B------:R1:W2:Y:S01]  /*3260*/  MUFU.EX2 R239, R243 ;  /* 0x000000f300ef7308 */ /* 0x0002a20000000800 */
[--C-:B----4-:R-:W-:Y:S01]  /*3270*/  FFMA.FTZ R246, R17, UR10, -R166.reuse ;  /* 0x0000000a11f67c23 */ /* 0x110fe200080108a6 */
[----:B------:R-:W-:Y:S01]  /*3280*/  @!P5 FADD.FTZ R237, -R237, -RZ ;  /* 0x800000ffededd221 */ /* 0x000fe20000010100 */
[----:B------:R-:W-:Y:S01]  /*3290*/  ISETP.LE.U32.AND P3, PT, R242, UR4, PT ;  /* 0x00000004f2007c0c */ /* 0x000fe2000bf63070 */
[----:B------:R-:W-:Y:S01]  /*32a0*/  FFMA.FTZ R166, R33, UR10, -R166 ;  /* 0x0000000a21a67c23 */ /* 0x000fe200080108a6 */
[--C-:B------:R-:W-:Y:S01]  /*32b0*/  FFMA.FTZ R247, R18, UR10, -R155.reuse ;  /* 0x0000000a12f77c23 */ /* 0x100fe2000801089b */
[----:B------:R-:W-:Y:S01]  /*32c0*/  @P2 FADD.FTZ R236, -R236, -RZ ;  /* 0x800000ffecec2221 */ /* 0x000fe20000010100 */
[----:B------:R-:W-:Y:S01]  /*32d0*/  ISETP.LE.U32.AND P2, PT, R241, UR4, PT ;  /* 0x00000004f1007c0c */ /* 0x000fe2000bf43070 */
[----:B------:R-:W-:Y:S01]  /*32e0*/  FFMA.FTZ R155, R35, UR10, -R155 ;  /* 0x0000000a239b7c23 */ /* 0x000fe2000801089b */
[----:B------:R-:W-:Y:S01]  /*32f0*/  ISETP.GT.U32.AND P5, PT, R240, UR4, PT ;  /* 0x00000004f0007c0c */ /* 0x000fe2000bfa4070 */
[----:B------:R-:W3:Y:S10]  /*3300*/  MUFU.EX2 R241, R246 ;  /* 0x000000f600f17308 */ /* 0x000ef40000000800 */
[----:B------:R-:W4:Y:S01]  /*3310*/  MUFU.EX2 R242, R247 ;  /* 0x000000f700f27308 */ /* 0x000f220000000800 */
[----:B-1----:R-:W-:Y:S09]  /*3320*/  SHF.R.U32.HI R243, RZ, 0x18, R245 ;  /* 0x00000018fff37819 */ /* 0x002ff200000116f5 */
[----:B------:R-:W1:Y:S01]  /*3330*/  MUFU.EX2 R240, R244 ;  /* 0x000000f400f07308 */ /* 0x000e620000000800 */
[----:B--2---:R-:W-:Y:S01]  /*3340*/  @P5 FADD.FTZ R239, -R239, -RZ ;  /* 0x800000ffefef5221 */ /* 0x004fe20000010100 */
[----:B------:R-:W-:Y:S01]  /*3350*/  ISETP.LE.U32.AND P5, PT, R243, UR4, PT ;  /* 0x00000004f3007c0c */ /* 0x000fe2000bfa3070 */
[----:B---3--:R-:W-:Y:S01]  /*3360*/  @P6 FADD.FTZ R241, -R241, -RZ ;  /* 0x800000fff1f16221 */ /* 0x008fe20000010100 */
[----:B------:R-:W-:Y:S06]  /*3370*/  PRMT R246, R245, 0x7632, R246 ;  /* 0x00007632f5f67816 */ /* 0x000fec00000000f6 */
[----:B------:R-:W2:Y:S01]  /*3380*/  MUFU.EX2 R243, R248 ;  /* 0x000000f800f37308 */ /* 0x000ea20000000800 */
[----:B------:R-:W-:Y:S01]  /*3390*/  F2FP.RELU.BF16.F32.PACK_AB R18, R239, R238 ;  /* 0x000000eeef12723e */ /* 0x000fe200000018ff */
[----:B----4-:R-:W-:Y:S01]  /*33a0*/  @P1 FADD.FTZ R242, -R242, -RZ ;  /* 0x800000fff2f21221 */ /* 0x010fe20000010100 */
[----:B------:R-:W-:Y:S07]  /*33b0*/  LOP3.LUT R247, R245, 0xffff, RZ, 0xc0, !PT ;  /* 0x0000fffff5f77812 */ /* 0x000fee00078ec0ff */
[----:B------:R-:W-:Y:S01]  /*33c0*/  MUFU.EX2 R173, R155 ;  /* 0x0000009b00ad7308 */ /* 0x000fe20000000800 */
[----:B------:R-:W-:Y:S01]  /*33d0*/  LOP3.LUT R246, R246, 0xff, RZ, 0xc0, !PT ;  /* 0x000000fff6f67812 */ /* 0x000fe200078ec0ff */
[----:B-1----:R-:W-:Y:S01]  /*33e0*/  @!P0 FADD.FTZ R240, -R240, -RZ ;  /* 0x800000fff0f08221 */ /* 0x002fe20000010100 */
[----:B------:R-:W-:Y:S07]  /*33f0*/  LOP3.LUT R244, R154, 0xff, RZ, 0xc0, !PT ;  /* 0x000000ff9af47812 */ /* 0x000fee00078ec0ff */
[----:B------:R1:W-:Y:S01]  /*3400*/  MUFU.EX2 R245, R250 ;  /* 0x000000fa00f57308 */ /* 0x0003e20000000800 */
[----:B------:R-:W-:Y:S02]  /*3410*/  SHF.R.U32.HI R247, RZ, 0x8, R247 ;  /* 0x00000008fff77819 */ /* 0x000fe400000116f7 */
[----:B------:R-:W-:Y:S07]  /*3420*/  ISETP.LE.U32.AND P0, PT, R244, UR4, PT ;  /* 0x00000004f4007c0c */ /* 0x000fee000bf03070 */
[----:B------:R-:W-:Y:S01]  /*3430*/  MUFU.EX2 R170, R30 ;  /* 0x0000001e00aa7308 */ /* 0x000fe20000000800 */
[----:B------:R-:W-:Y:S01]  /*3440*/  ISETP.LE.U32.AND P6, PT, R246, UR4, PT ;  /* 0x00000004f6007c0c */ /* 0x000fe2000bfc3070 */
[----:B--2---:R-:W-:Y:S01]  /*3450*/  @P4 FADD.FTZ R243, -R243, -RZ ;  /* 0x800000fff3f34221 */ /* 0x004fe20000010100 */
[C---:B------:R-:W-:Y:S07]  /*3460*/  LOP3.LUT R248, R154.reuse, 0xffff, RZ, 0xc0, !PT ;  /* 0x0000ffff9af87812 */ /* 0x040fee00078ec0ff */
[----:B------:R2:W3:Y:S10]  /*3470*/  MUFU.EX2 R244, R249 ;  /* 0x000000f900f47308 */ /* 0x0004f40000000800 */
[----:B------:R-:W4:Y:S01]  /*3480*/  MUFU.EX2 R246, R251 ;  /* 0x000000fb00f67308 */ /* 0x000f220000000800 */
[----:B-1----:R-:W-:Y:S02]  /*3490*/  PRMT R250, R154, 0x7632, R250 ;  /* 0x000076329afa7816 */ /* 0x002fe400000000fa */
[----:B------:R-:W-:Y:S07]  /*34a0*/  SHF.R.U32.HI R154, RZ, 0x18, R154 ;  /* 0x00000018ff9a7819 */ /* 0x000fee000001169a */
[----:B------:R-:W-:Y:S01]  /*34b0*/  MUFU.EX2 R251, R25 ;  /* 0x0000001900fb7308 */ /* 0x000fe20000000800 */
[----:B------:R-:W-:Y:S09]  /*34c0*/  LOP3.LUT R250, R250, 0xff, RZ, 0xc0, !PT ;  /* 0x000000fffafa7812 */ /* 0x000ff200078ec0ff */
[----:B------:R-:W-:Y:S01]  /*34d0*/  MUFU.EX2 R171, R31 ;  /* 0x0000001f00ab7308 */ /* 0x000fe20000000800 */
[----:B--2---:R-:W-:Y:S01]  /*34e0*/  LOP3.LUT R249, R247, 0xffff, RZ, 0xc0, !PT ;  /* 0x0000fffff7f97812 */ /* 0x004fe200078ec0ff */
[----:B---3--:R-:W-:Y:S01]  /*34f0*/  @!P3 FADD.FTZ R244, -R244, -RZ ;  /* 0x800000fff4f4b221 */ /* 0x008fe20000010100 */
[----:B------:R-:W-:Y:S07]  /*3500*/  ISETP.LE.U32.AND P3, PT, R250, UR4, PT ;  /* 0x00000004fa007c0c */ /* 0x000fee000bf63070 */
[----:B------:R-:W1:Y:S01]  /*3510*/  MUFU.EX2 R247, R23 ;  /* 0x0000001700f77308 */ /* 0x000e620000000800 */
[----:B------:R-:W-:Y:S01]  /*3520*/  ISETP.LE.U32.AND P1, PT, R249, UR4, PT ;  /* 0x00000004f9007c0c */ /* 0x000fe2000bf23070 */
[----:B----4-:R-:W-:Y:S01]  /*3530*/  @!P6 FADD.FTZ R246, -R246, -RZ ;  /* 0x800000fff6f6e221 */ /* 0x010fe20000010100 */
[----:B------:R-:W-:Y:S07]  /*3540*/  SHF.R.U32.HI R249, RZ, 0x8, R248 ;  /* 0x00000008fff97819 */ /* 0x000fee00000116f8 */
[----:B------:R2:W3:Y:S01]  /*3550*/  MUFU.EX2 R250, R10 ;  /* 0x0000000a00fa7308 */ /* 0x0004e20000000800 */
[----:B------:R-:W-:Y:S02]  /*3560*/  ISETP.GT.U32.AND P6, PT, R252, UR4, PT ;  /* 0x00000004fc007c0c */ /* 0x000fe4000bfc4070 */
[----:B------:R-:W-:Y:S07]  /*3570*/  LOP3.LUT R249, R249, 0xffff, RZ, 0xc0, !PT ;  /* 0x0000fffff9f97812 */ /* 0x000fee00078ec0ff */
[----:B------:R-:W4:Y:S01]  /*3580*/  MUFU.EX2 R252, R166 ;  /* 0x000000a600fc7308 */ /* 0x000f220000000800 */
[----:B------:R-:W-:Y:S09]  /*3590*/  ISETP.LE.U32.AND P4, PT, R249, UR4, PT ;  /* 0x00000004f9007c0c */ /* 0x000ff2000bf83070 */
[----:B------:R4:W-:Y:S01]  /*35a0*/  MUFU.EX2 R248, R9 ;  /* 0x0000000900f87308 */ /* 0x0009e20000000800 */
[----:B------:R-:W-:Y:S01]  /*35b0*/  @!P1 FADD.FTZ R245, -R245, -RZ ;  /* 0x800000fff5f59221 */ /* 0x000fe20000010100 */
[----:B------:R-:W-:Y:S08]  /*35c0*/  ISETP.GT.U32.AND P1, PT, R165, UR4, PT ;  /* 0x00000004a5007c0c */ /* 0x000ff0000bf24070 */
[----:B------:R-:W4:Y:S01]  /*35d0*/  MUFU.EX2 R249, R26 ;  /* 0x0000001a00f97308 */ /* 0x000f220000000800 */
[----:B-1----:R-:W-:Y:S01]  /*35e0*/  @!P5 FADD.FTZ R247, -R247, -RZ ;  /* 0x800000fff7f7d221 */ /* 0x002fe20000010100 */
[----:B--2---:R-:W-:Y:S01]  /*35f0*/  F2FP.RELU.BF16.F32.PACK_AB R10, R231, R230 ;  /* 0x000000e6e70a723e */ /* 0x004fe200000018ff */
[----:B---3--:R-:W-:Y:S01]  /*3600*/  @!P2 FADD.FTZ R250, -R250, -RZ ;  /* 0x800000fffafaa221 */ /* 0x008fe20000010100 */
[----:B------:R-:W-:Y:S01]  /*3610*/  ISETP.GT.U32.AND P5, PT, R162, UR4, PT ;  /* 0x00000004a2007c0c */ /* 0x000fe2000bfa4070 */
[--C-:B------:R-:W-:Y:S01]  /*3620*/  FFMA.FTZ R165, R28, UR10, -R163.reuse ;  /* 0x0000000a1ca57c23 */ /* 0x100fe200080108a3 */
[----:B------:R-:W-:Y:S01]  /*3630*/  F2FP.RELU.BF16.F32.PACK_AB R162, R235, R234 ;  /* 0x000000eaeba2723e */ /* 0x000fe200000018ff */
[----:B------:R1:W-:Y:S01]  /*3640*/  STS [R191+0x400], R10 ;  /* 0x0004000abf007388 */ /* 0x0003e20000000800 */
[----:B------:R-:W-:Y:S01]  /*3650*/  F2FP.RELU.BF16.F32.PACK_AB R22, R245, R244 ;  /* 0x000000f4f516723e */ /* 0x000fe200000018ff */
[----:B------:R-:W-:Y:S01]  /*3660*/  FFMA.FTZ R163, R29, UR10, -R163 ;  /* 0x0000000a1da37c23 */ /* 0x000fe200080108a3 */
[----:B----4-:R-:W-:Y:S01]  /*3670*/  F2FP.RELU.BF16.F32.PACK_AB R9, R233, R232 ;  /* 0x000000e8e909723e */ /* 0x010fe200000018ff */
[----:B------:R-:W2:Y:S01]  /*3680*/  MUFU.EX2 R166, R27 ;  /* 0x0000001b00a67308 */ /* 0x000ea20000000800 */
[----:B------:R-:W-:Y:S01]  /*3690*/  @P1 FADD.FTZ R252, -R252, -RZ ;  /* 0x800000fffcfc1221 */ /* 0x000fe20000010100 */
[----:B------:R-:W-:Y:S01]  /*36a0*/  ISETP.LE.U32.AND P1, PT, R154, UR4, PT ;  /* 0x000000049a007c0c */ /* 0x000fe2000bf23070 */
[----:B------:R-:W-:Y:S01]  /*36b0*/  @!P3 FADD.FTZ R249, -R249, -RZ ;  /* 0x800000fff9f9b221 */ /* 0x000fe20000010100 */
[----:B------:R-:W-:Y:S06]  /*36c0*/  ISETP.GT.U32.AND P3, PT, R158, UR4, PT ;  /* 0x000000049e007c0c */ /* 0x000fec000bf64070 */
[----:B------:R-:W-:Y:S01]  /*36d0*/  MUFU.EX2 R167, R163 ;  /* 0x000000a300a77308 */ /* 0x000fe20000000800 */
[----:B------:R-:W-:Y:S01]  /*36e0*/  F2FP.RELU.BF16.F32.PACK_AB R158, R241, R240 ;  /* 0x000000f0f19e723e */ /* 0x000fe200000018ff */
[----:B------:R-:W-:Y:S01]  /*36f0*/  @!P0 FADD.FTZ R248, -R248, -RZ ;  /* 0x800000fff8f88221 */ /* 0x000fe20000010100 */
[----:B------:R-:W-:Y:S01]  /*3700*/  F2FP.RELU.BF16.F32.PACK_AB R154, R243, R242 ;  /* 0x000000f2f39a723e */ /* 0x000fe200000018ff */
[----:B------:R-:W-:Y:S01]  /*3710*/  @!P4 FADD.FTZ R251, -R251, -RZ ;  /* 0x800000fffbfbc221 */ /* 0x000fe20000010100 */
[----:B------:R-:W-:Y:S01]  /*3720*/  F2FP.RELU.BF16.F32.PACK_AB R26, R236, R237 ;  /* 0x000000edec1a723e */ /* 0x000fe200000018ff */
[----:B------:R-:W-:Y:S01]  /*3730*/  STS [R203], R158 ;  /* 0x0000009ecb007388 */ /* 0x000fe20000000800 */
[----:B------:R-:W-:Y:S03]  /*3740*/  F2FP.RELU.BF16.F32.PACK_AB R14, R247, R246 ;  /* 0x000000f6f70e723e */ /* 0x000fe600000018ff */
[----:B------:R-:W3:Y:S01]  /*3750*/  MUFU.EX2 R165, R165 ;  /* 0x000000a500a57308 */ /* 0x000ee20000000800 */
[----:B------:R-:W-:Y:S01]  /*3760*/  ISETP.LE.U32.AND P0, PT, R161, UR4, PT ;  /* 0x00000004a1007c0c */ /* 0x000fe2000bf03070 */
[----:B------:R-:W-:Y:S01]  /*3770*/  STS [R203+0x400], R154 ;  /* 0x0004009acb007388 */ /* 0x000fe20000000800 */
[----:B------:R-:W-:Y:S01]  /*3780*/  ISETP.GT.U32.AND P4, PT, R159, UR4, PT ;  /* 0x000000049f007c0c */ /* 0x000fe2000bf84070 */
[----:B------:R-:W-:Y:S01]  /*3790*/  @P6 FADD.FTZ R174, -R174, -RZ ;  /* 0x800000ffaeae6221 */ /* 0x000fe20000010100 */
[----:B------:R-:W-:Y:S01]  /*37a0*/  ISETP.GT.U32.AND P2, PT, R157, UR4, PT ;  /* 0x000000049d007c0c */ /* 0x000fe2000bf44070 */
[----:B------:R-:W-:Y:S01]  /*37b0*/  STS [R191+0x1000], R9 ;  /* 0x00100009bf007388 */ /* 0x000fe20000000800 */
[----:B------:R-:W-:Y:S01]  /*37c0*/  @P5 FADD.FTZ R173, -R173, -RZ ;  /* 0x800000ffadad5221 */ /* 0x000fe20000010100 */
[----:B-1----:R-:W-:Y:S01]  /*37d0*/  F2FP.RELU.BF16.F32.PACK_AB R10, R252, R250 ;  /* 0x000000fafc0a723e */ /* 0x002fe200000018ff */
[----:B--2---:R-:W-:Y:S01]  /*37e0*/  @!P1 FADD.FTZ R166, -R166, -RZ ;  /* 0x800000ffa6a69221 */ /* 0x004fe20000010100 */
[----:B------:R-:W-:Y:S01]  /*37f0*/  STS [R191+0x1400], R162 ;  /* 0x001400a2bf007388 */ /* 0x000fe20000000800 */
[----:B------:R-:W-:Y:S01]  /*3800*/  @P3 FADD.FTZ R170, -R170, -RZ ;  /* 0x800000ffaaaa3221 */ /* 0x000fe20000010100 */
[----:B------:R-:W-:Y:S02]  /*3810*/  FSETP.GE.FTZ.AND P5, PT, R229, RZ, PT ;  /* 0x000000ffe500720b */ /* 0x000fe40003fb6000 */
[----:B------:R1:W-:Y:S01]  /*3820*/  STS [R203+0x1000], R26 ;  /* 0x0010001acb007388 */ /* 0x0003e20000000800 */
[----:B---3--:R-:W-:Y:S01]  /*3830*/  @!P0 FADD.FTZ R165, -R165, -RZ ;  /* 0x800000ffa5a58221 */ /* 0x008fe20000010100 */
[----:B------:R-:W-:Y:S01]  /*3840*/  @P4 FADD.FTZ R167, -R167, -RZ ;  /* 0x800000ffa7a74221 */ /* 0x000fe20000010100 */
[----:B------:R-:W-:Y:S01]  /*3850*/  FSETP.GE.FTZ.AND P0, PT, R228, RZ, PT ;  /* 0x000000ffe400720b */ /* 0x000fe20003f16000 */
[----:B------:R2:W-:Y:S01]  /*3860*/  STS [R203+0x1400], R18 ;  /* 0x00140012cb007388 */ /* 0x0005e20000000800 */
[----:B------:R-:W-:Y:S01]  /*3870*/  @P2 FADD.FTZ R171, -R171, -RZ ;  /* 0x800000ffabab2221 */ /* 0x000fe20000010100 */
[----:B------:R-:W-:Y:S02]  /*3880*/  FSETP.GE.FTZ.AND P4, PT, R240, RZ, PT ;  /* 0x000000fff000720b */ /* 0x000fe40003f96000 */
[----:B------:R3:W-:Y:S01]  /*3890*/  STS [R193], R22 ;  /* 0x00000016c1007388 */ /* 0x0007e20000000800 */
[----:B------:R-:W-:Y:S02]  /*38a0*/  FSETP.GE.FTZ.AND P1, PT, R245, RZ, PT ;  /* 0x000000fff500720b */ /* 0x000fe40003f36000 */
[----:B------:R-:W-:Y:S01]  /*38b0*/  FSETP.GE.FTZ.AND P3, PT, R241, RZ, PT ;  /* 0x000000fff100720b */ /* 0x000fe20003f76000 */
[----:B------:R4:W-:Y:S01]  /*38c0*/  STS [R193+0x400], R14 ;  /* 0x0004000ec1007388 */ /* 0x0009e20000000800 */
[----:B------:R-:W-:Y:S03]  /*38d0*/  FSETP.GE.FTZ.AND P2, PT, R244, RZ, PT ;  /* 0x000000fff400720b */ /* 0x000fe60003f56000 */
[----:B------:R4:W-:Y:S01]  /*38e0*/  STS [R169], R10 ;  /* 0x0000000aa9007388 */ /* 0x0009e20000000800 */
[----:B-1----:R-:W-:Y:S02]  /*38f0*/  F2FP.RELU.BF16.F32.PACK_AB R26, R251, R248 ;  /* 0x000000f8fb1a723e */ /* 0x002fe400000018ff */
[----:B--2---:R-:W-:Y:S02]  /*3900*/  F2FP.RELU.BF16.F32.PACK_AB R18, R173, R174 ;  /* 0x000000aead12723e */ /* 0x004fe400000018ff */
[----:B---3--:R-:W-:Y:S03]  /*3910*/  F2FP.RELU.BF16.F32.PACK_AB R22, R166, R249 ;  /* 0x000000f9a616723e */ /* 0x008fe600000018ff */
[----:B------:R-:W-:Y:S01]  /*3920*/  STS [R169+0x400], R18 ;  /* 0x00040012a9007388 */ /* 0x000fe20000000800 */
[----:B----4-:R-:W-:Y:S03]  /*3930*/  F2FP.RELU.BF16.F32.PACK_AB R14, R167, R165 ;  /* 0x000000a5a70e723e */ /* 0x010fe600000018ff */
[----:B------:R-:W-:Y:S01]  /*3940*/  STS [R193+0x1000], R26 ;  /* 0x0010001ac1007388 */ /* 0x000fe20000000800 */
[----:B------:R-:W-:Y:S03]  /*3950*/  F2FP.RELU.BF16.F32.PACK_AB R10, R171, R170 ;  /* 0x000000aaab0a723e */ /* 0x000fe600000018ff */
        /* <DEDUP_REMOVED lines=13> */
[-C--:B------:R-:W-:Y:S08]  /*3a30*/  HMMA.16816.F32.BF16 R12, R140, R138.reuse, RZ ;  /* 0x0000008a8c0c723c */ /* 0x080ff000000418ff */
[C---:B------:R-:W-:Y:S01]  /*3a40*/  HMMA.16816.F32.BF16 R16, R132.reuse, R138, RZ ;  /* 0x0000008a8410723c */ /* 0x040fe200000418ff */
[----:B------:R-:W-:Y:S07]  /*3a50*/  LDSM.16.M88.4 R136, [R181+0x8000] ;  /* 0x00800000b588783b */ /* 0x000fee0000000200 */
[-C--:B---3--:R-:W-:Y:S08]  /*3a60*/  HMMA.16816.F32.BF16 R20, R132, R144.reuse, RZ ;  /* 0x000000908414723c */ /* 0x088ff000000418ff */
[C---:B------:R-:W-:Y:S08]  /*3a70*/  HMMA.16816.F32.BF16 R24, R140.reuse, R144, RZ ;  /* 0x000000908c18723c */ /* 0x040ff000000418ff */
[-C--:B------:R-:W-:Y:S01]  /*3a80*/  HMMA.16816.F32.BF16 R28, R140, R146.reuse, RZ ;  /* 0x000000928c1c723c */ /* 0x080fe200000418ff */
[----:B------:R-:W-:Y:S07]  /*3a90*/  LDSM.16.M88.4 R140, [R185+0x7800] ;  /* 0x00780000b98c783b */ /* 0x000fee0000000200 */
[----:B------:R-:W-:Y:S01]  /*3aa0*/  HMMA.16816.F32.BF16 R32, R132, R146, RZ ;  /* 0x000000928420723c */ /* 0x000fe200000418ff */
[----:B------:R-:W3:Y:S07]  /*3ab0*/  LDSM.16.M88.4 R132, [R185+0x7000] ;  /* 0x00700000b984783b */ /* 0x000eee0000000200 */
[-C--:B----4-:R-:W-:Y:S01]  /*3ac0*/  HMMA.16816.F32.BF16 R4, R148, R152.reuse, R4 ;  /* 0x000000989404723c */ /* 0x090fe20000041804 */
[----:B------:R-:W4:Y:S07]  /*3ad0*/  LDSM.16.M88.4 R144, [R181+0x8400] ;  /* 0x00840000b590783b */ /* 0x000f2e0000000200 */
        /* <DEDUP_REMOVED lines=10> */
[-C--:B---3--:R-:W-:Y:S01]  /*3b80*/  HMMA.16816.F32.BF16 R4, R132, R136.reuse, R4 ;  /* 0x000000888404723c */ /* 0x088fe20000041804 */
[----:B------:R-:W2:Y:S07]  /*3b90*/  LDSM.16.M88.4 R160, [R184+0x8400] ;  /* 0x00840000b8a0783b */ /* 0x000eae0000000200 */
[C---:B------:R-:W-:Y:S08]  /*3ba0*/  HMMA.16816.F32.BF16 R8, R140.reuse, R136, R8 ;  /* 0x000000888c08723c */ /* 0x040ff00000041808 */
[-C--:B------:R-:W-:Y:S08]  /*3bb0*/  HMMA.16816.F32.BF16 R12, R140, R138.reuse, R12 ;  /* 0x0000008a8c0c723c */ /* 0x080ff0000004180c */
[C---:B------:R-:W-:Y:S01]  /*3bc0*/  HMMA.16816.F32.BF16 R16, R132.reuse, R138, R16 ;  /* 0x0000008a8410723c */ /* 0x040fe20000041810 */
[----:B------:R-:W-:Y:S07]  /*3bd0*/  LDSM.16.M88.4 R136, [R181+0xa000] ;  /* 0x00a00000b588783b */ /* 0x000fee0000000200 */
[-C--:B----4-:R-:W-:Y:S08]  /*3be0*/  HMMA.16816.F32.BF16 R20, R132, R144.reuse, R20 ;  /* 0x000000908414723c */ /* 0x090ff00000041814 */
        /* <DEDUP_REMOVED lines=14> */
[----:B------:R-:W2:Y:S07]  /*3cd0*/  LDSM.16.M88.4 R156, [R184+0xa000] ;  /* 0x00a00000b89c783b */ /* 0x000eae0000000200 */
[----:B------:R-:W-:Y:S01]  /*3ce0*/  HMMA.16816.F32.BF16 R32, R148, R162, R32 ;  /* 0x000000a29420723c */ /* 0x000fe20000041820 */
[----:B------:R-:W4:Y:S07]  /*3cf0*/  LDSM.16.M88.4 R148, [R3+0x8800] ;  /* 0x008800000394783b */ /* 0x000f2e0000000200 */
[-C--:B---3--:R-:W-:Y:S01]  /*3d00*/  HMMA.16816.F32.BF16 R4, R132, R136.reuse, R4 ;  /* 0x000000888404723c */ /* 0x088fe20000041804 */
[----:B------:R-:W3:Y:S07]  /*3d10*/  LDSM.16.M88.4 R160, [R184+0xa400] ;  /* 0x00a40000b8a0783b */ /* 0x000eee0000000200 */
[C---:B------:R-:W-:Y:S08]  /*3d20*/  HMMA.16816.F32.BF16 R8, R140.reuse, R136, R8 ;  /* 0x000000888c08723c */ /* 0x040ff00000041808 */
[-C--:B------:R-:W-:Y:S08]  /*3d30*/  HMMA.16816.F32.BF16 R12, R140, R138.reuse, R12 ;  /* 0x0000008a8c0c723c */ /* 0x080ff0000004180c */
[C---:B------:R-:W-:Y:S08]  /*3d40*/  HMMA.16816.F32.BF16 R16, R132.reuse, R138, R16 ;  /* 0x0000008a8410723c */ /* 0x040ff00000041810 */
[-C--:B-1----:R-:W-:Y:S08]  /*3d50*/  HMMA.16816.F32.BF16 R20, R132, R144.reuse, R20 ;  /* 0x000000908414723c */ /* 0x082ff00000041814 */
[C---:B------:R-:W-:Y:S08]  /*3d60*/  HMMA.16816.F32.BF16 R24, R140.reuse, R144, R24 ;  /* 0x000000908c18723c */ /* 0x040ff00000041818 */
[-C--:B------:R-:W-:Y:S08]  /*3d70*/  HMMA.16816.F32.BF16 R28, R140, R146.reuse, R28 ;  /* 0x000000928c1c723c */ /* 0x080ff0000004181c */
[----:B------:R-:W-:Y:S08]  /*3d80*/  HMMA.16816.F32.BF16 R32, R132, R146, R32 ;  /* 0x000000928420723c */ /* 0x000ff00000041820 */
[-C--:B--2---:R-:W-:Y:S08]  /*3d90*/  HMMA.16816.F32.BF16 R4, R152, R156.reuse, R4 ;  /* 0x0000009c9804723c */ /* 0x084ff00000041804 */
[C---:B----4-:R-:W-:Y:S08]  /*3da0*/  HMMA.16816.F32.BF16 R8, R148.reuse, R156, R8 ;  /* 0x0000009c9408723c */ /* 0x050ff00000041808 */
[-C--:B------:R-:W-:Y:S08]  /*3db0*/  HMMA.16816.F32.BF16 R12, R148, R158.reuse, R12 ;  /* 0x0000009e940c723c */ /* 0x080ff0000004180c */
[C---:B------:R-:W-:Y:S04]  /*3dc0*/  HMMA.16816.F32.BF16 R16, R152.reuse, R158, R16 ;  /* 0x0000009e9810723c */ /* 0x040fe80000041810 */
[C---:B------:R-:W-:Y:S04]  /*3dd0*/  FADD.FTZ R158, -R227.reuse, R4 ;  /* 0x00000004e39e7221 */ /* 0x040fe80000010100 */
[-C--:B---3--:R-:W-:Y:S03]  /*3de0*/  HMMA.16816.F32.BF16 R20, R152, R160.reuse, R20 ;  /* 0x000000a09814723c */ /* 0x088fe60000041814 */
[----:B------:R-:W-:Y:S02]  /*3df0*/  FSEL R157, R158, R227, P0 ;  /* 0x000000e39e9d7208 */ /* 0x000fe40000000000 */
[----:B------:R-:W-:Y:S03]  /*3e00*/  FSETP.GE.FTZ.AND P0, PT, R252, RZ, PT ;  /* 0x000000fffc00720b */ /* 0x000fe60003f16000 */
[C---:B------:R-:W-:Y:S04]  /*3e10*/  HMMA.16816.F32.BF16 R24, R148.reuse, R160, R24 ;  /* 0x000000a09418723c */ /* 0x040fe80000041818 */
[C---:B------:R-:W-:Y:S01]  /*3e20*/  FADD.FTZ R158, -R227.reuse, R16 ;  /* 0x00000010e39e7221 */ /* 0x040fe20000010100 */
[----:B------:R-:W-:Y:S03]  /*3e30*/  FMUL.FTZ R228, R228, R157 ;  /* 0x0000009de4e47220 */ /* 0x000fe60000410000 */
[-C--:B------:R-:W-:Y:S03]  /*3e40*/  HMMA.16816.F32.BF16 R28, R148, R162.reuse, R28 ;  /* 0x000000a2941c723c */ /* 0x080fe6000004181c */
[C---:B------:R-:W-:Y:S05]  /*3e50*/  FADD.FTZ R21, -R227.reuse, R21 ;  /* 0x00000015e3157221 */ /* 0x040fea0000010100 */
[----:B------:R-:W-:Y:S04]  /*3e60*/  HMMA.16816.F32.BF16 R32, R152, R162, R32 ;  /* 0x000000a29820723c */ /* 0x000fe80000041820 */
[-C--:B------:R-:W-:Y:S01]  /*3e70*/  FSEL R155, R158, R227.reuse, P4 ;  /* 0x000000e39e9b7208 */ /* 0x080fe20002000000 */
[----:B------:R-:W-:Y:S01]  /*3e80*/  FADD.FTZ R154, -R227, R5 ;  /* 0x00000005e39a7221 */ /* 0x000fe20000010100 */
[-C--:B------:R-:W-:Y:S01]  /*3e90*/  FSEL R158, R21, R227.reuse, P1 ;  /* 0x000000e3159e7208 */ /* 0x080fe20000800000 */
[C---:B------:R-:W-:Y:S01]  /*3ea0*/  FADD.FTZ R162, -R227.reuse, R17 ;  /* 0x00000011e3a27221 */ /* 0x040fe20000010100 */
[----:B------:R-:W-:Y:S01]  /*3eb0*/  FSETP.GE.FTZ.AND P1, PT, R250, RZ, PT ;  /* 0x000000fffa00720b */ /* 0x000fe20003f36000 */
[----:B------:R-:W-:Y:S01]  /*3ec0*/  FADD.FTZ R17, -R227, R20 ;  /* 0x00000014e3117221 */ /* 0x000fe20000010100 */
[----:B------:R-:W-:Y:S01]  /*3ed0*/  FSEL R154, R154, R227, P5 ;  /* 0x000000e39a9a7208 */ /* 0x000fe20002800000 */
[----:B------:R-:W-:Y:S01]  /*3ee0*/  FMUL.FTZ R240, R240, R155 ;  /* 0x0000009bf0f07220 */ /* 0x000fe20000410000 */
[-C--:B------:R-:W-:Y:S01]  /*3ef0*/  FSEL R162, R162, R227.reuse, P3 ;  /* 0x000000e3a2a27208 */ /* 0x080fe20001800000 */
[----:B------:R-:W-:Y:S01]  /*3f00*/  FMUL.FTZ R245, R245, R158 ;  /* 0x0000009ef5f57220 */ /* 0x000fe20000410000 */
[----:B------:R-:W-:Y:S01]  /*3f10*/  FSEL R17, R17, R227, P2 ;  /* 0x000000e311117208 */ /* 0x000fe20001000000 */
[----:B------:R-:W-:Y:S01]  /*3f20*/  FMUL.FTZ R229, R229, R154 ;  /* 0x0000009ae5e57220 */ /* 0x000fe20000410000 */
[----:B------:R-:W-:Y:S01]  /*3f30*/  FSETP.GE.FTZ.AND P2, PT, R230, RZ, PT ;  /* 0x000000ffe600720b */ /* 0x000fe20003f56000 */
[----:B------:R-:W-:Y:S02]  /*3f40*/  FMUL.FTZ R241, R241, R162 ;  /* 0x000000a2f1f17220 */ /* 0x000fe40000410000 */
[----:B------:R-:W-:Y:S01]  /*3f50*/  FADD.FTZ R154, -R227, R32 ;  /* 0x00000020e39a7221 */ /* 0x000fe20000010100 */
[----:B------:R-:W-:Y:S01]  /*3f60*/  F2FP.BF16.F32.PACK_AB R228, R229, R228 ;  /* 0x000000e4e5e4723e */ /* 0x000fe200000010ff */
[----:B------:R-:W-:Y:S01]  /*3f70*/  FMUL.FTZ R244, R244, R17 ;  /* 0x00000011f4f47220 */ /* 0x000fe20000410000 */
[----:B------:R-:W-:Y:S01]  /*3f80*/  F2FP.BF16.F32.PACK_AB R240, R241, R240 ;  /* 0x000000f0f1f0723e */ /* 0x000fe200000010ff */
[----:B------:R-:W-:Y:S01]  /*3f90*/  FADD.FTZ R241, -R226, R6 ;  /* 0x00000006e2f17221 */ /* 0x000fe20000010100 */
[----:B------:R-:W-:Y:S01]  /*3fa0*/  FSEL R229, R154, R227, P1 ;  /* 0x000000e39ae57208 */ /* 0x000fe20000800000 */
[----:B------:R-:W-:Y:S01]  /*3fb0*/  @P0 FADD.FTZ R227, -R227, R33 ;  /* 0x00000021e3e30221 */ /* 0x000fe20000010100 */
[----:B------:R-:W-:Y:S02]  /*3fc0*/  ISETP.LT.AND P0, PT, R199, UR36, PT ;  /* 0x00000024c7007c0c */ /* 0x000fe4000bf01270 */
[----:B------:R-:W-:Y:S01]  /*3fd0*/  F2FP.BF16.F32.PACK_AB R244, R245, R244 ;  /* 0x000000f4f5f4723e */ /* 0x000fe200000010ff */
[----:B------:R-:W-:Y:S01]  /*3fe0*/  FADD.FTZ R245, -R226, R7 ;  /* 0x00000007e2f57221 */ /* 0x000fe20000010100 */
[----:B------:R-:W-:Y:S01]  /*3ff0*/  FSETP.GE.FTZ.AND P1, PT, R231, RZ, PT ;  /* 0x000000ffe700720b */ /* 0x000fe20003f36000 */
[----:B------:R-:W-:Y:S01]  /*4000*/  FMUL.FTZ R229, R250, R229 ;  /* 0x000000e5fae57220 */ /* 0x000fe20000410000 */
[-C--:B------:R-:W-:Y:S01]  /*4010*/  FSEL R241, R241, R226.reuse, P2 ;  /* 0x000000e2f1f17208 */ /* 0x080fe20001000000 */
[----:B------:R-:W-:Y:S01]  /*4020*/  FMUL.FTZ R252, R252, R227 ;  /* 0x000000e3fcfc7220 */ /* 0x000fe20000410000 */
[----:B------:R-:W-:Y:S05]  /*4030*/  FSEL R250, R245, R226, P1 ;  /* 0x000000e2f5fa7208 */ /* 0x000fea0000800000 */
[----:B------:R-:W-:Y:S05]  /*4040*/  @!P0 BRA `(.L_x_650) ;  /* 0x0000000000448947 */ /* 0x000fea0003800000 */
        /* <DEDUP_REMOVED lines=8> */
[----:B------:R-:W-:Y:S01]  /*40d0*/  LEA.HI.X.SX32 R223, R5, R223, 0x1, P1 ;  /* 0x000000df05df7211 */ /* 0x000fe200008f0eff */
[----:B------:R-:W-:Y:S04]  /*40e0*/  VIADD R179, R179, UR15 ;  /* 0x0000000fb3b37c36 */ /* 0x000fe80008000000 */
[----:B------:R-:W-:Y:S01]  /*40f0*/  @!PT LDS RZ, [RZ] ;  /* 0x00000000fffff984 */ /* 0x000fe20000000800 */
[----:B------:R-:W-:Y:S01]  /*4100*/  @!PT LDS RZ, [RZ] ;  /* 0x00000000fffff984 */ /* 0x000fe20000000800 */
[----:B------:R-:W-:Y:S01]  /*4110*/  @!PT LDS RZ, [RZ] ;  /* 0x00000000fffff984 */ /* 0x000fe20000000800 */
[----:B------:R1:W-:Y:S04]  /*4120*/  LDGSTS.E.BYPASS.LTC128B.128 [R211], desc[UR34][R222.64] ;  /* 0x00000000ded37fae */ /* 0x0003e8000b981a22 */
[----:B------:R1:W-:Y:S04]  /*4130*/  LDGSTS.E.BYPASS.LTC128B.128 [R211+0x1000], desc[UR34][R222.64+0x40] ;  /* 0x01000040ded37fae */ /* 0x0003e8000b981a22 */
[----:B------:R1:W-:Y:S04]  /*4140*/  LDGSTS.E.BYPASS.LTC128B.128 [R211+0x2000], desc[UR34][R222.64+0x80] ;  /* 0x02000080ded37fae */ /* 0x0003e8000b981a22 */
[----:B------:R-:W0:Y:S02]  /*4150*/  LDGDEPBAR ;  /* 0x00000000000079af */ /* 0x000e240000000000 */
.L_x_650:
[C---:B------:R-:W-:Y:S01]  /*4160*/  FADD.FTZ R5, -R226.reuse, R18 ;  /* 0x00000012e2057221 */ /* 0x040fe20000010100 */
[----:B------:R-:W-:Y:S01]  /*4170*/  FADD.FTZ R19, -R226, R19 ;  /* 0x00000013e2137221 */ /* 0x000fe20000010100 */
[----:B------:R-:W-:Y:S01]  /*4180*/  FSETP.GE.FTZ.AND P4, PT, R243, RZ, PT ;  /* 0x000000fff300720b */ /* 0x000fe20003f96000 */
[----:B------:R-:W-:Y:S01]  /*4190*/  FMUL.FTZ R241, R230, R241 ;  /* 0x000000f1e6f17220 */ /* 0x000fe20000410000 */
[----:B------:R-:W-:Y:S01]  /*41a0*/  FSETP.GE.FTZ.AND P1, PT, R242, RZ, PT ;  /* 0x000000fff200720b */ /* 0x000fe20003f36000 */
[----:B------:R-:W-:Y:S01]  /*41b0*/  FMUL.FTZ R250, R231, R250 ;  /* 0x000000fae7fa7220 */ /* 0x000fe20000410000 */
[-C--:B------:R-:W-:Y:S01]  /*41c0*/  FSEL R4, R19, R226.reuse, P4 ;  /* 0x000000e213047208 */ /* 0x080fe20002000000 */
[----:B------:R-:W-:Y:S01]  /*41d0*/  STS [R191+-0x4000], R228 ;  /* 0xffc000e4bf007388 */ /* 0x000fe20000000800 */
[----:B------:R-:W-:Y:S01]  /*41e0*/  FSEL R5, R5, R226, P1 ;  /* 0x000000e205057208 */ /* 0x000fe20000800000 */
[----:B------:R-:W-:Y:S01]  /*41f0*/  FADD.FTZ R7, -R226, R22 ;  /* 0x00000016e2077221 */ /* 0x000fe20000010100 */
[----:B------:R-:W-:Y:S01]  /*4200*/  F2FP.BF16.F32.PACK_AB R250, R250, R241 ;  /* 0x000000f1fafa723e */ /* 0x000fe200000010ff */
[----:B------:R-:W-:Y:S01]  /*4210*/  FMUL.FTZ R4, R243, R4 ;  /* 0x00000004f3047220 */ /* 0x000fe20000410000 */
[----:B------:R-:W-:Y:S01]  /*4220*/  FADD.FTZ R23, -R226, R23 ;  /* 0x00000017e2177221 */ /* 0x000fe20000010100 */
[----:B------:R-:W-:Y:S01]  /*4230*/  FMUL.FTZ R5, R242, R5 ;  /* 0x00000005f2057220 */ /* 0x000fe20000410000 */
[----:B------:R-:W-:Y:S01]  /*4240*/  FSETP.GE.FTZ.AND P2, PT, R247, RZ, PT ;  /* 0x000000fff700720b */ /* 0x000fe20003f56000 */
[----:B------:R-:W-:Y:S01]  /*4250*/  STS [R191+-0x3c00], R250 ;  /* 0xffc400fabf007388 */ /* 0x000fe20000000800 */
[----:B------:R-:W-:Y:S01]  /*4260*/  FSETP.GE.FTZ.AND P3, PT, R246, RZ, PT ;  /* 0x000000fff600720b */ /* 0x000fe20003f76000 */
[----:B------:R-:W-:Y:S01]  /*4270*/  FADD.FTZ R17, -R226, R34 ;  /* 0x00000022e2117221 */ /* 0x000fe20000010100 */
[----:B------:R-:W-:Y:S01]  /*4280*/  F2FP.BF16.F32.PACK_AB R4, R4, R5 ;  /* 0x000000050404723e */ /* 0x000fe200000010ff */
[C---:B-----5:R-:W-:Y:S01]  /*4290*/  FADD.FTZ R5, -R214.reuse, R8 ;  /* 0x00000008d6057221 */ /* 0x060fe20000010100 */
[----:B------:R-:W-:Y:S01]  /*42a0*/  FSETP.GE.FTZ.AND P1, PT, R173, RZ, PT ;  /* 0x000000ffad00720b */ /* 0x000fe20003f36000 */
[C---:B------:R-:W-:Y:S01]  /*42b0*/  FADD.FTZ R9, -R214.reuse, R9 ;  /* 0x00000009d6097221 */ /* 0x040fe20000010100 */
[-C--:B------:R-:W-:Y:S01]  /*42c0*/  FSEL R6, R23, R226.reuse, P2 ;  /* 0x000000e217067208 */ /* 0x080fe20001000000 */
[----:B------:R2:W-:Y:S01]  /*42d0*/  STS [R203+-0x3c00], R4 ;  /* 0xffc40004cb007388 */ /* 0x0005e20000000800 */
[----:B------:R-:W-:Y:S01]  /*42e0*/  FSEL R7, R7, R226, P3 ;  /* 0x000000e207077208 */ /* 0x000fe20001800000 */
[----:B------:R-:W-:Y:S01]  /*42f0*/  FADD.FTZ R25, -R214, R25 ;  /* 0x00000019d6197221 */ /* 0x000fe20000010100 */
[----:B------:R-:W-:Y:S01]  /*4300*/  FSETP.GE.FTZ.AND P2, PT, R174, RZ, PT ;  /* 0x000000ffae00720b */ /* 0x000fe20003f56000 */
[----:B------:R-:W-:Y:S01]  /*4310*/  FMUL.FTZ R6, R247, R6 ;  /* 0x00000006f7067220 */ /* 0x000fe20000410000 */
[----:B------:R-:W-:Y:S01]  /*4320*/  FSETP.GE.FTZ.AND P3, PT, R232, RZ, PT ;  /* 0x000000ffe800720b */ /* 0x000fe20003f76000 */
[----:B------:R-:W-:Y:S01]  /*4330*/  FMUL.FTZ R7, R246, R7 ;  /* 0x00000007f6077220 */ /* 0x000fe20000410000 */
[----:B------:R-:W-:Y:S01]  /*4340*/  FSEL R17, R17, R226, P2 ;  /* 0x000000e211117208 */ /* 0x000fe20001000000 */
[----:B------:R-:W-:Y:S01]  /*4350*/  FADD.FTZ R11, -R212, R11 ;  /* 0x0000000bd40b7221 */ /* 0x000fe20000010100 */
[----:B------:R-:W-:Y:S01]  /*4360*/  FSETP.GE.FTZ.AND P2, PT, R233, RZ, PT ;  /* 0x000000ffe900720b */ /* 0x000fe20003f56000 */
[----:B------:R-:W-:Y:S01]  /*4370*/  @P1 FADD.FTZ R226, -R226, R35 ;  /* 0x00000023e2e21221 */ /* 0x000fe20000010100 */
[----:B------:R-:W-:Y:S01]  /*4380*/  F2FP.BF16.F32.PACK_AB R16, R6, R7 ;  /* 0x000000070610723e */ /* 0x000fe200000010ff */
[----:B------:R-:W-:Y:S01]  /*4390*/  FADD.FTZ R7, -R214, R12 ;  /* 0x0000000cd6077221 */ /* 0x000fe20000010100 */
[----:B------:R-:W-:Y:S01]  /*43a0*/  FSETP.GE.FTZ.AND P1, PT, R237, RZ, PT ;  /* 0x000000ffed00720b */ /* 0x000fe20003f36000 */
[----:B------:R-:W-:Y:S01]  /*43b0*/  FADD.FTZ R15, -R212, R15 ;  /* 0x0000000fd40f7221 */ /* 0x000fe20000010100 */
[-C--:B------:R-:W-:Y:S01]  /*43c0*/  FSEL R5, R5, R214.reuse, P3 ;  /* 0x000000d605057208 */ /* 0x080fe20001800000 */
[----:B------:R-:W-:Y:S01]  /*43d0*/  STS [R203+-0x4000], R240 ;  /* 0xffc000f0cb007388 */ /* 0x000fe20000000800 */
[-C--:B------:R-:W-:Y:S01]  /*43e0*/  FSEL R8, R7, R214.reuse, P1 ;  /* 0x000000d607087208 */ /* 0x080fe20000800000 */
[----:B------:R-:W-:Y:S01]  /*43f0*/  FADD.FTZ R7, -R214, R13 ;  /* 0x0000000dd6077221 */ /* 0x000fe20000010100 */
[----:B------:R-:W-:Y:S01]  /*4400*/  FSETP.GE.FTZ.AND P1, PT, R167, RZ, PT ;  /* 0x000000ffa700720b */ /* 0x000fe20003f36000 */
[----:B------:R-:W-:Y:S01]  /*4410*/  FMUL.FTZ R5, R232, R5 ;  /* 0x00000005e8057220 */ /* 0x000fe20000410000 */
[----:B------:R-:W-:Y:S01]  /*4420*/  FSEL R6, R9, R214, P2 ;  /* 0x000000d609067208 */ /* 0x000fe20001000000 */
[----:B------:R-:W-:Y:S01]  /*4430*/  FADD.FTZ R9, -R214, R24 ;  /* 0x00000018d6097221 */ /* 0x000fe20000010100 */
[----:B------:R-:W-:Y:S01]  /*4440*/  FSETP.GE.FTZ.AND P2, PT, R236, RZ, PT ;  /* 0x000000ffec00720b */ /* 0x000fe20003f56000 */
[----:B------:R-:W-:Y:S01]  /*4450*/  FADD.FTZ R13, -R214, R28 ;  /* 0x0000001cd60d7221 */ /* 0x000fe20000010100 */
[----:B------:R-:W-:Y:S01]  /*4460*/  FSETP.GE.FTZ.AND P3, PT, R251, RZ, PT ;  /* 0x000000fffb00720b */ /* 0x000fe20003f76000 */
[----:B------:R-:W-:Y:S01]  /*4470*/  FMUL.FTZ R6, R233, R6 ;  /* 0x00000006e9067220 */ /* 0x000fe20000410000 */
[----:B------:R-:W-:Y:S01]  /*4480*/  FSETP.GE.FTZ.AND P4, PT, R248, RZ, PT ;  /* 0x000000fff800720b */ /* 0x000fe20003f96000 */
[----:B------:R-:W-:Y:S01]  /*4490*/  FMUL.FTZ R8, R237, R8 ;  /* 0x00000008ed087220 */ /* 0x000fe20000410000 */
[-C--:B------:R-:W-:Y:S01]  /*44a0*/  FSEL R7, R7, R214.reuse, P2 ;  /* 0x000000d607077208 */ /* 0x080fe20001000000 */
[----:B------:R-:W-:Y:S01]  /*44b0*/  FADD.FTZ R27, -R212, R27 ;  /* 0x0000001bd41b7221 */ /* 0x000fe20000010100 */
[-C--:B--2---:R-:W-:Y:S01]  /*44c0*/  FSEL R4, R25, R214.reuse, P3 ;  /* 0x000000d619047208 */ /* 0x084fe20001800000 */
[----:B------:R-:W-:Y:S01]  /*44d0*/  FMUL.FTZ R17, R174, R17 ;  /* 0x00000011ae117220 */ /* 0x000fe20000410000 */
[----:B------:R-:W-:Y:S01]  /*44e0*/  FSEL R9, R9, R214, P4 ;  /* 0x000000d609097208 */ /* 0x000fe20002000000 */
[----:B------:R-:W-:Y:S01]  /*44f0*/  FMUL.FTZ R7, R236, R7 ;  /* 0x00000007ec077220 */ /* 0x000fe20000410000 */
[----:B------:R-:W-:Y:S01]  /*4500*/  FSETP.GE.FTZ.AND P2, PT, R165, RZ, PT ;  /* 0x000000ffa500720b */ /* 0x000fe20003f56000 */
[----:B------:R-:W-:Y:S01]  /*4510*/  FMUL.FTZ R4, R251, R4 ;  /* 0x00000004fb047220 */ /* 0x000fe20000410000 */
[----:B------:R-:W-:Y:S01]  /*4520*/  F2FP.BF16.F32.PACK_AB R6, R6, R5 ;  /* 0x000000050606723e */ /* 0x000fe200000010ff */
[----:B------:R-:W-:Y:S01]  /*4530*/  FMUL.FTZ R9, R248, R9 ;  /* 0x00000009f8097220 */ /* 0x000fe20000410000 */
[----:B------:R-:W-:Y:S01]  /*4540*/  FSEL R12, R13, R214, P2 ;  /* 0x000000d60d0c7208 */ /* 0x000fe20001000000 */
[----:B------:R-:W-:Y:S01]  /*4550*/  FADD.FTZ R5, -R212, R10 ;  /* 0x0000000ad4057221 */ /* 0x000fe20000010100 */
[----:B------:R-:W-:Y:S01]  /*4560*/  @P1 FADD.FTZ R214, -R214, R29 ;  /* 0x0000001dd6d61221 */ /* 0x000fe20000010100 */
[----:B------:R-:W-:Y:S01]  /*4570*/  FSETP.GE.FTZ.AND P2, PT, R234, RZ, PT ;  /* 0x000000ffea00720b */ /* 0x000fe20003f56000 */
[----:B------:R-:W-:Y:S01]  /*4580*/  STS [R191+-0x3000], R6 ;  /* 0xffd00006bf007388 */ /* 0x000fe20000000800 */
[----:B------:R-:W-:Y:S01]  /*4590*/  FSETP.GE.FTZ.AND P1, PT, R235, RZ, PT ;  /* 0x000000ffeb00720b */ /* 0x000fe20003f36000 */
[----:B------:R-:W-:Y:S01]  /*45a0*/  FMUL.FTZ R12, R165, R12 ;  /* 0x0000000ca50c7220 */ /* 0x000fe20000410000 */
[----:B------:R-:W-:Y:S01]  /*45b0*/  F2FP.BF16.F32.PACK_AB R8, R7, R8 ;  /* 0x000000080708723e */ /* 0x000fe200000010ff */
[----:B------:R-:W-:Y:S01]  /*45c0*/  FADD.FTZ R7, -R212, R14 ;  /* 0x0000000ed4077221 */ /* 0x000fe20000010100 */
[----:B------:R-:W-:Y:S01]  /*45d0*/  F2FP.BF16.F32.PACK_AB R28, R4, R9 ;  /* 0x00000009041c723e */ /* 0x000fe200000010ff */
[----:B------:R-:W-:Y:S01]  /*45e0*/  FMUL.FTZ R167, R167, R214 ;  /* 0x000000d6a7a77220 */ /* 0x000fe20000410000 */
[-C--:B------:R-:W-:Y:S01]  /*45f0*/  FSEL R5, R5, R212.reuse, P2 ;  /* 0x000000d405057208 */ /* 0x080fe20001000000 */
[C---:B------:R-:W-:Y:S01]  /*4600*/  FADD.FTZ R9, -R212.reuse, R26 ;  /* 0x0000001ad4097221 */ /* 0x040fe20000010100 */
[----:B------:R-:W-:Y:S01]  /*4610*/  FSEL R4, R11, R212, P1 ;  /* 0x000000d40b047208 */ /* 0x000fe20000800000 */
[----:B------:R-:W-:Y:S01]  /*4620*/  FADD.FTZ R11, -R212, R30 ;  /* 0x0000001ed40b7221 */ /* 0x000fe20000010100 */
[----:B------:R-:W-:Y:S01]  /*4630*/  FSETP.GE.FTZ.AND P5, PT, R239, RZ, PT ;  /* 0x000000ffef00720b */ /* 0x000fe20003fb6000 */
[----:B------:R-:W-:Y:S01]  /*4640*/  FMUL.FTZ R5, R234, R5 ;  /* 0x00000005ea057220 */ /* 0x000fe20000410000 */
[----:B------:R-:W-:Y:S01]  /*4650*/  FSETP.GE.FTZ.AND P2, PT, R238, RZ, PT ;  /* 0x000000ffee00720b */ /* 0x000fe20003f56000 */
[----:B------:R-:W-:Y:S01]  /*4660*/  FMUL.FTZ R4, R235, R4 ;  /* 0x00000004eb047220 */ /* 0x000fe20000410000 */
[----:B------:R-:W-:Y:S01]  /*4670*/  FSEL R10, R15, R212, P5 ;  /* 0x000000d40f0a7208 */ /* 0x000fe20002800000 */
[----:B------:R-:W-:Y:S01]  /*4680*/  FMUL.FTZ R226, R173, R226 ;  /* 0x000000e2ade27220 */ /* 0x000fe20000410000 */
[----:B------:R-:W-:Y:S01]  /*4690*/  FSEL R7, R7, R212, P2 ;  /* 0x000000d407077208 */ /* 0x000fe20001000000 */
[----:B------:R-:W-:Y:S01]  /*46a0*/  IMAD R160, R195, UR6, RZ ;  /* 0x00000006c3a07c24 */ /* 0x000fe2000f8e02ff */
[----:B------:R-:W-:Y:S01]  /*46b0*/  FSETP.GE.FTZ.AND P1, PT, R171, RZ, PT ;  /* 0x000000ffab00720b */ /* 0x000fe20003f36000 */
[----:B------:R-:W-:Y:S01]  /*46c0*/  FMUL.FTZ R10, R239, R10 ;  /* 0x0000000aef0a7220 */ /* 0x000fe20000410000 */
[----:B------:R-:W-:Y:S01]  /*46d0*/  F2FP.BF16.F32.PACK_AB R4, R4, R5 ;  /* 0x000000050404723e */ /* 0x000fe200000010ff */
[----:B------:R-:W-:Y:S01]  /*46e0*/  FMUL.FTZ R7, R238, R7 ;  /* 0x00000007ee077220 */ /* 0x000fe20000410000 */
[----:B------:R-:W-:Y:S02]  /*46f0*/  FSETP.GE.FTZ.AND P4, PT, R249, RZ, PT ;  /* 0x000000fff900720b */ /* 0x000fe40003f96000 */
[----:B------:R-:W-:Y:S01]  /*4700*/  FSETP.GE.FTZ.AND P3, PT, R166, RZ, PT ;  /* 0x000000ffa600720b */ /* 0x000fe20003f76000 */
[----:B------:R-:W-:Y:S01]  /*4710*/  STS [R191+-0x2c00], R4 ;  /* 0xffd40004bf007388 */ /* 0x000fe20000000800 */
[----:B------:R-:W-:Y:S02]  /*4720*/  F2FP.BF16.F32.PACK_AB R10, R10, R7 ;  /* 0x000000070a0a723e */ /* 0x000fe400000010ff */
[----:B------:R-:W-:Y:S02]  /*4730*/  F2FP.BF16.F32.PACK_AB R132, R167, R12 ;  /* 0x0000000ca784723e */ /* 0x000fe400000010ff */
[----:B------:R-:W-:Y:S01]  /*4740*/  STS [R203+-0x3000], R8 ;  /* 0xffd00008cb007388 */ /* 0x000fe20000000800 */
[-C--:B------:R-:W-:Y:S02]  /*4750*/  FSEL R12, R9, R212.reuse, P4 ;  /* 0x000000d4090c7208 */ /* 0x080fe40002000000 */
[----:B------:R-:W-:Y:S02]  /*4760*/  FSEL R27, R27, R212, P3 ;  /* 0x000000d41b1b7208 */ /* 0x000fe40001800000 */
[----:B------:R-:W-:Y:S01]  /*4770*/  STS [R203+-0x2c00], R10 ;  /* 0xffd4000acb007388 */ /* 0x000fe20000000800 */
[----:B------:R-:W-:Y:S01]  /*4780*/  FSETP.GE.FTZ.AND P2, PT, R170, RZ, PT ;  /* 0x000000ffaa00720b */ /* 0x000fe20003f56000 */
[----:B------:R-:W-:Y:S01]  /*4790*/  FMUL.FTZ R12, R249, R12 ;  /* 0x0000000cf90c7220 */ /* 0x000fe20000410000 */
[----:B------:R-:W-:Y:S01]  /*47a0*/  F2FP.BF16.F32.PACK_AB R226, R226, R17 ;  /* 0x00000011e2e2723e */ /* 0x000fe200000010ff */
[----:B------:R-:W-:Y:S01]  /*47b0*/  FMUL.FTZ R27, R166, R27 ;  /* 0x0000001ba61b7220 */ /* 0x000fe20000410000 */
[----:B------:R-:W-:Y:S01]  /*47c0*/  FSEL R11, R11, R212, P2 ;  /* 0x000000d40b0b7208 */ /* 0x000fe20001000000 */
[----:B------:R-:W-:Y:S01]  /*47d0*/  @P1 FADD.FTZ R212, -R212, R31 ;  /* 0x0000001fd4d41221 */ /* 0x000fe20000010100 */
[----:B------:R-:W-:Y:S01]  /*47e0*/  F2FP.BF16.F32.PACK_AB R252, R252, R229 ;  /* 0x000000e5fcfc723e */ /* 0x000fe200000010ff */
[----:B------:R-:W-:Y:S01]  /*47f0*/  STS [R193+-0x4000], R244 ;  /* 0xffc000f4c1007388 */ /* 0x000fe20000000800 */
[----:B------:R-:W-:Y:S01]  /*4800*/  F2FP.BF16.F32.PACK_AB R32, R27, R12 ;  /* 0x0000000c1b20723e */ /* 0x000fe200000010ff */
[----:B------:R-:W-:Y:S01]  /*4810*/  FMUL.FTZ R11, R170, R11 ;  /* 0x0000000baa0b7220 */ /* 0x000fe20000410000 */
[----:B------:R-:W-:Y:S02]  /*4820*/  FMUL.FTZ R212, R171, R212 ;  /* 0x000000d4abd47220 */ /* 0x000fe40000410000 */
[----:B------:R-:W-:Y:S05]  /*4830*/  STS [R193+-0x3c00], R16 ;  /* 0xffc40010c1007388 */ /* 0x000fea0000000800 */
[----:B------:R-:W-:Y:S01]  /*4840*/  STS [R169+-0x4000], R252 ;  /* 0xffc000fca9007388 */ /* 0x000fe20000000800 */
[----:B------:R-:W-:Y:S04]  /*4850*/  F2FP.BF16.F32.PACK_AB R212, R212, R11 ;  /* 0x0000000bd4d4723e */ /* 0x000fe800000010ff */
[----:B------:R-:W-:Y:S05]  /*4860*/  STS [R169+-0x3c00], R226 ;  /* 0xffc400e2a9007388 */ /* 0x000fea0000000800 */
[----:B------:R-:W-:Y:S05]  /*4870*/  STS [R193+-0x3000], R28 ;  /* 0xffd0001cc1007388 */ /* 0x000fea0000000800 */
[----:B------:R-:W-:Y:S05]  /*4880*/  STS [R193+-0x2c00], R32 ;  /* 0xffd40020c1007388 */ /* 0x000fea0000000800 */
[----:B------:R-:W-:Y:S05]  /*4890*/  STS [R169+-0x3000], R132 ;  /* 0xffd00084a9007388 */ /* 0x000fea0000000800 */
[----:B------:R-:W-:Y:S01]  /*48a0*/  STS [R169+-0x2c00], R212 ;  /* 0xffd400d4a9007388 */ /* 0x000fe20000000800 */
[----:B------:R-:W-:Y:S06]  /*48b0*/  BAR.SYNC.DEFER_BLOCKING 0x0 ;  /* 0x0000000000007b1d */ /* 0x000fec0000010000 */
        /* <DEDUP_REMOVED lines=57> */
[----:B------:R-:W-:Y:S04]  /*4c50*/  IMAD.U32 R5, R160, -0x40, RZ ;  /* 0xffffffc0a0057824 */ /* 0x000fe800078e00ff */
[-C--:B------:R-:W-:Y:S05]  /*4c60*/  HMMA.16816.F32.BF16 R36, R132, R136.reuse, R36 ;  /* 0x000000888424723c */ /* 0x080fea0000041824 */
[C---:B------:R-:W-:Y:S03]  /*4c70*/  LEA R218, P1, R5.reuse, R218, 0x2 ;  /* 0x000000da05da7211 */ /* 0x040fe600078210ff */
[C---:B------:R-:W-:Y:S04]  /*4c80*/  HMMA.16816.F32.BF16 R40, R140.reuse, R136, R40 ;  /* 0x000000888c28723c */ /* 0x040fe80000041828 */
[----:B------:R-:W-:Y:S04]  /*4c90*/  LEA.HI.X.SX32 R219, R5, R219, 0x2, P1 ;  /* 0x000000db05db7211 */ /* 0x000fe800008f16ff */
        /* <DEDUP_REMOVED lines=11> */
[----:B------:R-:W-:Y:S11]  /*4d50*/  @!P0 BRA `(.L_x_651) ;  /* 0x0000000000308947 */ /* 0x000ff60003800000 */
[----:B------:R-:W-:Y:S05]  /*4d60*/  IADD3 R4, P1, PT, RZ, -UR32, RZ ;  /* 0x80000020ff047c10 */ /* 0x000fea000ff3e0ff */
[----:B------:R-:W-:Y:S05]  /*4d70*/  IMAD.X R5, RZ, RZ, ~UR12, P1 ;  /* 0x8000000cff057e24 */ /* 0x000fea00088e06ff */
[----:B------:R-:W-:Y:S04]  /*4d80*/  SHF.R.S64 R7, R4, 0x1f, R5 ;  /* 0x0000001f04077819 */ /* 0x000fe80000001005 */
[----:B------:R-:W-:Y:S04]  /*4d90*/  IADD3 R220, P1, PT, R220, R7, RZ ;  /* 0x00000007dcdc7210 */ /* 0x000fe80007f3e0ff */
[----:B------:R-:W-:Y:S05]  /*4da0*/  LEA.HI.X.SX32 R221, R5, R221, 0x1, P1 ;  /* 0x000000dd05dd7211 */ /* 0x000fea00008f0eff */
[----:B------:R-:W-:Y:S01]  /*4db0*/  @!PT LDS RZ, [RZ] ;  /* 0x00000000fffff984 */ /* 0x000fe20000000800 */
[----:B------:R-:W-:Y:S01]  /*4dc0*/  @!PT LDS RZ, [RZ] ;  /* 0x00000000fffff984 */ /* 0x000fe20000000800 */
[----:B------:R-:W-:Y:S01]  /*4dd0*/  @!PT LDS RZ, [RZ] ;  /* 0x00000000fffff984 */ /* 0x000fe20000000800 */
[----:B------:R1:W-:Y:S04]  /*4de0*/  LDGSTS.E.BYPASS.LTC128B.128 [R192+0x6000], desc[UR34][R220.64] ;  /* 0x06000000dcc07fae */ /* 0x0003e8000b981a22 */
[----:B------:R1:W-:Y:S04]  /*4df0*/  LDGSTS.E.BYPASS.LTC128B.128 [R192+0x7000], desc[UR34][R220.64+0x40] ;  /* 0x07000040dcc07fae */ /* 0x0003e8000b981a22 */
[----:B------:R1:W-:Y:S04]  /*4e00*/  LDGSTS.E.BYPASS.LTC128B.128 [R192+0x8000], desc[UR34][R220.64+0x80] ;  /* 0x08000080dcc07fae */ /* 0x0003e8000b981a22 */
[----:B------:R-:W0:Y:S02]  /*4e10*/  LDGDEPBAR ;  /* 0x00000000000079af */ /* 0x000e240000000000 */
.L_x_651:
[----:B------:R-:W-:Y:S01]  /*4e20*/  LDSM.16.M88.4 R28, [R182+0x15000] ;  /* 0x01500000b61c783b */ /* 0x000fe20000000200 */
[----:B------:R-:W-:Y:S01]  /*4e30*/  @P0 IMAD.WIDE.U32 R226, R187, 0x4, R224 ;  /* 0x00000004bbe20825 */ /* 0x000fe200078e00e0 */
[----:B------:R-:W-:Y:S01]  /*4e40*/  ULOP3.LUT UR15, UR36, 0x1, URZ, 0xc0, !UPT ;  /* 0x00000001240f7892 */ /* 0x000fe2000f8ec0ff */
[----:B------:R-:W-:Y:S01]  /*4e50*/  ISETP.LT.AND P4, PT, R199, UR36, PT ;  /* 0x00000024c7007c0c */ /* 0x000fe2000bf81270 */
[----:B------:R-:W2:Y:S01]  /*4e60*/  LDSM.16.MT88.4 R8, [R183+0x9000] ;  /* 0x00900000b708783b */ /* 0x000ea20000004200 */
[----:B------:R-:W-:Y:S01]  /*4e70*/  @P0 IADD3 R200, P2, PT, R200, -0x100, RZ ;  /* 0xffffff00c8c80810 */ /* 0x000fe20007f5e0ff */
[----:B------:R-:W-:Y:S01]  /*4e80*/  UISETP.NE.U32.AND UP0, UPT, UR15, 0x1, UPT ;  /* 0x000000010f00788c */ /* 0x000fe2000bf05070 */
[----:B------:R-:W-:Y:S01]  /*4e90*/  VIADD R206, R206, 0xffffffc0 ;  /* 0xffffffc0cece7836 */ /* 0x000fe20000000000 */
[----:B------:R-:W3:Y:S01]  /*4ea0*/  LDSM.16.MT88.4 R16, [R183+0xb000] ;  /* 0x00b00000b710783b */ /* 0x000ee20000004200 */
[----:B------:R-:W-:Y:S01]  /*4eb0*/  VIADD R204, R204, 0xfffffffc ;  /* 0xfffffffccccc7836 */ /* 0x000fe20000000000 */
[----:B------:R-:W-:Y:S02]  /*4ec0*/  @P0 IADD3.X R201, PT, PT, R201, -0x1, RZ, P2, !PT ;  /* 0xffffffffc9c90810 */ /* 0x000fe400017fe4ff */
[----:B------:R-:W4:Y:S04]  /*4ed0*/  LDSM.16.MT88.4 R24, [R183+0xd000] ;  /* 0x00d00000b718783b */ /* 0x000f280000004200 */
[----:B------:R-:W-:Y:S04]  /*4ee0*/  LDSM.16.M88.4 R32, [R2+0x15000] ;  /* 0x015000000220783b */ /* 0x000fe80000000200 */
[----:B------:R-:W1:Y:S04]  /*4ef0*/  LDSM.16.MT88.4 R132, [R183+0x9400] ;  /* 0x00940000b784783b */ /* 0x000e680000004200 */
[----:B------:R-:W1:Y:S04]  /*4f00*/  LDSM.16.MT88.4 R136, [R183+0xb400] ;  /* 0x00b40000b788783b */ /* 0x000e680000004200 */
[----:B------:R-:W1:Y:S04]  /*4f10*/  LDSM.16.MT88.4 R140, [R183+0xd400] ;  /* 0x00d40000b78c783b */ /* 0x000e680000004200 */
[----:B------:R-:W-:Y:S04]  /*4f20*/  LDSM.16.M88.4 R144, [R178] ;  /* 0x00000000b290783b */ /* 0x000fe80000000200 */
[----:B------:R-:W1:Y:S04]  /*4f30*/  LDSM.16.MT88.4 R148, [R183+0x9800] ;  /* 0x00980000b794783b */ /* 0x000e680000004200 */
[----:B------:R-:W-:Y:S01]  /*4f40*/  LDSM.16.MT88.4 R152, [R183+0x9c00] ;  /* 0x009c0000b798783b */ /* 0x000fe20000004200 */
[C---:B--2---:R-:W-:Y:S03]  /*4f50*/  HMMA.16816.F32.BF16 R4, R28.reuse, R8, RZ ;  /* 0x000000081c04723c */ /* 0x044fe600000418ff */
[----:B------:R-:W-:Y:S04]  /*4f60*/  LDSM.16.MT88.4 R156, [R183+0xa000] ;  /* 0x00a00000b79c783b */ /* 0x000fe80000004200 */
[----:B------:R2:W5:Y:S01]  /*4f70*/  @P0 LDG.E R210, desc[UR34][R226.64+-0x100] ;  /* 0xffff0022e2d20981 */ /* 0x000562000c1e1900 */
[C---:B------:R-:W-:Y:S03]  /*4f80*/  HMMA.16816.F32.BF16 R8, R28.reuse, R10, RZ ;  /* 0x0000000a1c08723c */ /* 0x040fe600000418ff */
[----:B------:R2:W5:Y:S04]  /*4f90*/  @P0 LDG.E R209, desc[UR34][R226.64+-0xe0] ;  /* 0xffff2022e2d10981 */ /* 0x000568000c1e1900 */
[----:B------:R2:W5:Y:S01]  /*4fa0*/  @P0 LDG.E R208, desc[UR34][R226.64+-0x80] ;  /* 0xffff8022e2d00981 */ /* 0x000562000c1e1900 */
[C---:B---3--:R-:W-:Y:S03]  /*4fb0*/  HMMA.16816.F32.BF16 R12, R28.reuse, R16, RZ ;  /* 0x000000101c0c723c */ /* 0x048fe600000418ff */
[----:B------:R2:W5:Y:S05]  /*4fc0*/  @P0 LDG.E R207, desc[UR34][R226.64+-0x60] ;  /* 0xffffa022e2cf0981 */ /* 0x00056a000c1e1900 */
[C---:B------:R-:W-:Y:S08]  /*4fd0*/  HMMA.16816.F32.BF16 R16, R28.reuse, R18, RZ ;  /* 0x000000121c10723c */ /* 0x040ff000000418ff */
[C---:B----4-:R-:W-:Y:S08]  /*4fe0*/  HMMA.16816.F32.BF16 R20, R28.reuse, R24, RZ ;  /* 0x000000181c14723c */ /* 0x050ff000000418ff */
[----:B------:R-:W-:Y:S01]  /*4ff0*/  HMMA.16816.F32.BF16 R24, R28, R26, RZ ;  /* 0x0000001a1c18723c */ /* 0x000fe200000418ff */
[----:B------:R-:W3:Y:S07]  /*5000*/  LDSM.16.MT88.4 R28, [R183+0xb800] ;  /* 0x00b80000b71c783b */ /* 0x000eee0000004200 */
[C---:B-1----:R-:W-:Y:S08]  /*5010*/  HMMA.16816.F32.BF16 R4, R32.reuse, R132, R4 ;  /* 0x000000842004723c */ /* 0x042ff00000041804 */
[C---:B------:R-:W-:Y:S01]  /*5020*/  HMMA.16816.F32.BF16 R8, R32.reuse, R134, R8 ;  /* 0x000000862008723c */ /* 0x040fe20000041808 */
[----:B------:R-:W1:Y:S07]  /*5030*/  LDSM.16.MT88.4 R132, [R183+0xd800] ;  /* 0x00d80000b784783b */ /* 0x000e6e0000004200 */
[C---:B------:R-:W-:Y:S08]  /*5040*/  HMMA.16816.F32.BF16 R12, R32.reuse, R136, R12 ;  /* 0x00000088200c723c */ /* 0x040ff0000004180c */
[C---:B------:R-:W-:Y:S01]  /*5050*/  HMMA.16816.F32.BF16 R16, R32.reuse, R138, R16 ;  /* 0x0000008a2010723c */ /* 0x040fe20000041810 */
[----:B------:R-:W4:Y:S07]  /*5060*/  LDSM.16.M88.4 R136, [R0] ;  /* 0x000000000088783b */ /* 0x000f2e0000000200 */
[C---:B------:R-:W-:Y:S08]  /*5070*/  HMMA.16816.F32.BF16 R20, R32.reuse, R140, R20 ;  /* 0x0000008c2014723c */ /* 0x040ff00000041814 */
[----:B------:R-:W-:Y:S01]  /*5080*/  HMMA.16816.F32.BF16 R24, R32, R142, R24 ;  /* 0x0000008e2018723c */ /* 0x000fe20000041818 */
[----:B------:R-:W2:Y:S04]  /*5090*/  LDSM.16.MT88.4 R32, [R183+0xbc00] ;  /* 0x00bc0000b720783b */ /* 0x000ea80000004200 */
[----:B------:R-:W2:Y:S03]  /*50a0*/  LDSM.16.MT88.4 R140, [R183+0xdc00] ;  /* 0x00dc0000b78c783b */ /* 0x000ea60000004200 */
[C---:B------:R-:W-:Y:S08]  /*50b0*/  HMMA.16816.F32.BF16 R4, R144.reuse, R148, R4 ;  /* 0x000000949004723c */ /* 0x040ff00000041804 */
[C---:B------:R-:W-:Y:S01]  /*50c0*/  HMMA.16816.F32.BF16 R8, R144.reuse, R150, R8 ;  /* 0x000000969008723c */ /* 0x040fe20000041808 */
[----:B------:R-:W2:Y:S07]  /*50d0*/  LDSM.16.M88.4 R148, [R182+0x17000] ;  /* 0x01700000b694783b */ /* 0x000eae0000000200 */
[C---:B---3--:R-:W-:Y:S08]  /*50e0*/  HMMA.16816.F32.BF16 R12, R144.reuse, R28, R12 ;  /* 0x0000001c900c723c */ /* 0x048ff0000004180c */
[C---:B------:R-:W-:Y:S01]  /*50f0*/  HMMA.16816.F32.BF16 R16, R144.reuse, R30, R16 ;  /* 0x0000001e9010723c */ /* 0x040fe20000041810 */
[----:B------:R-:W3:Y:S07]  /*5100*/  LDSM.16.MT88.4 R28, [R183+0xc000] ;  /* 0x00c00000b71c783b */ /* 0x000eee0000004200 */
[C---:B-1----:R-:W-:Y:S08]  /*5110*/  HMMA.16816.F32.BF16 R20, R144.reuse, R132, R20 ;  /* 0x000000849014723c */ /* 0x042ff00000041814 */
[----:B------:R-:W-:Y:S01]  /*5120*/  HMMA.16816.F32.BF16 R24, R144, R134, R24 ;  /* 0x000000869018723c */ /* 0x000fe20000041818 */
[----:B------:R-:W1:Y:S01]  /*5130*/  LDSM.16.MT88.4 R132, [R183+0xe000] ;  /* 0x00e00000b784783b */ /* 0x000e620000004200 */
[----:B------:R-:W-:Y:S05]  /*5140*/  IMAD.U32 R145, RZ, RZ, UR7 ;  /* 0x00000007ff917e24 */ /* 0x000fea000f8e00ff */
[----:B------:R-:W-:Y:S01]  /*5150*/  LEA R144, P1, R145, R218, 0x2 ;  /* 0x000000da91907211 */ /* 0x000fe200078210ff */
[C---:B----4-:R-:W-:Y:S08]  /*5160*/  HMMA.16816.F32.BF16 R4, R136.reuse, R152, R4 ;  /* 0x000000988804723c */ /* 0x050ff00000041804 */
[C---:B------:R-:W-:Y:S08]  /*5170*/  HMMA.16816.F32.BF16 R8, R136.reuse, R154, R8 ;  /* 0x0000009a8808723c */ /* 0x040ff00000041808 */
[C---:B--2---:R-:W-:Y:S08]  /*5180*/  HMMA.16816.F32.BF16 R12, R136.reuse, R32, R12 ;  /* 0x00000020880c723c */ /* 0x044ff0000004180c */
[C---:B------:R-:W-:Y:S01]  /*5190*/  HMMA.16816.F32.BF16 R16, R136.reuse, R34, R16 ;  /* 0x000000228810723c */ /* 0x040fe20000041810 */
[----:B------:R-:W-:Y:S07]  /*51a0*/  LDSM.16.M88.4 R32, [R2+0x17000] ;  /* 0x017000000220783b */ /* 0x000fee0000000200 */
[C---:B------:R-:W-:Y:S01]  /*51b0*/  HMMA.16816.F32.BF16 R20, R136.reuse, R140, R20 ;  /* 0x0000008c8814723c */ /* 0x040fe20000041814 */
[----:B------:R-:W-:Y:S05]  /*51c0*/  IMAD.U32 R141, RZ, RZ, UR7 ;  /* 0x00000007ff8d7e24 */ /* 0x000fea000f8e00ff */
[----:B------:R-:W-:Y:S02]  /*51d0*/  LEA.HI.X.SX32 R145, R141, R219, 0x2, P1 ;  /* 0x000000db8d917211 */ /* 0x000fe400008f16ff */
[----:B------:R-:W-:Y:S01]  /*51e0*/  HMMA.16816.F32.BF16 R24, R136, R142, R24 ;  /* 0x0000008e8818723c */ /* 0x000fe20000041818 */
[----:B------:R-:W2:Y:S02]  /*51f0*/  LDSM.16.MT88.4 R136, [R183+0xa400] ;  /* 0x00a40000b788783b */ /* 0x000ea40000004200 */
[C---:B------:R-:W-:Y:S02]  /*5200*/  LEA R146, P1, R160.reuse, R144, 0x5 ;  /* 0x00000090a0927211 */ /* 0x040fe400078228ff */
[----:B------:R-:W-:Y:S02]  /*5210*/  LDSM.16.MT88.4 R140, [R183+0xa800] ;  /* 0x00a80000b78c783b */ /* 0x000fe40000004200 */
[C---:B------:R-:W-:Y:S01]  /*5220*/  LEA.HI.X.SX32 R147, R160.reuse, R145, 0x5, P1 ;  /* 0x00000091a0937211 */ /* 0x040fe200008f2eff */
[C---:B------:R-:W-:Y:S08]  /*5230*/  HMMA.16816.F32.BF16 R4, R148.reuse, R156, R4 ;  /* 0x0000009c9404723c */ /* 0x040ff00000041804 */
[C---:B------:R-:W-:Y:S08]  /*5240*/  HMMA.16816.F32.BF16 R8, R148.reuse, R158, R8 ;  /* 0x0000009e9408723c */ /* 0x040ff00000041808 */
[C---:B---3--:R-:W-:Y:S08]  /*5250*/  HMMA.16816.F32.BF16 R12, R148.reuse, R28, R12 ;  /* 0x0000001c940c723c */ /* 0x048ff0000004180c */
[C---:B------:R-:W-:Y:S01]  /*5260*/  HMMA.16816.F32.BF16 R16, R148.reuse, R30, R16 ;  /* 0x0000001e9410723c */ /* 0x040fe20000041810 */
[----:B------:R-:W3:Y:S07]  /*5270*/  LDSM.16.MT88.4 R28, [R183+0xc400] ;  /* 0x00c40000b71c783b */ /* 0x000eee0000004200 */
[C---:B-1----:R-:W-:Y:S08]  /*5280*/  HMMA.16816.F32.BF16 R20, R148.reuse, R132, R20 ;  /* 0x000000849414723c */ /* 0x042ff00000041814 */
        /* <DEDUP_REMOVED lines=8> */
[C---:B------:R-:W-:Y:S02]  /*5310*/  LEA.HI.X.SX32 R151, R160.reuse, R149, 0x5, P1 ;  /* 0x00000095a0977211 */ /* 0x040fe400008f2eff */
[C---:B------:R-:W-:Y:S03]  /*5320*/  LEA R152, P1, R160.reuse, R150, 0x5 ;  /* 0x00000096a0987211 */ /* 0x040fe600078228ff */
[C---:B---3--:R-:W-:Y:S03]  /*5330*/  HMMA.16816.F32.BF16 R12, R32.reuse, R28, R12 ;  /* 0x0000001c200c723c */ /* 0x048fe6000004180c */
[C---:B------:R-:W-:Y:S02]  /*5340*/  LEA.HI.X.SX32 R153, R160.reuse, R151, 0x5, P1 ;  /* 0x00000097a0997211 */ /* 0x040fe400008f2eff */
[C---:B------:R-:W-:Y:S03]  /*5350*/  LEA R154, P1, R160.reuse, R152, 0x5 ;  /* 0x00000098a09a7211 */ /* 0x040fe600078228ff */
[C---:B------:R-:W-:Y:S01]  /*5360*/  HMMA.16816.F32.BF16 R16, R32.reuse, R30, R16 ;  /* 0x0000001e2010723c */ /* 0x040fe20000041810 */
[----:B------:R-:W3:Y:S02]  /*5370*/  LDSM.16.MT88.4 R28, [R183+0xc800] ;  /* 0x00c80000b71c783b */ /* 0x000ee40000004200 */
[C---:B------:R-:W-:Y:S02]  /*5380*/  LEA.HI.X.SX32 R155, R160.reuse, R153, 0x5, P1 ;  /* 0x00000099a09b7211 */ /* 0x040fe400008f2eff */
[C---:B------:R-:W-:Y:S03]  /*5390*/  LEA R156, P1, R160.reuse, R154, 0x5 ;  /* 0x0000009aa09c7211 */ /* 0x040fe600078228ff */
[C---:B-1----:R-:W-:Y:S03]  /*53a0*/  HMMA.16816.F32.BF16 R20, R32.reuse, R132, R20 ;  /* 0x000000842014723c */ /* 0x042fe60000041814 */
[C---:B------:R-:W-:Y:S05]  /*53b0*/  LEA.HI.X.SX32 R157, R160.reuse, R155, 0x5, P1 ;  /* 0x0000009ba09d7211 */ /* 0x040fea00008f2eff */
[----:B------:R-:W-:Y:S01]  /*53c0*/  HMMA.16816.F32.BF16 R24, R32, R134, R24 ;  /* 0x000000862018723c */ /* 0x000fe20000041818 */
[----:B------:R-:W1:Y:S02]  /*53d0*/  LDSM.16.MT88.4 R32, [R183+0xe800] ;  /* 0x00e80000b720783b */ /* 0x000e640000004200 */
[C---:B------:R-:W-:Y:S02]  /*53e0*/  IMAD.WIDE R158, R160.reuse, -0xc0, R156 ;  /* 0xffffff40a09e7825 */ /* 0x040fe400078e029c */
[----:B------:R-:W-:Y:S03]  /*53f0*/  LDSM.16.M88.4 R132, [R0+0x2000] ;  /* 0x002000000084783b */ /* 0x000fe60000000200 */
[C---:B--2---:R-:W-:Y:S05]  /*5400*/  HMMA.16816.F32.BF16 R4, R136.reuse, R140, R4 ;  /* 0x0000008c8804723c */ /* 0x044fea0000041804 */
[C---:B------:R-:W-:Y:S03]  /*5410*/  LEA R162, P1, R160.reuse, R158, 0x5 ;  /* 0x0000009ea0a27211 */ /* 0x040fe600078228ff */
[C---:B------:R-:W-:Y:S01]  /*5420*/  HMMA.16816.F32.BF16 R8, R136.reuse, R142, R8 ;  /* 0x0000008e8808723c */ /* 0x040fe20000041808 */
[----:B------:R-:W2:Y:S02]  /*5430*/  LDSM.16.MT88.4 R140, [R183+0xac00] ;  /* 0x00ac0000b78c783b */ /* 0x000ea40000004200 */
        /* <DEDUP_REMOVED lines=17> */
[C---:B------:R-:W-:Y:S03]  /*5550*/  LEA.HI.X.SX32 R173, R160.reuse, R171, 0x5, P1 ;  /* 0x000000aba0ad7211 */ /* 0x040fe600008f2eff */
[C---:B------:R-:W-:Y:S03]  /*5560*/  HMMA.16816.F32.BF16 R8, R132.reuse, R142, R8 ;  /* 0x0000008e8408723c */ /* 0x040fe60000041808 */
[C---:B------:R-:W-:Y:S03]  /*5570*/  IMAD.WIDE R136, R160.reuse, -0xc0, R172 ;  /* 0xffffff40a0887825 */ /* 0x040fe600078e02ac */
[C---:B------:R-:W-:Y:S02]  /*5580*/  LEA R138, P1, R160.reuse, R136, 0x5 ;  /* 0x00000088a08a7211 */ /* 0x040fe400078228ff */
[C---:B---3--:R-:W-:Y:S03]  /*5590*/  HMMA.16816.F32.BF16 R12, R132.reuse, R28, R12 ;  /* 0x0000001c840c723c */ /* 0x048fe6000004180c */
[----:B------:R-:W-:Y:S01]  /*55a0*/  REDG.E.ADD.F32.FTZ.RN.STRONG.GPU desc[UR34][R218.64], R4 ;  /* 0x00000004da0079a6 */ /* 0x000fe2000c12f322 */
[C---:B------:R-:W-:Y:S02]  /*55b0*/  LEA.HI.X.SX32 R139, R160.reuse, R137, 0x5, P1 ;  /* 0x00000089a08b7211 */ /* 0x040fe400008f2eff */
[C---:B------:R-:W-:Y:S01]  /*55c0*/  LEA R140, P1, R160.reuse, R138, 0x5 ;  /* 0x0000008aa08c7211 */ /* 0x040fe200078228ff */
[----:B------:R2:W-:Y:S01]  /*55d0*/  REDG.E.ADD.F32.FTZ.RN.STRONG.GPU desc[UR34][R144.64], R5 ;  /* 0x00000005900079a6 */ /* 0x0005e2000c12f322 */
[C---:B------:R-:W-:Y:S03]  /*55e0*/  HMMA.16816.F32.BF16 R16, R132.reuse, R30, R16 ;  /* 0x0000001e8410723c */ /* 0x040fe60000041810 */
[----:B------:R-:W-:Y:S01]  /*55f0*/  REDG.E.ADD.F32.FTZ.RN.STRONG.GPU desc[UR34][R146.64], R6 ;  /* 0x00000006920079a6 */ /* 0x000fe2000c12f322 */
[C---:B------:R-:W-:Y:S02]  /*5600*/  LEA.HI.X.SX32 R141, R160.reuse, R139, 0x5, P1 ;  /* 0x0000008ba08d7211 */ /* 0x040fe400008f2eff */
[C---:B------:R-:W-:Y:S01]  /*5610*/  LEA R142, P1, R160.reuse, R140, 0x5 ;  /* 0x0000008ca08e7211 */ /* 0x040fe200078228ff */
[----:B------:R-:W-:Y:S01]  /*5620*/  REDG.E.ADD.F32.FTZ.RN.STRONG.GPU desc[UR34][R148.64], R7 ;  /* 0x00000007940079a6 */ /* 0x000fe2000c12f322 */
[C---:B-1----:R-:W-:Y:S03]  /*5630*/  HMMA.16816.F32.BF16 R20, R132.reuse, R32, R20 ;  /* 0x000000208414723c */ /* 0x042fe60000041814 */
[----:B------:R-:W-:Y:S01]  /*5640*/  REDG.E.ADD.F32.FTZ.RN.STRONG.GPU desc[UR34][R150.64], R8 ;  /* 0x00000008960079a6 */ /* 0x000fe2000c12f322 */
[C---:B------:R-:W-:Y:S02]  /*5650*/  LEA.HI.X.SX32 R143, R160.reuse, R141, 0x5, P1 ;  /* 0x0000008da08f7211 */ /* 0x040fe400008f2eff */
[C---:B------:R-:W-:Y:S01]  /*5660*/  LEA R174, P1, R160.reuse, R142, 0x5 ;  /* 0x0000008ea0ae7211 */ /* 0x040fe200078228ff */
[----:B------:R-:W-:Y:S01]  /*5670*/  REDG.E.ADD.F32.FTZ.RN.STRONG.GPU desc[UR34][R152.64], R9 ;  /* 0x00000009980079a6 */ /* 0x000fe2000c12f322 */
[----:B------:R-:W-:Y:S03]  /*5680*/  HMMA.16816.F32.BF16 R24, R132, R34, R24 ;  /* 0x000000228418723c */ /* 0x000fe60000041818 */
[----:B------:R-:W-:Y:S01]  /*5690*/  REDG.E.ADD.F32.FTZ.RN.STRONG.GPU desc[UR34][R154.64], R10 ;  /* 0x0000000a9a0079a6 */ /* 0x000fe2000c12f322 */
[C---:B------:R-:W-:Y:S02]  /*56a0*/  LEA.HI.X.SX32 R175, R160.reuse, R143, 0x5, P1 ;  /* 0x0000008fa0af7211 */ /* 0x040fe400008f2eff */
[C---:B------:R-:W-:Y:S01]  /*56b0*/  LEA R228, P1, R160.reuse, R174, 0x5 ;  /* 0x000000aea0e47211 */ /* 0x040fe200078228ff */
[----:B------:R-:W-:Y:S03]  /*56c0*/  REDG.E.ADD.F32.FTZ.RN.STRONG.GPU desc[UR34][R156.64], R11 ;  /* 0x0000000b9c0079a6 */ /* 0x000fe6000c12f322 */
[C---:B------:R-:W-:Y:S01]  /*56d0*/  LEA.HI.X.SX32 R229, R160.reuse, R175, 0x5, P1 ;  /* 0x000000afa0e57211 */ /* 0x040fe200008f2eff */
[----:B------:R-:W-:Y:S01]  /*56e0*/  REDG.E.ADD.F32.FTZ.RN.STRONG.GPU desc[UR34][R218.64+0x80], R12 ;  /* 0x0000800cda0079a6 */ /* 0x000fe2000c12f322 */
[C---:B--2---:R-:W-:Y:S03]  /*56f0*/  LEA R144, P1, R160.reuse, R228, 0x5 ;  /* 0x000000e4a0907211 */ /* 0x044fe600078228ff */
[----:B------:R-:W-:Y:S01]  /*5700*/  REDG.E.ADD.F32.FTZ.RN.STRONG.GPU desc[UR34][R158.64+0x80], R13 ;  /* 0x0000800d9e0079a6 */ /* 0x000fe2000c12f322 */
[----:B------:R-:W-:Y:S02]  /*5710*/  LEA.HI.X.SX32 R145, R160, R229, 0x5, P1 ;  /* 0x000000e5a0917211 */ /* 0x000fe400008f2eff */
[----:B------:R-:W-:Y:S01]  /*5720*/  PLOP3.LUT P1, PT, PT, PT, UP0, 0x80, 0x8 ;  /* 0x000000000008781c */ /* 0x000fe20003f2f008 */
[----:B------:R-:W-:Y:S04]  /*5730*/  LDSM.16.MT88.4 R4, [R180+UR5+0x15000] ;  /* 0x01500005b404783b */ /* 0x000fe80008004200 */
[----:B------:R-:W1:Y:S04]  /*5740*/  LDSM.16.MT88.4 R8, [R177] ;  /* 0x00000000b108783b */ /* 0x000e680000004200 */
[----:B------:R-:W-:Y:S04]  /*5750*/  REDG.E.ADD.F32.FTZ.RN.STRONG.GPU desc[UR34][R162.64+0x80], R14 ;  /* 0x0000800ea20079a6 */ /* 0x000fe8000c12f322 */
[----:B------:R-:W-:Y:S04]  /*5760*/  REDG.E.ADD.F32.FTZ.RN.STRONG.GPU desc[UR34][R164.64+0x80], R15 ;  /* 0x0000800fa40079a6 */ /* 0x000fe8000c12f322 */
[----:B------:R-:W2:Y:S04]  /*5770*/  LDSM.16.MT88.4 R12, [R180+UR5+0x17000] ;  /* 0x01700005b40c783b */ /* 0x000ea80008004200 */
[----:B------:R-:W-:Y:S04]  /*5780*/  REDG.E.ADD.F32.FTZ.RN.STRONG.GPU desc[UR34][R166.64+0x80], R16 ;  /* 0x00008010a60079a6 */ /* 0x000fe8000c12f322 */
[----:B------:R-:W-:Y:S04]  /*5790*/  REDG.E.ADD.F32.FTZ.RN.STRONG.GPU desc[UR34][R168.64+0x80], R17 ;  /* 0x00008011a80079a6 */ /* 0x000fe8000c12f322 */
[----:B------:R-:W-:Y:S04]  /*57a0*/  REDG.E.ADD.F32.FTZ.RN.STRONG.GPU desc[UR34][R170.64+0x80], R18 ;  /* 0x00008012aa0079a6 */ /* 0x000fe8000c12f322 */
[----:B------:R-:W-:Y:S04]  /*57b0*/  REDG.E.ADD.F32.FTZ.RN.STRONG.GPU desc[UR34][R172.64+0x80], R19 ;  /* 0x00008013ac0079a6 */ /* 0x000fe8000c12f322 */
[----:B------:R-:W3:Y:S04]  /*57c0*/  LDSM.16.MT88.4 R16, [R177+0x1000] ;  /* 0x00100000b110783b */ /* 0x000ee80000004200 */
[----:B------:R-:W4:Y:S01]  /*57d0*/  LDSM.16.MT88.4 R28, [R177+0x2000] ;  /* 0x00200000b11c783b */ /* 0x000f220000004200 */
[-C--:B-1----:R-:W-:Y:S03]  /*57e0*/  HMMA.16816.F32.BF16 R84, R4, R8.reuse, R84 ;  /* 0x000000080454723c */ /* 0x082fe60000041854 */
[----:B------:R-:W-:Y:S04]  /*57f0*/  LDSM.16.MT88.4 R32, [R180+UR5+0x15800] ;  /* 0x01580005b420783b */ /* 0x000fe80008004200 */
[----:B------:R-:W-:Y:S04]  /*5800*/  LDSM.16.MT88.4 R132, [R180+UR5+0x17800] ;  /* 0x01780005b484783b */ /* 0x000fe80008004200 */
[----:B------:R-:W-:Y:S01]  /*5810*/  LDSM.16.MT88.4 R148, [R177+0x2c00] ;  /* 0x002c0000b194783b */ /* 0x000fe20000004200 */
[C---:B--2---:R-:W-:Y:S03]  /*5820*/  HMMA.16816.F32.BF16 R88, R12.reuse, R8, R88 ;  /* 0x000000080c58723c */ /* 0x044fe60000041858 */
[----:B------:R-:W-:Y:S04]  /*5830*/  REDG.E.ADD.F32.FTZ.RN.STRONG.GPU desc[UR34][R218.64+0x100], R20 ;  /* 0x00010014da0079a6 */ /* 0x000fe8000c12f322 */
[----:B------:R-:W-:Y:S01]  /*5840*/  REDG.E.ADD.F32.FTZ.RN.STRONG.GPU desc[UR34][R136.64+0x100], R21 ;  /* 0x00010015880079a6 */ /* 0x000fe2000c12f322 */
[-C--:B------:R-:W-:Y:S03]  /*5850*/  HMMA.16816.F32.BF16 R92, R12, R10.reuse, R92 ;  /* 0x0000000a0c5c723c */ /* 0x080fe6000004185c */
[----:B------:R-:W-:Y:S04]  /*5860*/  REDG.E.ADD.F32.FTZ.RN.STRONG.GPU desc[UR34][R138.64+0x100], R22 ;  /* 0x000100168a0079a6 */ /* 0x000fe8000c12f322 */
[----:B------:R-:W-:Y:S01]  /*5870*/  LDSM.16.MT88.4 R136, [R177+0xc00] ;  /* 0x000c0000b188783b */ /* 0x000fe20000004200 */
[C---:B------:R-:W-:Y:S03]  /*5880*/  HMMA.16816.F32.BF16 R96, R4.reuse, R10, R96 ;  /* 0x0000000a0460723c */ /* 0x040fe60000041860 */
[----:B------:R-:W-:Y:S04]  /*5890*/  LDSM.16.MT88.4 R8, [R177+0x1400] ;  /* 0x00140000b108783b */ /* 0x000fe80000004200 */
[----:B------:R-:W-:Y:S01]  /*58a0*/  REDG.E.ADD.F32.FTZ.RN.STRONG.GPU desc[UR34][R140.64+0x100], R23 ;  /* 0x000100178c0079a6 */ /* 0x000fe2000c12f322 */
[-C--:B---3--:R-:W-:Y:S03]  /*58b0*/  HMMA.16816.F32.BF16 R100, R4, R16.reuse, R100 ;  /* 0x000000100464723c */ /* 0x088fe60000041864 */
[----:B------:R-:W1:Y:S04]  /*58c0*/  LDSM.16.MT88.4 R20, [R177+0x400] ;  /* 0x00040000b114783b */ /* 0x000e680000004200 */
[----:B------:R-:W-:Y:S01]  /*58d0*/  REDG.E.ADD.F32.FTZ.RN.STRONG.GPU desc[UR34][R142.64+0x100], R24 ;  /* 0x000100188e0079a6 */ /* 0x000fe2000c12f322 */
[C---:B------:R-:W-:Y:S03]  /*58e0*/  HMMA.16816.F32.BF16 R104, R12.reuse, R16, R104 ;  /* 0x000000100c68723c */ /* 0x040fe60000041868 */
[----:B------:R-:W-:Y:S04]  /*58f0*/  LDSM.16.MT88.4 R140, [R180+UR5+0x18800] ;  /* 0x01880005b48c783b */ /* 0x000fe80008004200 */
[----:B------:R-:W-:Y:S01]  /*5900*/  REDG.E.ADD.F32.FTZ.RN.STRONG.GPU desc[UR34][R174.64+0x100], R25 ;  /* 0x00010019ae0079a6 */ /* 0x000fe2000c12f322 */
[-C--:B------:R-:W-:Y:S03]  /*5910*/  HMMA.16816.F32.BF16 R108, R12, R18.reuse, R108 ;  /* 0x000000120c6c723c */ /* 0x080fe6000004186c */
[----:B------:R-:W-:Y:S04]  /*5920*/  REDG.E.ADD.F32.FTZ.RN.STRONG.GPU desc[UR34][R228.64+0x100], R26 ;  /* 0x0001001ae40079a6 */ /* 0x000fe8000c12f322 */
[----:B------:R-:W-:Y:S01]  /*5930*/  REDG.E.ADD.F32.FTZ.RN.STRONG.GPU desc[UR34][R144.64+0x100], R27 ;  /* 0x0001001b900079a6 */ /* 0x000fe2000c12f322 */
[C---:B------:R-:W-:Y:S03]  /*5940*/  HMMA.16816.F32.BF16 R112, R4.reuse, R18, R112 ;  /* 0x000000120470723c */ /* 0x040fe60000041870 */
[----:B------:R-:W-:Y:S04]  /*5950*/  LDSM.16.MT88.4 R16, [R177+0x800] ;  /* 0x00080000b110783b */ /* 0x000fe80000004200 */
[----:B------:R-:W-:Y:S01]  /*5960*/  LDSM.16.MT88.4 R24, [R180+UR5+0x18000] ;  /* 0x01800005b418783b */ /* 0x000fe20008004200 */
[-C--:B----4-:R-:W-:Y:S03]  /*5970*/  HMMA.16816.F32.BF16 R116, R4, R28.reuse, R116 ;  /* 0x0000001c0474723c */ /* 0x090fe60000041874 */
[----:B------:R-:W-:Y:S05]  /*5980*/  LDSM.16.MT88.4 R144, [R177+0x1c00] ;  /* 0x001c0000b190783b */ /* 0x000fea0000004200 */
[C---:B------:R-:W-:Y:S08]  /*5990*/  HMMA.16816.F32.BF16 R120, R12.reuse, R28, R120 ;  /* 0x0000001c0c78723c */ /* 0x040ff00000041878 */
[-C--:B------:R-:W-:Y:S01]  /*59a0*/  HMMA.16816.F32.BF16 R124, R12, R30.reuse, R124 ;  /* 0x0000001e0c7c723c */ /* 0x080fe2000004187c */
[----:B------:R-:W2:Y:S07]  /*59b0*/  LDSM.16.MT88.4 R12, [R177+0x2400] ;  /* 0x00240000b10c783b */ /* 0x000eae0000004200 */
[----:B------:R-:W-:Y:S01]  /*59c0*/  HMMA.16816.F32.BF16 R128, R4, R30, R128 ;  /* 0x0000001e0480723c */ /* 0x000fe20000041880 */
[----:B------:R-:W3:Y:S04]  /*59d0*/  LDSM.16.MT88.4 R4, [R180+UR5+0x16000] ;  /* 0x01600005b404783b */ /* 0x000ee80008004200 */
[----:B------:R-:W4:Y:S03]  /*59e0*/  LDSM.16.MT88.4 R28, [R177+0x1800] ;  /* 0x00180000b11c783b */ /* 0x000f260000004200 */
        /* <DEDUP_REMOVED lines=9> */
[----:B------:R-:W1:Y:S07]  /*5a80*/  LDSM.16.MT88.4 R8, [R180+UR5+0x16800] ;  /* 0x01680005b408783b */ /* 0x000e6e0008004200 */
[-C--:B--2---:R-:W-:Y:S08]  /*5a90*/  HMMA.16816.F32.BF16 R116, R32, R12.reuse, R116 ;  /* 0x0000000c2074723c */ /* 0x084ff00000041874 */
        /* <DEDUP_REMOVED lines=11> */
[-C--:B-1----:R-:W-:Y:S08]  /*5b50*/  HMMA.16816.F32.BF16 R116, R4, R20.reuse, R116 ;  /* 0x000000140474723c */ /* 0x082ff00000041874 */
[C---:B------:R-:W-:Y:S08]  /*5b60*/  HMMA.16816.F32.BF16 R120, R24.reuse, R20, R120 ;  /* 0x000000141878723c */ /* 0x040ff00000041878 */
[-C--:B------:R-:W-:Y:S08]  /*5b70*/  HMMA.16816.F32.BF16 R124, R24, R22.reuse, R124 ;  /* 0x00000016187c723c */ /* 0x080ff0000004187c */
[----:B------:R-:W-:Y:S04]  /*5b80*/  HMMA.16816.F32.BF16 R128, R4, R22, R128 ;  /* 0x000000160480723c */ /* 0x000fe80000041880 */
[C---:B------:R-:W-:Y:S01]  /*5b90*/  VIADD R6, R177.reuse, 0xffffd000 ;  /* 0xffffd000b1067836 */ /* 0x040fe20000000000 */
[----:B------:R-:W-:Y:S01]  /*5ba0*/  @P0 IADD3 R5, P3, PT, R224, -0x100, RZ ;  /* 0xffffff00e0050810 */ /* 0x000fe20007f7e0ff */
[----:B------:R-:W-:Y:S02]  /*5bb0*/  @P1 VIADD R6, R177, 0x3000 ;  /* 0x00003000b1061836 */ /* 0x000fe40000000000 */
[-C--:B------:R-:W-:Y:S05]  /*5bc0*/  HMMA.16816.F32.BF16 R84, R8, R136.reuse, R84 ;  /* 0x000000880854723c */ /* 0x080fea0000041854 */
[----:B------:R-:W-:Y:S01]  /*5bd0*/  @P0 IADD3.X R4, PT, PT, R225, -0x1, RZ, P3, !PT ;  /* 0xffffffffe1040810 */ /* 0x000fe20001ffe4ff */
[----:B------:R-:W-:Y:S02]  /*5be0*/  IMAD.MOV.U32 R177, RZ, RZ, R6 ;  /* 0x000000ffffb17224 */ /* 0x000fe400078e0006 */
[C---:B------:R-:W-:Y:S04]  /*5bf0*/  HMMA.16816.F32.BF16 R88, R140.reuse, R136, R88 ;  /* 0x000000888c58723c */ /* 0x040fe80000041858 */
[----:B------:R-:W-:Y:S02]  /*5c00*/  @P0 IMAD.MOV.U32 R224, RZ, RZ, R5 ;  /* 0x000000ffffe00224 */ /* 0x000fe400078e0005 */
[----:B------:R-:W-:Y:S02]  /*5c10*/  @P0 IMAD.MOV.U32 R225, RZ, RZ, R4 ;  /* 0x000000ffffe10224 */ /* 0x000fe400078e0004 */
        /* <DEDUP_REMOVED lines=12> */
.L_x_649:
[----:B------:R-:W1:Y:S01]  /*5ce0*/  LDCU UR4, c[0x0][0x500] ;  /* 0x0000a000ff0477ac */ /* 0x000e620008000800 */
[----:B------:R-:W-:Y:S01]  /*5cf0*/  SHF.L.U32 R3, R197, 0x2, RZ ;  /* 0x00000002c5037819 */ /* 0x000fe200000006ff */
[----:B------:R-:W2:Y:S01]  /*5d00*/  LDC.64 R10, c[0x0][0x5a8] ;  /* 0x00016a00ff0a7b82 */ /* 0x000ea20000000a00 */
[----:B------:R-:W-:Y:S01]  /*5d10*/  SHF.L.U32 R4, R190, 0x7, RZ ;  /* 0x00000007be047819 */ /* 0x000fe200000006ff */
[----:B------:R-:W3:Y:S01]  /*5d20*/  LDCU UR6, c[0x0][0x4fc] ;  /* 0x00009f80ff0677ac */ /* 0x000ee20008000800 */
[----:B------:R-:W-:Y:S02]  /*5d30*/  LOP3.LUT R13, R3, 0x40, RZ, 0xc0, !PT ;  /* 0x00000040030d7812 */ /* 0x000fe400078ec0ff */
[----:B------:R-:W-:Y:S01]  /*5d40*/  SHF.R.S32.HI R6, RZ, 0x1f, R4 ;  /* 0x0000001fff067819 */ /* 0x000fe20000011404 */
[----:B------:R-:W4:Y:S01]  /*5d50*/  LDCU.64 UR8, c[0x0][0x5d8] ;  /* 0x0000bb00ff0877ac */ /* 0x000f220008000a00 */
[----:B------:R-:W-:Y:S02]  /*5d60*/  IADD3 R3, P0, PT, R215, R4, RZ ;  /* 0x00000004d7037210 */ /* 0x000fe40007f1e0ff */
[----:B------:R-:W4:Y:S01]  /*5d70*/  LDC.64 R4, c[0x0][0x5c0] ;  /* 0x00017000ff047b82 */ /* 0x000f220000000a00 */
[----:B------:R-:W-:-:S02]  /*5d80*/  IADD3 R13, PT, PT, R194, -R13, RZ ;  /* 0x8000000dc20d7210 */ /* 0x000fc40007ffe0ff */
[----:B------:R-:W-:Y:S02]  /*5d90*/  LEA.HI.X.SX32 R215, R215, R6, 0x1, P0 ;  /* 0x00000006d7d77211 */ /* 0x000fe400000f0eff */
[----:B------:R-:W-:Y:S01]  /*5da0*/  SHF.L.U32 R8, R197, 0x3, RZ ;  /* 0x00000003c5087819 */ /* 0x000fe200000006ff */
        /* <DEDUP_REMOVED lines=56> */
[----:B------:R-:W-:Y:S01]  /*6130*/  STS [R194], R85 ;  /* 0x00000055c2007388 */ /* 0x000fe20000000800 */
        /* <DEDUP_REMOVED lines=9> */
[----:B---3--:R-:W-:Y:S01]  /*61d0*/  FMUL.FTZ R36, R36, UR6 ;  /* 0x0000000624247c20 */ /* 0x008fe20008410000 */
        /* <DEDUP_REMOVED lines=47> */
[----:B------:R-:W1:Y:S01]  /*64d0*/  LDC.64 R6, c[0x0][0x5c8] ;  /* 0x00017200ff067b82 */ /* 0x000e620000000a00 */
[----:B------:R-:W-:Y:S01]  /*64e0*/  FMUL.FTZ R56, R56, UR6 ;  /* 0x0000000638387c20 */ /* 0x000fe20008410000 */
[----:B------:R-:W-:Y:S01]  /*64f0*/  STS [R13+0x3220], R110 ;  /* 0x0032206e0d007388 */ /* 0x000fe20000000800 */
        /* <DEDUP_REMOVED lines=23> */
[----:B------:R-:W-:Y:S01]  /*6670*/  LOP3.LUT R14, R8, 0x18, RZ, 0xc0, !PT ;  /* 0x00000018080e7812 */ /* 0x000fe200078ec0ff */
[----:B------:R-:W-:Y:S01]  /*6680*/  STS [R194+0x5200], R123 ;  /* 0x0052007bc2007388 */ /* 0x000fe20000000800 */
[----:B------:R-:W-:Y:S01]  /*6690*/  MOV R15, RZ ;  /* 0x000000ff000f7202 */ /* 0x000fe20000000f00 */
[----:B------:R-:W-:Y:S01]  /*66a0*/  FMUL.FTZ R81, R81, UR6 ;  /* 0x0000000651517c20 */ /* 0x000fe20008410000 */
[----:B------:R-:W-:Y:S01]  /*66b0*/  FMUL.FTZ R82, R82, UR6 ;  /* 0x0000000652527c20 */ /* 0x000fe20008410000 */
[----:B------:R-:W-:Y:S01]  /*66c0*/  FMUL.FTZ R83, R83, UR6 ;  /* 0x0000000653537c20 */ /* 0x000fe20008410000 */
[----:B------:R-:W-:Y:S01]  /*66d0*/  F2FP.BF16.F32.PACK_AB R53, R53, R52 ;  /* 0x000000343535723e */ /* 0x000fe200000010ff */
[----:B------:R-:W-:Y:S01]  /*66e0*/  STS [R13+0x5020], R124 ;  /* 0x0050207c0d007388 */ /* 0x000fe20000000800 */
[----:B------:R-:W-:Y:S01]  /*66f0*/  F2FP.BF16.F32.PACK_AB R55, R55, R54 ;  /* 0x000000363737723e */ /* 0x000fe200000010ff */
[----:B----4-:R-:W-:-:S02]  /*6700*/  IMAD R8, R215, R4, RZ ;  /* 0x00000004d7087224 */ /* 0x010fc400078e02ff */
        /* <DEDUP_REMOVED lines=16> */
[----:B------:R-:W-:Y:S01]  /*6810*/  IMAD.WIDE.U32 R16, R3, R4, R14 ;  /* 0x0000000403107225 */ /* 0x000fe200078e000e */
[----:B------:R-:W-:Y:S01]  /*6820*/  F2FP.BF16.F32.PACK_AB R60, R61, R60 ;  /* 0x0000003c3d3c723e */ /* 0x000fe200000010ff */
[----:B------:R-:W-:Y:S01]  /*6830*/  STS [R13+0x6220], R50 ;  /* 0x006220320d007388 */ /* 0x000fe20000000800 */
[----:B------:R-:W-:Y:S01]  /*6840*/  F2FP.BF16.F32.PACK_AB R62, R63, R62 ;  /* 0x0000003e3f3e723e */ /* 0x000fe200000010ff */
[----:B------:R-:W-:Y:S01]  /*6850*/  IMAD R9, R3, R5, R8 ;  /* 0x0000000503097224 */ /* 0x000fe200078e0208 */
[----:B------:R-:W-:Y:S01]  /*6860*/  F2FP.BF16.F32.PACK_AB R69, R69, R68 ;  /* 0x000000444545723e */ /* 0x000fe200000010ff */
[----:B------:R-:W-:Y:S01]  /*6870*/  STS [R194+0x7000], R41 ;  /* 0x00700029c2007388 */ /* 0x000fe20000000800 */
[----:B------:R-:W-:Y:S01]  /*6880*/  F2FP.BF16.F32.PACK_AB R71, R71, R70 ;  /* 0x000000464747723e */ /* 0x000fe200000010ff */
[----:B-1----:R-:W-:Y:S01]  /*6890*/  IMAD R12, R215, R6, RZ ;  /* 0x00000006d70c7224 */ /* 0x002fe200078e02ff */
        /* <DEDUP_REMOVED lines=11> */
[----:B------:R-:W1:Y:S01]  /*6950*/  LDCU.64 UR6, c[0x0][0x5e0] ;  /* 0x0000bc00ff0677ac */ /* 0x000e620008000a00 */
[----:B------:R-:W-:Y:S01]  /*6960*/  IADD3 R17, PT, PT, R17, R9, RZ ;  /* 0x0000000911117210 */ /* 0x000fe20007ffe0ff */
[----:B------:R-:W-:Y:S01]  /*6970*/  STS [R194+0x8000], R53 ;  /* 0x00800035c2007388 */ /* 0x000fe20000000800 */
[----:B------:R-:W3:Y:S01]  /*6980*/  LDC.64 R8, c[0x0][0x5b0] ;  /* 0x00016c00ff087b82 */ /* 0x000ee20000000a00 */
[----:B------:R-:W-:-:S02]  /*6990*/  IADD3 R15, PT, PT, R15, R12, RZ ;  /* 0x0000000c0f0f7210 */ /* 0x000fc40007ffe0ff */
[----:B------:R-:W-:Y:S01]  /*69a0*/  STS [R194+0x8200], R55 ;  /* 0x00820037c2007388 */ /* 0x000fe20000000800 */
[----:B--2---:R-:W-:Y:S01]  /*69b0*/  IMAD.WIDE.U32 R16, R10, UR26, R16 ;  /* 0x0000001a0a107c25 */ /* 0x004fe2000f8e0010 */
[----:B------:R-:W-:Y:S02]  /*69c0*/  SHF.R.U32.HI R197, RZ, 0x2, R197 ;  /* 0x00000002ffc57819 */ /* 0x000fe400000116c5 */
[----:B------:R-:W-:Y:S01]  /*69d0*/  STS [R13+0x8020], R64 ;  /* 0x008020400d007388 */ /* 0x000fe20000000800 */
[----:B------:R-:W-:-:S03]  /*69e0*/  IMAD R17, R11, UR26, R17 ;  /* 0x0000001a0b117c24 */ /* 0x000fc6000f8e0211 */
[----:B------:R-:W-:Y:S04]  /*69f0*/  STS [R13+0x8220], R66 ;  /* 0x008220420d007388 */ /* 0x000fe80000000800 */
[----:B------:R3:W-:Y:S04]  /*6a00*/  STS [R194+0x9000], R57 ;  /* 0x00900039c2007388 */ /* 0x0007e80000000800 */
[----:B------:R-:W-:Y:S04]  /*6a10*/  STS [R194+0x9200], R59 ;  /* 0x0092003bc2007388 */ /* 0x000fe80000000800 */
[----:B------:R2:W-:Y:S04]  /*6a20*/  STS [R13+0x9020], R60 ;  /* 0x0090203c0d007388 */ /* 0x0005e80000000800 */
[----:B------:R-:W-:Y:S04]  /*6a30*/  STS [R13+0x9220], R62 ;  /* 0x0092203e0d007388 */ /* 0x000fe80000000800 */
[----:B------:R-:W-:Y:S04]  /*6a40*/  STS [R194+0xa000], R69 ;  /* 0x00a00045c2007388 */ /* 0x000fe80000000800 */
[----:B------:R-:W-:Y:S04]  /*6a50*/  STS [R194+0xa200], R71 ;  /* 0x00a20047c2007388 */ /* 0x000fe80000000800 */
[----:B------:R-:W-:Y:S01]  /*6a60*/  STS [R13+0xa020], R80 ;  /* 0x00a020500d007388 */ /* 0x000fe20000000800 */
[----:B---3--:R-:W-:-:S03]  /*6a70*/  IMAD.WIDE.U32 R56, R8, UR26, R14 ;  /* 0x0000001a08387c25 */ /* 0x008fc6000f8e000e */
[----:B------:R-:W-:Y:S01]  /*6a80*/  STS [R13+0xa220], R82 ;  /* 0x00a220520d007388 */ /* 0x000fe20000000800 */
[----:B------:R-:W-:-:S03]  /*6a90*/  IMAD R57, R9, UR26, R57 ;  /* 0x0000001a09397c24 */ /* 0x000fc6000f8e0239 */
[----:B------:R-:W-:Y:S01]  /*6aa0*/  STS [R194+0xb000], R73 ;  /* 0x00b00049c2007388 */ /* 0x000fe20000000800 */
[----:B--2---:R-:W-:-:S03]  /*6ab0*/  IMAD.WIDE.U32 R60, R188, UR8, R16 ;  /* 0x00000008bc3c7c25 */ /* 0x004fc6000f8e0010 */
[----:B------:R-:W-:Y:S01]  /*6ac0*/  STS [R194+0xb200], R75 ;  /* 0x00b2004bc2007388 */ /* 0x000fe20000000800 */
[C---:B------:R-:W-:Y:S01]  /*6ad0*/  IMAD R61, R188.reuse, UR9, R61 ;  /* 0x00000009bc3d7c24 */ /* 0x040fe2000f8e023d */
[----:B------:R-:W2:Y:S01]  /*6ae0*/  LDCU.128 UR8, c[0x0][0x560] ;  /* 0x0000ac00ff0877ac */ /* 0x000ea20008000c00 */
[C---:B-1----:R-:W-:Y:S01]  /*6af0*/  IMAD.WIDE.U32 R58, R188.reuse, UR6, R56 ;  /* 0x00000006bc3a7c25 */ /* 0x042fe2000f8e0038 */
[----:B------:R-:W-:Y:S03]  /*6b00*/  STS [R13+0xb020], R76 ;  /* 0x00b0204c0d007388 */ /* 0x000fe60000000800 */
[C---:B------:R-:W-:Y:S01]  /*6b10*/  IMAD.WIDE.U32 R60, R197.reuse, R4, R60 ;  /* 0x00000004c53c7225 */ /* 0x040fe200078e003c */
[----:B------:R-:W-:Y:S03]  /*6b20*/  STS [R13+0xb220], R78 ;  /* 0x00b2204e0d007388 */ /* 0x000fe60000000800 */
[----:B------:R-:W-:Y:S01]  /*6b30*/  IMAD R3, R197, R5, R61 ;  /* 0x00000005c5037224 */ /* 0x000fe200078e023d */
[----:B------:R-:W-:Y:S01]  /*6b40*/  BAR.SYNC.DEFER_BLOCKING 0x0 ;  /* 0x0000000000007b1d */ /* 0x000fe20000010000 */
[----:B------:R-:W-:-:S02]  /*6b50*/  IMAD R59, R188, UR7, R59 ;  /* 0x00000007bc3b7c24 */ /* 0x000fc4000f8e023b */
[----:B------:R-:W-:Y:S01]  /*6b60*/  IMAD.WIDE.U32 R58, R197, R6, R58 ;  /* 0x00000006c53a7225 */ /* 0x000fe200078e003a */
[----:B--2---:R-:W-:-:S03]  /*6b70*/  LEA R56, P0, R60, UR8, 0x1 ;  /* 0x000000083c387c11 */ /* 0x004fc6000f8008ff */
[----:B------:R-:W-:Y:S01]  /*6b80*/  IMAD R197, R197, R7, R59 ;  /* 0x00000007c5c57224 */ /* 0x000fe200078e023b */
[----:B------:R-:W-:Y:S02]  /*6b90*/  LEA.HI.X R57, R60, UR9, R3, 0x1, P0 ;  /* 0x000000093c397c11 */ /* 0x000fe400080f0c03 */
[----:B------:R-:W-:-:S04]  /*6ba0*/  LEA R60, P0, R4, R56, 0x7 ;  /* 0x00000038043c7211 */ /* 0x000fc800078038ff */
[----:B------:R-:W-:Y:S02]  /*6bb0*/  LEA.HI.X R61, R4, R57, R5, 0x7, P0 ;  /* 0x00000039043d7211 */ /* 0x000fe400000f3c05 */
[C---:B------:R-:W-:Y:S01]  /*6bc0*/  LEA R4, P0, R58.reuse, UR10, 0x1 ;  /* 0x0000000a3a047c11 */ /* 0x040fe2000f8008ff */
[----:B------:R-:W1:Y:S03]  /*6bd0*/  LDS.128 R40, [R192+0x9000] ;  /* 0x00900000c0287984 */ /* 0x000e660000000c00 */
[----:B------:R-:W-:Y:S02]  /*6be0*/  LEA.HI.X R5, R58, UR11, R197, 0x1, P0 ;  /* 0x0000000b3a057c11 */ /* 0x000fe400080f0cc5 */
[C---:B------:R-:W-:Y:S01]  /*6bf0*/  LEA R58, P0, R6.reuse, R4, 0x7 ;  /* 0x00000004063a7211 */ /* 0x040fe200078038ff */
[----:B------:R-:W2:Y:S03]  /*6c00*/  LDS.128 R32, [R192+0xb000] ;  /* 0x00b00000c0207984 */ /* 0x000ea60000000c00 */
[----:B------:R-:W-:Y:S01]  /*6c10*/  LEA.HI.X R59, R6, R5, R7, 0x7, P0 ;  /* 0x00000005063b7211 */ /* 0x000fe200000f3c07 */
        /* <DEDUP_REMOVED lines=10> */
[----:B-1----:R1:W-:Y:S04]  /*6cc0*/  STG.E.128 desc[UR34][R56.64], R40 ;  /* 0x0000002838007986 */ /* 0x0023e8000c101d22 */
[----:B--2---:R1:W-:Y:S04]  /*6cd0*/  STG.E.128 desc[UR34][R56.64+0x40], R32 ;  /* 0x0000402038007986 */ /* 0x0043e8000c101d22 */
[----:B---3--:R1:W-:Y:S04]  /*6ce0*/  STG.E.128 desc[UR34][R56.64+0x80], R24 ;  /* 0x0000801838007986 */ /* 0x0083e8000c101d22 */
[----:B----4-:R1:W-:Y:S04]  /*6cf0*/  STG.E.128 desc[UR34][R60.64], R36 ;  /* 0x000000243c007986 */ /* 0x0103e8000c101d22 */
[----:B------:R1:W-:Y:S04]  /*6d00*/  STG.E.128 desc[UR34][R60.64+0x40], R28 ;  /* 0x0000401c3c007986 */ /* 0x0003e8000c101d22 */
[----:B------:R1:W-:Y:S04]  /*6d10*/  STG.E.128 desc[UR34][R60.64+0x80], R20 ;  /* 0x000080143c007986 */ /* 0x0003e8000c101d22 */
[----:B------:R1:W-:Y:S04]  /*6d20*/  STG.E.128 desc[UR34][R4.64], R16 ;  /* 0x0000001004007986 */ /* 0x0003e8000c101d22 */
[----:B------:R1:W-:Y:S04]  /*6d30*/  STG.E.128 desc[UR34][R4.64+0x40], R12 ;  /* 0x0000400c04007986 */ /* 0x0003e8000c101d22 */
[----:B------:R1:W-:Y:S04]  /*6d40*/  STG.E.128 desc[UR34][R4.64+0x80], R8 ;  /* 0x0000800804007986 */ /* 0x0003e8000c101d22 */
[----:B------:R1:W-:Y:S04]  /*6d50*/  STG.E.128 desc[UR34][R58.64], R52 ;  /* 0x000000343a007986 */ /* 0x0003e8000c101d22 */
[----:B------:R1:W-:Y:S04]  /*6d60*/  STG.E.128 desc[UR34][R58.64+0x40], R48 ;  /* 0x000040303a007986 */ /* 0x0003e8000c101d22 */
[----:B------:R1:W-:Y:S02]  /*6d70*/  STG.E.128 desc[UR34][R58.64+0x80], R44 ;  /* 0x0000802c3a007986 */ /* 0x0003e4000c101d22 */
.L_x_646:
[----:B------:R-:W2:Y:S01]  /*6d80*/  LDCU UR6, c[0x0][0x438] ;  /* 0x00008700ff0677ac */ /* 0x000ea20008000800 */
[----:B------:R-:W3:Y:S01]  /*6d90*/  LDC R3, c[0x0][0x370] ;  /* 0x0000dc00ff037b82 */ /* 0x000ee20000000800 */
[----:B--2---:R-:W-:-:S04]  /*6da0*/  UIADD3 UR6, UPT, UPT, UR6, 0x7f, URZ ;  /* 0x0000007f06067890 */ /* 0x004fc8000fffe0ff */
[----:B------:R-:W-:Y:S01]  /*6db0*/  USHF.R.S32.HI UR4, URZ, 0x1f, UR6 ;  /* 0x0000001fff047899 */ /* 0x000fe20008011406 */
[----:B---3--:R-:W-:-:S03]  /*6dc0*/  IADD3 R190, PT, PT, R3, R190, RZ ;  /* 0x000000be03be7210 */ /* 0x008fc60007ffe0ff */
[----:B------:R-:W-:-:S04]  /*6dd0*/  ULEA.HI UR4, UR4, UR6, URZ, 0x7 ;  /* 0x0000000604047291 */ /* 0x000fc8000f8f38ff */
[----:B------:R-:W-:-:S06]  /*6de0*/  USHF.R.S32.HI UR4, URZ, 0x7, UR4 ;  /* 0x00000007ff047899 */ /* 0x000fcc0008011404 */
[----:B------:R-:W-:-:S13]  /*6df0*/  ISETP.GE.AND P0, PT, R190, UR4, PT ;  /* 0x00000004be007c0c */ /* 0x000fda000bf06270 */
[----:B------:R-:W-:Y:S05]  /*6e00*/  @!P0 BRA `(.L_x_653) ;  /* 0xffffff9800008947 */ /* 0x000fea000383ffff */
[----:B------:R-:W-:Y:S05]  /*6e10*/  EXIT ;  /* 0x000000000000794d */ /* 0x000fea0003800000 */
.L_x_654:
        /* <DEDUP_REMOVED lines=14> */
.L_x_893:


//--------------------- .text._ZN5flash44flash_bwd_dq_dk_dv_loop_seqk_parallel_kernelI23Flash_bwd_kernel_traitsILi96ELi64ELi128ELi8ELi2ELi4ELi4ELb0ELb0EN7cutlass10bfloat16_tE19Flash_kernel_traitsILi96ELi64ELi128ELi8ES3_EELb0ELb1ELb0ELb0ELb1ELb1ELb1EEEvNS_16Flash_bwd_paramsE --------------------------
	.section	.text._ZN5flash44flash_bwd_dq_dk_dv_loop_seqk_parallel_kernelI23Flash_bwd_kernel_traitsILi96ELi64ELi128ELi8ELi2ELi4ELi4ELb0ELb0EN7cutlass10bfloat16_tE19Flash_kernel_traitsILi96ELi64ELi128ELi8ES3_EELb0ELb1ELb0ELb0ELb1ELb1ELb1EEEvNS_16Flash_bwd_paramsE,"ax",@progbits
	.align	128
        .global         _ZN5flash44flash_bwd_dq_dk_dv_loop_seqk_parallel_kernelI23Flash_bwd_kernel_traitsILi96ELi64ELi128ELi8ELi2ELi4ELi4ELb0ELb0EN7cutlass10bfloat16_tE19Flash_kernel_traitsILi96ELi64ELi128ELi8ES3_EELb0ELb1ELb0ELb0ELb1ELb1ELb1EEEvNS_16Flash_bwd_paramsE
        .type           _ZN5flash44flash_bwd_dq_dk_dv_loop_seqk_parallel_kernelI23Flash_bwd_kernel_traitsILi96ELi64ELi128ELi8ELi2ELi4ELi4ELb0ELb0EN7cutlass10bfloat16_tE19Flash_kernel_traitsILi96ELi64ELi128ELi8ES3_EELb0ELb1ELb0ELb0ELb1ELb1ELb1EEEvNS_16Flash_bwd_paramsE,@function
        .size           _ZN5flash44flash_bwd_dq_dk_dv_loop_seqk_parallel_kernelI23Flash_bwd_kernel_traitsILi96ELi64ELi128ELi8ELi2ELi4ELi4ELb0ELb0EN7cutlass10bfloat16_tE19Flash_kernel_traitsILi96ELi64ELi128ELi8ES3_EELb0ELb1ELb0ELb0ELb1ELb1ELb1EEEvNS_16Flash_bwd_paramsE,(.L_x_894 - _ZN5flash44flash_bwd_dq_dk_dv_loop_seqk_parallel_kernelI23Flash_bwd_kernel_traitsILi96ELi64ELi128ELi8ELi2ELi4ELi4ELb0ELb0EN7cutlass10bfloat16_tE19Flash_kernel_traitsILi96ELi64ELi128ELi8ES3_EELb0ELb1ELb0ELb0ELb1ELb1ELb1EEEvNS_16Flash_bwd_paramsE)
        .other          _ZN5flash44flash_bwd_dq_dk_dv_loop_seqk_parallel_kernelI23Flash_bwd_kernel_traitsILi96ELi64ELi128ELi8ELi2ELi4ELi4ELb0ELb0EN7cutlass10bfloat16_tE19Flash_kernel_traitsILi96ELi64ELi128ELi8ES3_EELb0ELb1ELb0ELb0ELb1ELb1ELb1EEEvNS_16Flash_bwd_paramsE,@"STO_CUDA_ENTRY STV_DEFAULT"
_ZN5flash44flash_bwd_dq_dk_dv_loop_seqk_parallel_kernelI23Flash_bwd_kernel_traitsILi96ELi64ELi128ELi8ELi2ELi4ELi4ELb0ELb0EN7cutlass10bfloat16_tE19Flash_kernel_traitsILi96ELi64ELi128ELi8ES3_EELb0ELb1ELb0ELb0ELb1ELb1ELb1EEEvNS_16Flash_bwd_paramsE:
.text._ZN5flash44flash_bwd_dq_dk_dv_loop_seqk_parallel_kernelI23Flash_bwd_kernel_traitsILi96ELi64ELi128ELi8ELi2ELi4ELi4ELb0ELb0EN7cutlass10bfloat16_tE19Flash_kernel_traitsILi96ELi64ELi128ELi8ES3_EELb0ELb1ELb0ELb0ELb1ELb1ELb1EEEvNS_16Flash_bwd_paramsE:
        /* <DEDUP_REMOVED lines=34> */
.L_x_662:
[----:B------:R-:W-:Y:S01]  /*0220*/  @UP4 ULEA UR6, UP1, UR35, UR14, 0x2 ;  /* 0x0000000e23064291 */ /* 0x000fe2000f8210ff */
[----:B------:R-:W-:Y:S01]  /*0230*/  PLOP3.LUT P1, PT, PT, PT, UP4, 0x80, 0x8 ;  /* 0x000000000008781c */ /* 0x000fe20003f2f048 */
[----:B------:R-:W-:Y:S01]  /*0240*/  @UP3 ULEA UR4, UP0, UR35, UR12, 0x2 ;  /* 0x0000000c23043291 */ /* 0x000fe2000f8010ff */
[----:B------:R-:W-:Y:S01]  /*0250*/  PLOP3.LUT P0, PT, PT, PT, UP3, 0x80, 0x8 ;  /* 0x000000000008781c */ /* 0x000fe20003f0f038 */
[----:B------:R-:W-:Y:S02]  /*0260*/  @UP4 ULEA.HI.X UR7, UR35, UR15, URZ, 0x2, UP1 ;  /* 0x0000000f23074291 */ /* 0x000fe400088f14ff */
[----:B------:R-:W-:Y:S01]  /*0270*/  @UP3 ULEA.HI.X UR5, UR35, UR13, URZ, 0x2, UP0 ;  /* 0x0000000d23053291 */ /* 0x000fe200080f14ff */
[----:B----4-:R-:W-:Y:S02]  /*0280*/  IMAD.U32 R2, RZ, RZ, UR6 ;  /* 0x00000006ff027e24 */ /* 0x010fe4000f8e00ff */
        /* <DEDUP_REMOVED lines=12> */
[----:B-----5:R-:W-:Y:S05]  /*0350*/  BRA.U UP0, `(.L_x_655) ;  /* 0x00000069002c7547 */ /* 0x020fea000b800000 */
        /* <DEDUP_REMOVED lines=8> */
[----:B-----5:R-:W-:-:S03]  /*03e0*/  UIADD3 UR5, UPT, UPT, UR46, 0x3f, URZ ;  /* 0x0000003f2e057890 */ /* 0x020fc6000fffe0ff */
[----:B------:R-:W2:Y:S01]  /*03f0*/  I2F.RP R6, R4 ;  /* 0x0000000400067306 */ /* 0x000ea20000209400 */
[----:B------:R-:W-:-:S05]  /*0400*/  USHF.R.S32.HI UR53, URZ, 0x1f, UR5 ;  /* 0x0000001fff357899 */ /* 0x000fca0008011405 */
[----:B------:R-:W1:Y:S01]  /*0410*/  @UP0 LDCU UR52, c[0x0][0x454] ;  /* 0x00008a80ff3407ac */ /* 0x000e620008000800 */
[----:B---3--:R-:W-:Y:S01]  /*0420*/  IABS R2, R2 ;  /* 0x0000000200027213 */ /* 0x008fe20000000000 */
[----:B------:R-:W3:Y:S01]  /*0430*/  @!UP0 LDCU UR4, c[0x0][0x3e0] ;  /* 0x00007c00ff0487ac */ /* 0x000ee20008000800 */
[----:B------:R-:W-:Y:S01]  /*0440*/  ULEA.HI UR53, UR53, UR5, URZ, 0x6 ;  /* 0x0000000535357291 */ /* 0x000fe2000f8f30ff */
[----:B--2---:R-:W2:Y:S03]  /*0450*/  MUFU.RCP R6, R6 ;  /* 0x0000000600067308 */ /* 0x004ea60000001000 */
[----:B------:R-:W-:Y:S02]  /*0460*/  USHF.R.S32.HI UR53, URZ, 0x6, UR53 ;  /* 0x00000006ff357899 */ /* 0x000fe40008011435 */
[----:B-1----:R-:W-:Y:S02]  /*0470*/  @UP0 UIMAD UR52, UR34, UR52, URZ ;  /* 0x00000034223402a4 */ /* 0x002fe4000f8e02ff */
[----:B---3--:R-:W-:-:S02]  /*0480*/  @!UP0 UIMAD UR4, UR35, UR4, UR34 ;  /* 0x00000004230482a4 */ /* 0x008fc4000f8e0222 */
[----:B------:R-:W-:Y:S02]  /*0490*/  @UP0 UIMAD UR52, UR35, UR46, UR52 ;  /* 0x0000002e233402a4 */ /* 0x000fe4000f8e0234 */
[----:B------:R-:W-:Y:S01]  /*04a0*/  @!UP0 UIMAD UR52, UR4, UR46, URZ ;  /* 0x0000002e043482a4 */ /* 0x000fe2000f8e02ff */
[----:B--2---:R-:W-:-:S04]  /*04b0*/  VIADD R6, R6, 0xffffffe ;  /* 0x0ffffffe06067836 */ /* 0x004fc80000000000 */
        /* <DEDUP_REMOVED lines=28> */
.L_x_656:
[----:B------:R-:W1:Y:S01]  /*0680*/  LDCU UR50, c[0x0][0x3e0] ;  /* 0x00007c00ff3277ac */ /* 0x000e620008000800 */
[----:B------:R-:W2:Y:S01]  /*0690*/  LDCU UR57, c[0x0][0x444] ;  /* 0x00008880ff3977ac */ /* 0x000ea20008000800 */
[----:B-1----:R-:W-:-:S04]  /*06a0*/  UIMAD UR50, UR35, UR50, UR34 ;  /* 0x00000032233272a4 */ /* 0x002fc8000f8e0222 */
[----:B--2---:R-:W-:-:S12]  /*06b0*/  UIMAD UR50, UR50, UR57, URZ ;  /* 0x00000039323272a4 */ /* 0x004fd8000f8e02ff */
.L_x_657:
[----:B------:R-:W1:Y:S01]  /*06c0*/  S2R R174, SR_TID.X ;  /* 0x0000000000ae7919 */ /* 0x000e620000002100 */
[----:B------:R-:W2:Y:S01]  /*06d0*/  LDCU.64 UR20, c[0x0][0x588] ;  /* 0x0000b100ff1477ac */ /* 0x000ea20008000a00 */
[----:B------:R-:W-:Y:S01]  /*06e0*/  IMAD.MOV.U32 R3, RZ, RZ, RZ ;  /* 0x000000ffff037224 */ /* 0x000fe200078e00ff */
[----:B------:R-:W-:Y:S02]  /*06f0*/  ISETP.NE.AND P2, PT, RZ, UR45, PT ;  /* 0x0000002dff007c0c */ /* 0x000fe4000bf45270 */
[----:B------:R-:W-:Y:S01]  /*0700*/  CS2R R126, SRZ ;  /* 0x00000000007e7805 */ /* 0x000fe2000001ff00 */
[----:B------:R-:W3:Y:S01]  /*0710*/  LDCU.64 UR18, c[0x0][0x3b8] ;  /* 0x00007700ff1277ac */ /* 0x000ee20008000a00 */
[----:B------:R-:W-:Y:S02]  /*0720*/  CS2R R124, SRZ ;  /* 0x00000000007c7805 */ /* 0x000fe4000001ff00 */
[----:B------:R-:W-:Y:S02]  /*0730*/  CS2R R130, SRZ ;  /* 0x0000000000827805 */ /* 0x000fe4000001ff00 */
[----:B------:R-:W-:Y:S01]  /*0740*/  CS2R R128, SRZ ;  /* 0x0000000000807805 */ /* 0x000fe2000001ff00 */
[----:B------:R-:W4:Y:S01]  /*0750*/  LDCU.64 UR16, c[0x0][0x3c0] ;  /* 0x00007800ff1077ac */ /* 0x000f220008000a00 */
[----:B------:R-:W-:-:S02]  /*0760*/  CS2R R122, SRZ ;  /* 0x00000000007a7805 */ /* 0x000fc4000001ff00 */
[----:B------:R-:W-:Y:S02]  /*0770*/  CS2R R120, SRZ ;  /* 0x0000000000787805 */ /* 0x000fe4000001ff00 */
[----:B------:R-:W-:Y:S01]  /*0780*/  CS2R R118, SRZ ;  /* 0x0000000000767805 */ /* 0x000fe2000001ff00 */
[----:B------:R-:W5:Y:S01]  /*0790*/  LDCU.64 UR6, c[0x0][0x3b0] ;  /* 0x00007600ff0677ac */ /* 0x000f620008000a00 */
[----:B------:R-:W-:Y:S02]  /*07a0*/  CS2R R116, SRZ ;  /* 0x0000000000747805 */ /* 0x000fe4000001ff00 */
[----:B------:R-:W-:Y:S02]  /*07b0*/  CS2R R110, SRZ ;  /* 0x00000000006e7805 */ /* 0x000fe4000001ff00 */
[----:B------:R-:W-:Y:S01]  /*07c0*/  CS2R R108, SRZ ;  /* 0x00000000006c7805 */ /* 0x000fe2000001ff00 */
[----:B------:R-:W-:Y:S01]  /*07d0*/  USHF.R.S32.HI UR22, URZ, 0x1f, UR55 ;  /* 0x0000001fff167899 */ /* 0x000fe20008011437 */
[----:B------:R-:W-:Y:S01]  /*07e0*/  CS2R R114, SRZ ;  /* 0x0000000000727805 */ /* 0x000fe2000001ff00 */
[----:B------:R-:W-:Y:S01]  /*07f0*/  UIADD3 UR23, UP0, UPT, UR43, UR55, URZ ;  /* 0x000000372b177290 */ /* 0x000fe2000ff1e0ff */
[----:B--2---:R-:W-:Y:S01]  /*0800*/  IMAD.U32 R6, RZ, RZ, UR20 ;  /* 0x00000014ff067e24 */ /* 0x004fe2000f8e00ff */
[----:B------:R-:W-:Y:S01]  /*0810*/  UIADD3 UR49, UPT, UPT, UR53, -0x1, URZ ;  /* 0xffffffff35317890 */ /* 0x000fe2000fffe0ff */
[----:B------:R-:W-:Y:S01]  /*0820*/  IMAD.U32 R14, RZ, RZ, UR21 ;  /* 0x00000015ff0e7e24 */ /* 0x000fe2000f8e00ff */
[----:B------:R-:W-:Y:S01]  /*0830*/  ULEA.HI.X.SX32 UR22, UR43, UR22, 0x1, UP0 ;  /* 0x000000162b167291 */ /* 0x000fe200080f0eff */
[----:B---3--:R-:W-:Y:S01]  /*0840*/  IMAD.U32 R12, RZ, RZ, UR18 ;  /* 0x00000012ff0c7e24 */ /* 0x008fe2000f8e00ff */
[----:B------:R-:W2:Y:S01]  /*0850*/  LDCU.64 UR4, c[0x0][0x3a0] ;  /* 0x00007400ff0477ac */ /* 0x000ea20008000a00 */
[----:B------:R-:W-:Y:S01]  /*0860*/  CS2R R112, SRZ ;  /* 0x0000000000707805 */ /* 0x000fe2000001ff00 */
[----:B----4-:R-:W-:Y:S01]  /*0870*/  IMAD.U32 R0, RZ, RZ, UR16 ;  /* 0x00000010ff007e24 */ /* 0x010fe2000f8e00ff */
[----:B------:R-:W-:Y:S01]  /*0880*/  CS2R R106, SRZ ;  /* 0x00000000006a7805 */ /* 0x000fe2000001ff00 */
[----:B------:R-:W3:Y:S01]  /*0890*/  LDCU.128 UR8, c[0x0][0x590] ;  /* 0x0000b200ff0877ac */ /* 0x000ee20008000c00 */
[----:B------:R-:W-:-:S02]  /*08a0*/  CS2R R104, SRZ ;  /* 0x0000000000687805 */ /* 0x000fc4000001ff00 */
[----:B------:R-:W-:Y:S01]  /*08b0*/  CS2R R102, SRZ ;  /* 0x0000000000667805 */ /* 0x000fe2000001ff00 */
[C---:B-1----:R-:W-:Y:S01]  /*08c0*/  IMAD.SHL.U32 R161, R174.reuse, 0x8, RZ ;  /* 0x00000008aea17824 */ /* 0x042fe200078e00ff */
[----:B------:R-:W-:Y:S01]  /*08d0*/  USHF.L.U32 UR48, UR49, 0x6, URZ ;  /* 0x0000000631307899 */ /* 0x000fe200080006ff */
[----:B------:R-:W-:Y:S01]  /*08e0*/  SHF.R.U32.HI R5, RZ, 0x5, R174 ;  /* 0x00000005ff057819 */ /* 0x000fe200000116ae */
[----:B------:R-:W-:Y:S01]  /*08f0*/  UIMAD UR20, UR22, UR18, URZ ;  /* 0x00000012161472a4 */ /* 0x000fe2000f8e02ff */
[----:B------:R-:W-:Y:S01]  /*0900*/  LOP3.LUT R4, R174, 0x1f, RZ, 0xc0, !PT ;  /* 0x0000001fae047812 */ /* 0x000fe200078ec0ff */
[----:B------:R-:W-:Y:S01]  /*0910*/  UIMAD UR22, UR22, UR16, URZ ;  /* 0x00000010161672a4 */ /* 0x000fe2000f8e02ff */
[----:B------:R-:W-:Y:S01]  /*0920*/  LOP3.LUT R2, R161, 0x18, RZ, 0xc0, !PT ;  /* 0x00000018a1027812 */ /* 0x000fe200078ec0ff */
[----:B------:R-:W1:Y:S01]  /*0930*/  LDCU.64 UR24, c[0x0][0x3a8] ;  /* 0x00007500ff1877ac */ /* 0x000e620008000a00 */
[----:B------:R-:W-:Y:S02]  /*0940*/  CS2R R100, SRZ ;  /* 0x0000000000647805 */ /* 0x000fe4000001ff00 */
[----:B------:R-:W-:-:S02]  /*0950*/  CS2R R94, SRZ ;  /* 0x00000000005e7805 */ /* 0x000fc4000001ff00 */
[----:B------:R-:W-:Y:S01]  /*0960*/  CS2R R92, SRZ ;  /* 0x00000000005c7805 */ /* 0x000fe2000001ff00 */
[----:B------:R-:W-:Y:S01]  /*0970*/  USHF.R.S32.HI UR56, URZ, 0x1f, UR48 ;  /* 0x0000001fff387899 */ /* 0x000fe20008011430 */
[--C-:B------:R-:W-:Y:S01]  /*0980*/  IMAD.WIDE.U32 R12, R12, UR23, R2.reuse ;  /* 0x000000170c0c7c25 */ /* 0x100fe2000f8e0002 */
[----:B------:R-:W-:Y:S01]  /*0990*/  UIMAD UR22, UR23, UR17, UR22 ;  /* 0x00000011171672a4 */ /* 0x000fe2000f8e0216 */
[----:B------:R-:W-:Y:S01]  /*09a0*/  CS2R R98, SRZ ;  /* 0x0000000000627805 */ /* 0x000fe2000001ff00 */
[----:B------:R-:W-:Y:S01]  /*09b0*/  UIMAD UR20, UR23, UR19, UR20 ;  /* 0x00000013171472a4 */ /* 0x000fe2000f8e0214 */
[--C-:B------:R-:W-:Y:S01]  /*09c0*/  IMAD.WIDE.U32 R10, R0, UR23, R2.reuse ;  /* 0x00000017000a7c25 */ /* 0x100fe2000f8e0002 */
[----:B-----5:R-:W-:Y:S01]  /*09d0*/  UIMAD UR23, UR56, UR6, URZ ;  /* 0x00000006381772a4 */ /* 0x020fe2000f8e02ff */
[----:B------:R-:W-:Y:S01]  /*09e0*/  CS2R R96, SRZ ;  /* 0x0000000000607805 */ /* 0x000fe2000001ff00 */
[----:B------:R-:W-:Y:S01]  /*09f0*/  UIMAD.WIDE.U32 UR58, UR48, UR6, URZ ;  /* 0x00000006303a72a5 */ /* 0x000fe2000f8e00ff */
[----:B------:R-:W-:Y:S01]  /*0a00*/  IMAD.WIDE.U32 R6, R6, UR35, R2 ;  /* 0x0000002306067c25 */ /* 0x000fe2000f8e0002 */
[----:B---3--:R-:W-:Y:S01]  /*0a10*/  UIMAD UR26, UR56, UR8, URZ ;  /* 0x00000008381a72a4 */ /* 0x008fe2000f8e02ff */
[----:B------:R-:W-:Y:S01]  /*0a20*/  CS2R R90, SRZ ;  /* 0x00000000005a7805 */ /* 0x000fe2000001ff00 */
[----:B------:R-:W3:Y:S01]  /*0a30*/  LDCU UR42, c[0x0][0x3e0] ;  /* 0x00007c00ff2a77ac */ /* 0x000ee20008000800 */
[----:B------:R-:W-:Y:S01]  /*0a40*/  VIADD R11, R11, UR22 ;  /* 0x000000160b0b7c36 */ /* 0x000fe20008000000 */
[----:B------:R-:W-:Y:S01]  /*0a50*/  LOP3.LUT R2, R2, UR58, RZ, 0xfc, !PT ;  /* 0x0000003a02027c12 */ /* 0x000fe2000f8efcff */
[----:B------:R-:W-:Y:S01]  /*0a60*/  IMAD R15, R14, UR35, R7 ;  /* 0x000000230e0f7c24 */ /* 0x000fe2000f8e0207 */
[----:B------:R-:W-:Y:S01]  /*0a70*/  UIMAD UR22, UR48, UR7, UR23 ;  /* 0x00000007301672a4 */ /* 0x000fe2000f8e0217 */
[----:B------:R-:W-:Y:S01]  /*0a80*/  IMAD.MOV.U32 R14, RZ, RZ, R6 ;  /* 0x000000ffff0e7224 */ /* 0x000fe200078e0006 */
[----:B------:R-:W3:Y:S01]  /*0a90*/  LDCU UR44, c[0x0][0x44c] ;  /* 0x00008980ff2c77ac */ /* 0x000ee20008000800 */
[----:B--2---:R-:W-:Y:S01]  /*0aa0*/  IMAD.U32 R16, RZ, RZ, UR4 ;  /* 0x00000004ff107e24 */ /* 0x004fe2000f8e00ff */
[----:B------:R-:W-:Y:S01]  /*0ab0*/  CS2R R88, SRZ ;  /* 0x0000000000587805 */ /* 0x000fe2000001ff00 */
[----:B------:R-:W-:Y:S01]  /*0ac0*/  IMAD.U32 R6, RZ, RZ, UR8 ;  /* 0x00000008ff067e24 */ /* 0x000fe2000f8e00ff */
[----:B------:R-:W-:Y:S01]  /*0ad0*/  UIADD3 UR4, UPT, UPT, UR59, UR22, URZ ;  /* 0x000000163b047290 */ /* 0x000fe2000fffe0ff */
[----:B------:R-:W-:Y:S01]  /*0ae0*/  VIADD R13, R13, UR20 ;  /* 0x000000140d0d7c36 */ /* 0x000fe20008000000 */
[----:B------:R-:W2:Y:S01]  /*0af0*/  LDCU.64 UR20, c[0x0][0x398] ;  /* 0x00007300ff1477ac */ /* 0x000ea20008000a00 */
[----:B------:R-:W-:Y:S01]  /*0b00*/  IMAD.WIDE.U32 R6, R6, UR48, R14 ;  /* 0x0000003006067c25 */ /* 0x000fe2000f8e000e */
[----:B------:R-:W-:-:S02]  /*0b10*/  CS2R R86, SRZ ;  /* 0x0000000000567805 */ /* 0x000fc4000001ff00 */
[----:B------:R-:W-:Y:S01]  /*0b20*/  CS2R R84, SRZ ;  /* 0x0000000000547805 */ /* 0x000fe2000001ff00 */
[----:B------:R-:W4:Y:S01]  /*0b30*/  LDCU.64 UR22, c[0x0][0x3d0] ;  /* 0x00007a00ff1677ac */ /* 0x000f220008000a00 */
[----:B-1----:R-:W-:Y:S01]  /*0b40*/  IMAD.U32 R14, RZ, RZ, UR24 ;  /* 0x00000018ff0e7e24 */ /* 0x002fe2000f8e00ff */
[----:B------:R-:W-:Y:S01]  /*0b50*/  CS2R R78, SRZ ;  /* 0x00000000004e7805 */ /* 0x000fe2000001ff00 */
[----:B------:R-:W-:Y:S01]  /*0b60*/  IMAD.U32 R3, RZ, RZ, UR4 ;  /* 0x00000004ff037e24 */ /* 0x000fe2000f8e00ff */
[----:B------:R-:W-:Y:S01]  /*0b70*/  UIMAD UR24, UR48, UR9, UR26 ;  /* 0x00000009301872a4 */ /* 0x000fe2000f8e021a */
[----:B------:R-:W-:Y:S01]  /*0b80*/  IMAD.WIDE.U32 R14, R14, UR35, R10 ;  /* 0x000000230e0e7c25 */ /* 0x000fe2000f8e000a */
[----:B------:R-:W1:Y:S01]  /*0b90*/  LDCU.64 UR26, c[0x0][0x3c8] ;  /* 0x00007900ff1a77ac */ /* 0x000e620008000a00 */
[----:B------:R-:W-:Y:S02]  /*0ba0*/  CS2R R76, SRZ ;  /* 0x00000000004c7805 */ /* 0x000fe4000001ff00 */
[----:B------:R-:W-:Y:S01]  /*0bb0*/  CS2R R82, SRZ ;  /* 0x0000000000527805 */ /* 0x000fe2000001ff00 */
[----:B------:R-:W-:Y:S01]  /*0bc0*/  IMAD.U32 R10, RZ, RZ, UR5 ;  /* 0x00000005ff0a7e24 */ /* 0x000fe2000f8e00ff */
[----:B------:R-:W5:Y:S01]  /*0bd0*/  LDCU.64 UR4, c[0x0][0x3d8] ;  /* 0x00007b00ff0477ac */ /* 0x000f620008000a00 */
[----:B------:R-:W-:Y:S01]  /*0be0*/  IMAD.WIDE.U32 R16, R16, UR35, R12 ;  /* 0x0000002310107c25 */ /* 0x000fe2000f8e000c */
[----:B------:R-:W-:-:S02]  /*0bf0*/  CS2R R80, SRZ ;  /* 0x0000000000507805 */ /* 0x000fc4000001ff00 */
[----:B------:R-:W-:Y:S01]  /*0c00*/  CS2R R74, SRZ ;  /* 0x00000000004a7805 */ /* 0x000fe2000001ff00 */
[----:B---3--:R-:W-:Y:S01]  /*0c10*/  UIMAD UR47, UR42, UR44, URZ ;  /* 0x0000002c2a2f72a4 */ /* 0x008fe2000f8e02ff */
[----:B--2---:R-:W-:Y:S01]  /*0c20*/  IMAD.U32 R12, RZ, RZ, UR20 ;  /* 0x00000014ff0c7e24 */ /* 0x004fe2000f8e00ff */
[----:B------:R-:W-:Y:S01]  /*0c30*/  ULOP3.LUT UR49, UR49, 0x80000001, URZ, 0xc0, !UPT ;  /* 0x8000000131317892 */ /* 0x000fe2000f8ec0ff */
[----:B------:R-:W-:Y:S01]  /*0c40*/  IMAD R11, R10, UR35, R17 ;  /* 0x000000230a0b7c24 */ /* 0x000fe2000f8e0211 */
[----:B------:R-:W-:Y:S01]  /*0c50*/  UIADD3 UR52, UPT, UPT, UR48, UR52, URZ ;  /* 0x0000003430347290 */ /* 0x000fe2000fffe0ff */
[----:B------:R-:W-:Y:S01]  /*0c60*/  IMAD.MOV.U32 R10, RZ, RZ, R16 ;  /* 0x000000ffff0a7224 */ /* 0x000fe200078e0010 */
[----:B------:R-:W-:Y:S01]  /*0c70*/  UISETP.NE.AND UP0, UPT, UR49, 0x1, UPT ;  /* 0x000000013100788c */ /* 0x000fe2000bf05270 */
[----:B------:R-:W-:Y:S01]  /*0c80*/  IMAD.WIDE.U32 R12, R12, UR35, R2 ;  /* 0x000000230c0c7c25 */ /* 0x000fe2000f8e0002 */
[----:B------:R-:W-:Y:S01]  /*0c90*/  UIADD3 UR50, UPT, UPT, UR48, UR50, URZ ;  /* 0x0000003230327290 */ /* 0x000fe2000fffe0ff */
[----:B------:R-:W-:-:S02]  /*0ca0*/  CS2R R72, SRZ ;  /* 0x0000000000487805 */ /* 0x000fc4000001ff00 */
[----:B------:R-:W-:Y:S01]  /*0cb0*/  CS2R R70, SRZ ;  /* 0x0000000000467805 */ /* 0x000fe2000001ff00 */
[----:B------:R-:W-:Y:S01]  /*0cc0*/  IMAD.U32 R2, RZ, RZ, UR25 ;  /* 0x00000019ff027e24 */ /* 0x000fe2000f8e00ff */
[----:B------:R-:W-:Y:S01]  /*0cd0*/  CS2R R68, SRZ ;  /* 0x0000000000447805 */ /* 0x000fe2000001ff00 */
[----:B----4-:R-:W-:Y:S01]  /*0ce0*/  IMAD R0, R18, UR22, RZ ;  /* 0x0000001612007c24 */ /* 0x010fe2000f8e02ff */
[----:B------:R-:W-:Y:S01]  /*0cf0*/  CS2R R62, SRZ ;  /* 0x00000000003e7805 */ /* 0x000fe2000001ff00 */
[----:B------:R-:W-:Y:S01]  /*0d00*/  IMAD.WIDE.U32 R10, R8, UR22, R10 ;  /* 0x00000016080a7c25 */ /* 0x000fe2000f8e000a */
[----:B------:R-:W-:Y:S01]  /*0d10*/  USHF.L.U32 UR22, UR18, 0x6, URZ ;  /* 0x0000000612167899 */ /* 0x000fe200080006ff */
[----:B------:R-:W-:Y:S02]  /*0d20*/  CS2R R60, SRZ ;  /* 0x00000000003c7805 */ /* 0x000fe4000001ff00 */
[----:B------:R-:W-:Y:S01]  /*0d30*/  CS2R R66, SRZ ;  /* 0x0000000000427805 */ /* 0x000fe2000001ff00 */
[----:B------:R-:W-:Y:S01]  /*0d40*/  IMAD R3, R2, UR35, R15 ;  /* 0x0000002302037c24 */ /* 0x000fe2000f8e020f */
[----:B------:R-:W-:Y:S01]  /*0d50*/  CS2R R64, SRZ ;  /* 0x0000000000407805 */ /* 0x000fe2000001ff00 */
[----:B------:R-:W-:Y:S01]  /*0d60*/  IMAD.U32 R24, RZ, RZ, UR10 ;  /* 0x0000000aff187e24 */ /* 0x000fe2000f8e00ff */
[----:B------:R-:W-:Y:S01]  /*0d70*/  USHF.L.U64.HI UR10, UR18, 0x6, UR19 ;  /* 0x00000006120a7899 */ /* 0x000fe20008010213 */
[----:B-----5:R-:W-:Y:S01]  /*0d80*/  IMAD R18, R18, UR4, RZ ;  /* 0x0000000412127c24 */ /* 0x020fe2000f8e02ff */
[----:B------:R-:W-:Y:S01]  /*0d90*/  CS2R R58, SRZ ;  /* 0x00000000003a7805 */ /* 0x000fe2000001ff00 */
[----:B------:R-:W-:Y:S01]  /*0da0*/  VIADD R7, R7, UR24 ;  /* 0x0000001807077c36 */ /* 0x000fe20008000000 */
[----:B------:R-:W2:Y:S01]  /*0db0*/  LDCU.64 UR24, c[0x0][0x460] ;  /* 0x00008c00ff1877ac */ /* 0x000ea20008000a00 */
[----:B------:R-:W-:Y:S01]  /*0dc0*/  IMAD.MOV.U32 R2, RZ, RZ, R14 ;  /* 0x000000ffff027224 */ /* 0x000fe200078e000e */
[----:B------:R-:W-:Y:S01]  /*0dd0*/  CS2R R56, SRZ ;  /* 0x0000000000387805 */ /* 0x000fe2000001ff00 */
[----:B------:R-:W-:Y:S01]  /*0de0*/  IMAD.U32 R22, RZ, RZ, UR21 ;  /* 0x00000015ff167e24 */ /* 0x000fe2000f8e00ff */
[----:B------:R-:W3:Y:S01]  /*0df0*/  LDCU.64 UR20, c[0x0][0x388] ;  /* 0x00007100ff1477ac */ /* 0x000ee20008000a00 */
[C---:B------:R-:W-:Y:S01]  /*0e00*/  IMAD R0, R8.reuse, UR23, R0 ;  /* 0x0000001708007c24 */ /* 0x040fe2000f8e0200 */
[----:B------:R-:W-:Y:S01]  /*0e10*/  CS2R R54, SRZ ;  /* 0x0000000000367805 */ /* 0x000fe2000001ff00 */
[----:B------:R-:W-:Y:S01]  /*0e20*/  IMAD R18, R8, UR5, R18 ;  /* 0x0000000508127c24 */ /* 0x000fe2000f8e0212 */
[----:B------:R-:W-:Y:S01]  /*0e30*/  USHF.L.U32 UR5, UR16, 0x6, URZ ;  /* 0x0000000610057899 */ /* 0x000fe200080006ff */
[----:B------:R-:W-:Y:S01]  /*0e40*/  IMAD.WIDE.U32 R24, R24, UR34, R6 ;  /* 0x0000002218187c25 */ /* 0x000fe2000f8e0006 */
[----:B------:R-:W-:-:S02]  /*0e50*/  SHF.R.U32.HI R6, RZ, 0x2, R174 ;  /* 0x00000002ff067819 */ /* 0x000fc400000116ae */
[----:B------:R-:W-:Y:S02]  /*0e60*/  CS2R R52, SRZ ;  /* 0x0000000000347805 */ /* 0x000fe4000001ff00 */
[----:B------:R-:W-:Y:S01]  /*0e70*/  CS2R R46, SRZ ;  /* 0x00000000002e7805 */ /* 0x000fe2000001ff00 */
[----:B------:R-:W-:Y:S01]  /*0e80*/  IMAD.WIDE.U32 R8, R8, UR4, R2 ;  /* 0x0000000408087c25 */ /* 0x000fe2000f8e0002 */
[----:B------:R-:W-:Y:S01]  /*0e90*/  USHF.L.U64.HI UR4, UR16, 0x6, UR17 ;  /* 0x0000000610047899 */ /* 0x000fe20008010211 */
[----:B------:R-:W-:Y:S02]  /*0ea0*/  CS2R R44, SRZ ;  /* 0x00000000002c7805 */ /* 0x000fe4000001ff00 */
[----:B------:R-:W-:Y:S01]  /*0eb0*/  CS2R R50, SRZ ;  /* 0x0000000000327805 */ /* 0x000fe2000001ff00 */
[----:B------:R-:W-:Y:S01]  /*0ec0*/  IMAD.U32 R17, RZ, RZ, UR10 ;  /* 0x0000000aff117e24 */ /* 0x000fe2000f8e00ff */
[----:B--2---:R-:W-:Y:S01]  /*0ed0*/  UISETP.NE.U32.AND UP1, UPT, UR24, URZ, UPT ;  /* 0x000000ff1800728c */ /* 0x004fe2000bf25070 */
[----:B------:R-:W-:Y:S01]  /*0ee0*/  IMAD.U32 R16, RZ, RZ, UR22 ;  /* 0x00000016ff107e24 */ /* 0x000fe2000f8e00ff */
[----:B------:R-:W2:Y:S01]  /*0ef0*/  LDCU.64 UR22, c[0x0][0x550] ;  /* 0x0000aa00ff1677ac */ /* 0x000ea20008000a00 */
[----:B------:R-:W-:Y:S01]  /*0f00*/  IMAD R23, R22, UR35, R13 ;  /* 0x0000002316177c24 */ /* 0x000fe2000f8e020d */
[----:B------:R-:W-:Y:S01]  /*0f10*/  CS2R R48, SRZ ;  /* 0x0000000000307805 */ /* 0x000fe2000001ff00 */
[----:B------:R-:W-:Y:S01]  /*0f20*/  IMAD.MOV.U32 R22, RZ, RZ, R12 ;  /* 0x000000ffff167224 */ /* 0x000fe200078e000c */
[----:B------:R-:W-:Y:S01]  /*0f30*/  UISETP.NE.AND.EX UP1, UPT, UR25, URZ, UPT, UP1 ;  /* 0x000000ff1900728c */ /* 0x000fe2000bf25310 */
[----:B------:R-:W-:Y:S01]  /*0f40*/  IMAD.WIDE.U32 R16, R6, UR18, R16 ;  /* 0x0000001206107c25 */ /* 0x000fe2000f8e0010 */
[----:B------:R-:W4:Y:S01]  /*0f50*/  LDCU.64 UR24, c[0x0][0x380] ;  /* 0x00007000ff1877ac */ /* 0x000f220008000a00 */
[----:B------:R-:W-:-:S02]  /*0f60*/  CS2R R42, SRZ ;  /* 0x00000000002a7805 */ /* 0x000fc4000001ff00 */
[----:B------:R-:W-:Y:S01]  /*0f70*/  CS2R R40, SRZ ;  /* 0x0000000000287805 */ /* 0x000fe2000001ff00 */
[----:B------:R-:W-:Y:S01]  /*0f80*/  IMAD.U32 R14, RZ, RZ, UR11 ;  /* 0x0000000bff0e7e24 */ /* 0x000fe2000f8e00ff */
[----:B------:R-:W5:Y:S01]  /*0f90*/  LDCU.64 UR10, c[0x0][0x390] ;  /* 0x00007200ff0a77ac */ /* 0x000f620008000a00 */
[----:B------:R-:W-:Y:S01]  /*0fa0*/  IMAD.U32 R13, RZ, RZ, UR4 ;  /* 0x00000004ff0d7e24 */ /* 0x000fe2000f8e00ff */
[----:B------:R-:W-:Y:S01]  /*0fb0*/  IADD3 R3, P0, PT, R10, R16, RZ ;  /* 0x000000100a037210 */ /* 0x000fe20007f1e0ff */
[----:B------:R-:W-:Y:S01]  /*0fc0*/  IMAD.U32 R12, RZ, RZ, UR5 ;  /* 0x00000005ff0c7e24 */ /* 0x000fe2000f8e00ff */
[----:B------:R-:W-:Y:S01]  /*0fd0*/  USHF.R.S32.HI UR5, URZ, 0x1f, UR57 ;  /* 0x0000001fff057899 */ /* 0x000fe20008011439 */
[----:B-1----:R-:W-:Y:S01]  /*0fe0*/  IMAD.U32 R20, RZ, RZ, UR26 ;  /* 0x0000001aff147e24 */ /* 0x002fe2000f8e00ff */
[----:B------:R-:W-:Y:S01]  /*0ff0*/  USEL UR51, UR51, URZ, UP1 ;  /* 0x000000ff33337287 */ /* 0x000fe20008800000 */
[C---:B------:R-:W-:Y:S01]  /*1000*/  IMAD R2, R6.reuse, UR19, RZ ;  /* 0x0000001306027c24 */ /* 0x040fe2000f8e02ff */
[----:B------:R-:W-:Y:S01]  /*1010*/  UIMAD UR5, UR5, UR35, URZ ;  /* 0x00000023050572a4 */ /* 0x000fe2000f8e02ff */
[----:B------:R-:W-:Y:S01]  /*1020*/  IMAD.IADD R11, R11, 0x1, R0 ;  /* 0x000000010b0b7824 */ /* 0x000fe200078e0200 */
[----:B------:R-:W-:Y:S01]  /*1030*/  UMOV UR4, UR32 ;  /* 0x0000002000047c82 */ /* 0x000fe20008000000 */
[----:B------:R-:W-:Y:S01]  /*1040*/  IMAD.WIDE.U32 R12, R6, UR16, R12 ;  /* 0x00000010060c7c25 */ /* 0x000fe2000f8e000c */
[----:B------:R-:W-:-:S02]  /*1050*/  CS2R R38, SRZ ;  /* 0x0000000000267805 */ /* 0x000fc4000001ff00 */
[----:B------:R-:W-:Y:S02]  /*1060*/  CS2R R36, SRZ ;  /* 0x0000000000247805 */ /* 0x000fe4000001ff00 */
[----:B------:R-:W-:Y:S01]  /*1070*/  IADD3.X R0, PT, PT, R11, R2, R17, P0, !PT ;  /* 0x000000020b007210 */ /* 0x000fe200007fe411 */
[----:B------:R-:W-:-:S04]  /*1080*/  IMAD.WIDE.U32 R20, R20, UR34, R22 ;  /* 0x0000002214147c25 */ /* 0x000fc8000f8e0016 */
[----:B------:R-:W-:Y:S01]  /*1090*/  IMAD.U32 R16, RZ, RZ, UR27 ;  /* 0x0000001bff107e24 */ /* 0x000fe2000f8e00ff */
[----:B------:R-:W-:Y:S01]  /*10a0*/  UIMAD.WIDE.U32 UR26, UR35, UR57, URZ ;  /* 0x00000039231a72a5 */ /* 0x000fe2000f8e00ff */
[----:B------:R-:W-:Y:S02]  /*10b0*/  IMAD R15, R14, UR34, R25 ;  /* 0x000000220e0f7c24 */ /* 0x000fe4000f8e0219 */
[----:B------:R-:W-:Y:S01]  /*10c0*/  IMAD.MOV.U32 R14, RZ, RZ, R24 ;  /* 0x000000ffff0e7224 */ /* 0x000fe200078e0018 */
[----:B------:R-:W-:Y:S01]  /*10d0*/  UIADD3 UR5, UPT, UPT, UR27, UR5, URZ ;  /* 0x000000051b057290 */ /* 0x000fe2000fffe0ff */
[----:B------:R-:W-:Y:S02]  /*10e0*/  IMAD R7, R6, UR17, RZ ;  /* 0x0000001106077c24 */ /* 0x000fe4000f8e02ff */
[----:B------:R-:W-:Y:S01]  /*10f0*/  IMAD.IADD R19, R9, 0x1, R18 ;  /* 0x0000000109137824 */ /* 0x000fe200078e0212 */
[----:B------:R-:W-:Y:S01]  /*1100*/  @P2 BAR.SYNC.DEFER_BLOCKING 0x0 ;  /* 0x0000000000002b1d */ /* 0x000fe20000010000 */
[----:B------:R-:W-:Y:S01]  /*1110*/  IADD3 R9, P0, PT, R8, R12, RZ ;  /* 0x0000000c08097210 */ /* 0x000fe20007f1e0ff */
[----:B------:R-:W-:Y:S01]  /*1120*/  IMAD R17, R16, UR34, R21 ;  /* 0x0000002210117c24 */ /* 0x000fe2000f8e0215 */
[----:B---3--:R-:W-:Y:S01]  /*1130*/  LEA R12, P1, R3, UR20, 0x1 ;  /* 0x00000014030c7c11 */ /* 0x008fe2000f8208ff */
[----:B------:R-:W-:Y:S01]  /*1140*/  IMAD.MOV.U32 R16, RZ, RZ, R20 ;  /* 0x000000ffff107224 */ /* 0x000fe200078e0014 */
[----:B------:R-:W-:Y:S01]  /*1150*/  UIMAD UR5, UR5, UR42, URZ ;  /* 0x0000002a050572a4 */ /* 0x000fe2000f8e02ff */
[----:B------:R-:W-:Y:S01]  /*1160*/  IMAD.WIDE.U32 R20, R6, UR8, R14 ;  /* 0x0000000806147c25 */ /* 0x000fe2000f8e000e */
[----:B------:R-:W-:-:S03]  /*1170*/  USHF.R.S32.HI UR8, URZ, 0x1f, UR42 ;  /* 0x0000001fff087899 */ /* 0x000fc6000801142a */
[----:B------:R-:W-:Y:S01]  /*1180*/  IMAD R4, R5, UR47, R4 ;  /* 0x0000002f05047c24 */ /* 0x000fe2000f8e0204 */
[----:B------:R-:W-:Y:S01]  /*1190*/  IADD3.X R5, PT, PT, R19, R7, R13, P0, !PT ;  /* 0x0000000713057210 */ /* 0x000fe200007fe40d */
[----:B------:R-:W-:Y:S01]  /*11a0*/  IMAD.MOV.U32 R18, RZ, RZ, R8 ;  /* 0x000000ffff127224 */ /* 0x000fe200078e0008 */
[----:B------:R-:W-:Y:S01]  /*11b0*/  LEA.HI.X R13, R3, UR21, R0, 0x1, P1 ;  /* 0x00000015030d7c11 */ /* 0x000fe200088f0c00 */
[----:B------:R-:W-:Y:S01]  /*11c0*/  IMAD R0, R6, UR9, R21 ;  /* 0x0000000906007c24 */ /* 0x000fe2000f8e0215 */
[----:B--2---:R-:W-:Y:S01]  /*11d0*/  LEA R190, P1, R20, UR22, 0x1 ;  /* 0x0000001614be7c11 */ /* 0x004fe2000f8208ff */
[----:B------:R-:W-:Y:S01]  /*11e0*/  IMAD.WIDE.U32 R10, R6, UR18, R10 ;  /* 0x00000012060a7c25 */ /* 0x000fe2000f8e000a */
[----:B-----5:R-:W-:Y:S01]  /*11f0*/  LEA R8, P0, R9, UR10, 0x1 ;  /* 0x0000000a09087c11 */ /* 0x020fe2000f8008ff */
[----:B------:R-:W-:Y:S01]  /*1200*/  UIMAD.WIDE.U32 UR18, UR26, UR42, URZ ;  /* 0x0000002a1a1272a5 */ /* 0x000fe2000f8e00ff */
[----:B------:R-:W-:Y:S01]  /*1210*/  LEA.HI.X R191, R20, UR23, R0, 0x1, P1 ;  /* 0x0000001714bf7c11 */ /* 0x000fe200088f0c00 */
[----:B------:R-:W-:Y:S01]  /*1220*/  IMAD.IADD R2, R11, 0x1, R2 ;  /* 0x000000010b027824 */ /* 0x000fe200078e0202 */
[----:B------:R-:W1:Y:S01]  /*1230*/  S2R R0, SR_CTAID.X ;  /* 0x0000000000007919 */ /* 0x000e620000002500 */
[----:B------:R-:W-:Y:S01]  /*1240*/  LEA.HI.X R9, R9, UR11, R5, 0x1, P0 ;  /* 0x0000000b09097c11 */ /* 0x000fe200080f0c05 */
[----:B------:R-:W-:Y:S01]  /*1250*/  UIMAD UR5, UR8, UR26, UR5 ;  /* 0x0000001a080572a4 */ /* 0x000fe2000f8e0205 */
[----:B------:R-:W-:Y:S01]  /*1260*/  LEA R14, P0, R10, UR20, 0x1 ;  /* 0x000000140a0e7c11 */ /* 0x000fe2000f8008ff */
[----:B------:R-:W-:Y:S01]  /*1270*/  IMAD.WIDE.U32 R16, R6, UR6, R16 ;  /* 0x0000000606107c25 */ /* 0x000fe2000f8e0010 */
[----:B------:R-:W-:Y:S01]  /*1280*/  UIMAD UR20, UR34, UR44, URZ ;  /* 0x0000002c221472a4 */ /* 0x000fe2000f8e02ff */
[----:B------:R-:W-:Y:S01]  /*1290*/  SHF.R.U32.HI R5, RZ, 0x1, R174 ;  /* 0x00000001ff057819 */ /* 0x000fe200000116ae */
[----:B------:R-:W-:Y:S01]  /*12a0*/  UIADD3 UR6, UPT, UPT, UR19, UR5, URZ ;  /* 0x0000000513067290 */ /* 0x000fe2000fffe0ff */
[----:B------:R-:W-:Y:S01]  /*12b0*/  LEA.HI.X R15, R10, UR21, R2, 0x1, P0 ;  /* 0x000000150a0f7c11 */ /* 0x000fe200080f0c02 */
[----:B------:R-:W-:Y:S01]  /*12c0*/  IMAD.WIDE.U32 R18, R6, UR16, R18 ;  /* 0x0000001006127c25 */ /* 0x000fe2000f8e0012 */
[----:B------:R-:W1:Y:S01]  /*12d0*/  LDC.64 R2, c[0x0][0x5f8] ;  /* 0x00017e00ff027b82 */ /* 0x000e620000000a00 */
[----:B------:R-:W-:Y:S01]  /*12e0*/  USHF.R.S32.HI UR9, URZ, 0x1f, UR44 ;  /* 0x0000001fff097899 */ /* 0x000fe2000801142c */
[----:B------:R-:W-:Y:S01]  /*12f0*/  LOP3.LUT R186, R5, 0x10, RZ, 0xc0, !PT ;  /* 0x0000001005ba7812 */ /* 0x000fe200078ec0ff */
[----:B------:R-:W-:Y:S01]  /*1300*/  USHF.R.S32.HI UR21, URZ, 0x1f, UR20 ;  /* 0x0000001fff157899 */ /* 0x000fe20008011414 */
[----:B------:R-:W-:Y:S01]  /*1310*/  IMAD.IADD R7, R19, 0x1, R7 ;  /* 0x0000000113077824 */ /* 0x000fe200078e0207 */
[----:B------:R-:W-:Y:S01]  /*1320*/  UIMAD UR6, UR6, UR44, URZ ;  /* 0x0000002c060672a4 */ /* 0x000fe2000f8e02ff */
[----:B------:R-:W-:Y:S01]  /*1330*/  LEA R10, P0, R18, UR10, 0x1 ;  /* 0x0000000a120a7c11 */ /* 0x000fe2000f8008ff */
[----:B------:R-:W-:Y:S01]  /*1340*/  USEL UR5, URZ, 0x3000, UP0 ;  /* 0x00003000ff057887 */ /* 0x000fe20008000000 */
[----:B------:R-:W-:Y:S01]  /*1350*/  LOP3.LUT R186, R186, 0x7, R6, 0xf8, !PT ;  /* 0x00000007baba7812 */ /* 0x000fe200078ef806 */
[----:B------:R-:W-:Y:S01]  /*1360*/  UIMAD.WIDE.U32 UR20, UR18, UR44, UR20 ;  /* 0x0000002c121472a5 */ /* 0x000fe2000f8e0014 */
[----:B------:R-:W-:Y:S01]  /*1370*/  LEA.HI.X R11, R18, UR11, R7, 0x1, P0 ;  /* 0x0000000b120b7c11 */ /* 0x000fe200080f0c07 */
[----:B------:R-:W-:Y:S01]  /*1380*/  UIMAD UR6, UR9, UR18, UR6 ;  /* 0x00000012090672a4 */ /* 0x000fe2000f8e0206 */
[----:B------:R-:W-:Y:S01]  /*1390*/  IMAD R6, R6, UR7, R17 ;  /* 0x0000000706067c24 */ /* 0x000fe2000f8e0211 */
[----:B------:R-:W-:Y:S01]  /*13a0*/  UIMAD.WIDE UR16, UR42, UR44, URZ ;  /* 0x0000002c2a1072a5 */ /* 0x000fe2000f8e02ff */
[C---:B----4-:R-:W-:Y:S01]  /*13b0*/  LEA R192, P0, R16.reuse, UR24, 0x1 ;  /* 0x0000001810c07c11 */ /* 0x050fe2000f8008ff */
[----:B------:R-:W-:Y:S01]  /*13c0*/  UIADD3 UR51, UP0, UPT, UR48, UR51, URZ ;  /* 0x0000003330337290 */ /* 0x000fe2000ff1e0ff */
[----:B------:R-:W-:Y:S01]  /*13d0*/  LOP3.LUT R7, R161, 0xd8, RZ, 0xc0, !PT ;  /* 0x000000d8a1077812 */ /* 0x000fe200078ec0ff */
[----:B------:R-:W-:Y:S01]  /*13e0*/  UIADD3 UR7, UPT, UPT, UR21, UR6, URZ ;  /* 0x0000000615077290 */ /* 0x000fe2000fffe0ff */
[----:B------:R-:W-:Y:S01]  /*13f0*/  LEA.HI.X R193, R16, UR25, R6, 0x1, P0 ;  /* 0x0000001910c17c11 */ /* 0x000fe200080f0c06 */
[----:B------:R-:W-:Y:S01]  /*1400*/  UIADD3.X UR56, UPT, UPT, URZ, UR56, URZ, UP0, !UPT ;  /* 0x00000038ff387290 */ /* 0x000fe200087fe4ff */
[----:B------:R-:W-:Y:S01]  /*1410*/  LOP3.LUT R7, R7, 0x18, R174, 0x78, !PT ;  /* 0x0000001807077812 */ /* 0x000fe200078e78ae */
[----:B------:R-:W-:Y:S01]  /*1420*/  UIMAD UR8, UR17, UR51, URZ ;  /* 0x00000033110872a4 */ /* 0x000fe2000f8e02ff */
[----:B------:R-:W-:Y:S01]  /*1430*/  UMOV UR6, UR20 ;  /* 0x0000001400067c82 */ /* 0x000fe20008000000 */
[C---:B-1----:R-:W-:Y:S01]  /*1440*/  IMAD.WIDE.U32 R16, R0.reuse, R2, RZ ;  /* 0x0000000200107225 */ /* 0x042fe200078e00ff */
[----:B------:R-:W-:Y:S01]  /*1450*/  UIMAD.WIDE.U32 UR10, UR16, UR51, UR6 ;  /* 0x00000033100a72a5 */ /* 0x000fe2000f8e0006 */
[----:B------:R-:W-:Y:S01]  /*1460*/  LOP3.LUT R7, R7, 0x1f20, R161, 0xf8, !PT ;  /* 0x00001f2007077812 */ /* 0x000fe200078ef8a1 */
[----:B------:R-:W-:Y:S01]  /*1470*/  UIMAD UR8, UR16, UR56, UR8 ;  /* 0x00000038100872a4 */ /* 0x000fe2000f8e0208 */
[----:B------:R-:W-:Y:S01]  /*1480*/  IMAD R3, R0, R3, R17 ;  /* 0x0000000300037224 */ /* 0x000fe200078e0211 */
[----:B------:R-:W-:Y:S01]  /*1490*/  SEL R2, R16, RZ, P2 ;  /* 0x000000ff10027207 */ /* 0x000fe20001000000 */
[----:B------:R-:W1:Y:S01]  /*14a0*/  LDCU.64 UR6, c[0x0][0x570] ;  /* 0x0000ae00ff0677ac */ /* 0x000e620008000a00 */
[----:B------:R-:W-:-:S02]  /*14b0*/  LEA R7, R7, UR4, 0x1 ;  /* 0x0000000407077c11 */ /* 0x000fc4000f8e08ff */
[----:B------:R-:W-:Y:S01]  /*14c0*/  IADD3 R2, P1, P0, R4, UR10, R2 ;  /* 0x0000000a04027c10 */ /* 0x000fe2000f83e002 */
[----:B------:R-:W-:Y:S01]  /*14d0*/  UIADD3 UR8, UPT, UPT, UR11, UR8, URZ ;  /* 0x000000080b087290 */ /* 0x000fe2000fffe0ff */
[----:B------:R-:W-:Y:S01]  /*14e0*/  SHF.R.S32.HI R4, RZ, 0x1f, R4 ;  /* 0x0000001fff047819 */ /* 0x000fe20000011404 */
[----:B------:R-:W-:Y:S01]  /*14f0*/  USHF.L.U32 UR9, UR47, 0x6, URZ ;  /* 0x000000062f097899 */ /* 0x000fe200080006ff */
[----:B------:R-:W-:Y:S01]  /*1500*/  SEL R3, R3, RZ, P2 ;  /* 0x000000ff03037207 */ /* 0x000fe20001000000 */
[----:B------:R-:W-:Y:S01]  /*1510*/  VIADD R200, R7, UR5 ;  /* 0x0000000507c87c36 */ /* 0x000fe20008000000 */
[----:B------:R-:W-:Y:S01]  /*1520*/  @!PT LDS RZ, [RZ] ;  /* 0x00000000fffff984 */ /* 0x000fe20000000800 */
[----:B------:R-:W-:Y:S01]  /*1530*/  @!PT LDS RZ, [RZ] ;  /* 0x00000000fffff984 */ /* 0x000fe20000000800 */
[----:B------:R-:W-:Y:S01]  /*1540*/  @!PT LDS RZ, [RZ] ;  /* 0x00000000fffff984 */ /* 0x000fe20000000800 */
[----:B------:R2:W-:Y:S01]  /*1550*/  LDGSTS.E.BYPASS.LTC128B.128 [R7+0x6000], desc[UR38][R190.64] ;  /* 0x06000000be077fae */ /* 0x0005e2000b981a26 */
[----:B------:R-:W3:Y:S01]  /*1560*/  LDCU.64 UR10, c[0x0][0x420] ;  /* 0x00008400ff0a77ac */ /* 0x000ee20008000a00 */
[----:B------:R-:W-:Y:S01]  /*1570*/  IADD3.X R3, PT, PT, R4, UR8, R3, P1, P0 ;  /* 0x0000000804037c10 */ /* 0x000fe20008fe0403 */
[----:B------:R-:W-:Y:S01]  /*1580*/  IMAD.U32 R0, RZ, RZ, UR9 ;  /* 0x00000009ff007e24 */ /* 0x000fe2000f8e00ff */
[----:B------:R2:W-:Y:S01]  /*1590*/  LDGSTS.E.BYPASS.LTC128B.128 [R7+0x7000], desc[UR38][R190.64+0x40] ;  /* 0x07000040be077fae */ /* 0x0005e2000b981a26 */
[----:B------:R-:W-:Y:S01]  /*15a0*/  IADD3 R2, P0, PT, R2, UR9, RZ ;  /* 0x0000000902027c10 */ /* 0x000fe2000ff1e0ff */
[----:B------:R-:W4:Y:S02]  /*15b0*/  LDCU UR8, c[0x0][0x508] ;  /* 0x0000a100ff0877ac */ /* 0x000f240008000800 */
[----:B------:R2:W-:Y:S01]  /*15c0*/  LDGSTS.E.BYPASS.LTC128B.128 [R7+0x8000], desc[UR38][R190.64+0x80] ;  /* 0x08000080be077fae */ /* 0x0005e2000b981a26 */
[----:B------:R-:W-:Y:S01]  /*15d0*/  LEA.HI.X.SX32 R0, R0, R3, 0x1, P0 ;  /* 0x0000000300007211 */ /* 0x000fe200000f0eff */
[----:B------:R-:W5:Y:S01]  /*15e0*/  LDCU.64 UR20, c[0x0][0x5e8] ;  /* 0x0000bd00ff1477ac */ /* 0x000f620008000a00 */
[C---:B-1----:R-:W-:Y:S01]  /*15f0*/  LEA R202, P0, R2.reuse, UR6, 0x2 ;  /* 0x0000000602ca7c11 */ /* 0x042fe2000f8010ff */
[----:B------:R2:W-:Y:S03]  /*1600*/  LDGSTS.E.BYPASS.LTC128B.128 [R200], desc[UR38][R192.64] ;  /* 0x00000000c0c87fae */ /* 0x0005e6000b981a26 */
[----:B------:R-:W-:Y:S01]  /*1610*/  LEA.HI.X R203, R2, UR7, R0, 0x2, P0 ;  /* 0x0000000702cb7c11 */ /* 0x000fe200080f1400 */
[----:B------:R2:W-:Y:S01]  /*1620*/  LDGSTS.E.BYPASS.LTC128B.128 [R200+0x1000], desc[UR38][R192.64+0x40] ;  /* 0x01000040c0c87fae */ /* 0x0005e2000b981a26 */
[----:B---3--:R-:W-:-:S03]  /*1630*/  UIMAD.WIDE UR18, UR52, 0x4, UR10 ;  /* 0x00000004341278a5 */ /* 0x008fc6000f8e020a */
[----:B------:R2:W-:Y:S01]  /*1640*/  LDGSTS.E.BYPASS.LTC128B.128 [R200+0x2000], desc[UR38][R192.64+0x80] ;  /* 0x02000080c0c87fae */ /* 0x0005e2000b981a26 */
[----:B----4-:R-:W-:-:S03]  /*1650*/  UIADD3 UR8, UPT, UPT, UR54, UR8, URZ ;  /* 0x0000000836087290 */ /* 0x010fc6000fffe0ff */
[----:B------:R2:W-:Y:S01]  /*1660*/  LDGSTS.E.BYPASS.LTC128B.128 [R7+0x9000], desc[UR38][R14.64] ;  /* 0x090000000e077fae */ /* 0x0005e2000b981a26 */
[----:B------:R-:W-:-:S03]  /*1670*/  UIADD3 UR43, UPT, UPT, -UR8, UR46, UR43 ;  /* 0x0000002e082b7290 */ /* 0x000fc6000fffe12b */
[----:B------:R2:W-:Y:S01]  /*1680*/  LDGSTS.E.BYPASS.LTC128B.128 [R7+0xb000], desc[UR38][R14.64+0x40] ;  /* 0x0b0000400e077fae */ /* 0x0005e2000b981a26 */
[----:B-----5:R-:W-:Y:S02]  /*1690*/  UIMAD.WIDE UR20, UR50, 0x4, UR20 ;  /* 0x00000004321478a5 */ /* 0x020fe4000f8e0214 */
[----:B------:R-:W-:Y:S01]  /*16a0*/  USHF.R.S32.HI UR6, URZ, 0x1f, UR43 ;  /* 0x0000001fff067899 */ /* 0x000fe2000801142b */
[----:B------:R2:W-:Y:S03]  /*16b0*/  LDGSTS.E.BYPASS.LTC128B.128 [R7+0xd000], desc[UR38][R14.64+0x80] ;  /* 0x0d0000800e077fae */ /* 0x0005e6000b981a26 */
[----:B------:R-:W-:Y:S01]  /*16c0*/  ULEA.HI UR6, UR6, UR43, URZ, 0x6 ;  /* 0x0000002b06067291 */ /* 0x000fe2000f8f30ff */
[----:B------:R2:W-:Y:S03]  /*16d0*/  LDGSTS.E.BYPASS.LTC128B.128 [R7+0xa000], desc[UR38][R12.64] ;  /* 0x0a0000000c077fae */ /* 0x0005e6000b981a26 */
[----:B------:R-:W-:Y:S01]  /*16e0*/  USHF.R.S32.HI UR6, URZ, 0x6, UR6 ;  /* 0x00000006ff067899 */ /* 0x000fe20008011406 */
[----:B------:R2:W-:Y:S03]  /*16f0*/  LDGSTS.E.BYPASS.LTC128B.128 [R7+0xc000], desc[UR38][R12.64+0x40] ;  /* 0x0c0000400c077fae */ /* 0x0005e6000b981a26 */
[----:B------:R-:W-:Y:S01]  /*1700*/  UISETP.LT.AND UP0, UPT, URZ, UR6, UPT ;  /* 0x00000006ff00728c */ /* 0x000fe2000bf01270 */
[----:B------:R2:W-:Y:S03]  /*1710*/  LDGSTS.E.BYPASS.LTC128B.128 [R7+0xe000], desc[UR38][R12.64+0x80] ;  /* 0x0e0000800c077fae */ /* 0x0005e6000b981a26 */
[----:B------:R-:W-:Y:S01]  /*1720*/  USEL UR6, URZ, UR6, !UP0 ;  /* 0x00000006ff067287 */ /* 0x000fe2000c000000 */
[----:B------:R2:W-:Y:S03]  /*1730*/  LDGSTS.E.BYPASS.LTC128B.128 [R7+0xf000], desc[UR38][R10.64] ;  /* 0x0f0000000a077fae */ /* 0x0005e6000b981a26 */
[----:B------:R-:W-:Y:S01]  /*1740*/  UISETP.GT.AND UP0, UPT, UR53, UR6, UPT ;  /* 0x000000063500728c */ /* 0x000fe2000bf04270 */
[----:B------:R2:W-:Y:S04]  /*1750*/  LDGSTS.E.BYPASS.LTC128B.128 [R7+0x11000], desc[UR38][R10.64+0x40] ;  /* 0x110000400a077fae */ /* 0x0005e8000b981a26 */
[----:B------:R2:W-:Y:S04]  /*1760*/  LDGSTS.E.BYPASS.LTC128B.128 [R7+0x13000], desc[UR38][R10.64+0x80] ;  /* 0x130000800a077fae */ /* 0x0005e8000b981a26 */
[----:B------:R2:W-:Y:S04]  /*1770*/  LDGSTS.E.BYPASS.LTC128B.128 [R7+0x10000], desc[UR38][R8.64] ;  /* 0x1000000008077fae */ /* 0x0005e8000b981a26 */
[----:B------:R2:W-:Y:S04]  /*1780*/  LDGSTS.E.BYPASS.LTC128B.128 [R7+0x12000], desc[UR38][R8.64+0x40] ;  /* 0x1200004008077fae */ /* 0x0005e8000b981a26 */
[----:B------:R2:W-:Y:S04]  /*1790*/  LDGSTS.E.BYPASS.LTC128B.128 [R7+0x14000], desc[UR38][R8.64+0x80] ;  /* 0x1400008008077fae */ /* 0x0005e8000b981a26 */
[----:B------:R-:W0:Y:S01]  /*17a0*/  LDGDEPBAR ;  /* 0x00000000000079af */ /* 0x000e220000000000 */
[----:B------:R-:W-:Y:S05]  /*17b0*/  BRA.U !UP0, `(.L_x_658) ;  /* 0x0000004508647547 */ /* 0x000fea000b800000 */
[----:B------:R-:W-:Y:S02]  /*17c0*/  IMAD.MOV.U32 R0, RZ, RZ, 0x4 ;  /* 0x00000004ff007424 */ /* 0x000fe400078e00ff */
[----:B------:R-:W-:Y:S01]  /*17d0*/  IMAD.SHL.U32 R4, R174, 0x4, RZ ;  /* 0x00000004ae047824 */ /* 0x000fe200078e00ff */
[----:B------:R-:W-:Y:S01]  /*17e0*/  SHF.R.U32.HI R176, RZ, 0x4, R174 ;  /* 0x00000004ffb07819 */ /* 0x000fe200000116ae */
[----:B--2---:R-:W-:-:S04]  /*17f0*/  IMAD.WIDE.U32 R8, R186, R0, UR18 ;  /* 0x00000012ba087e25 */ /* 0x004fc8000f8e0000 */
[C---:B------:R-:W-:Y:S01]  /*1800*/  IMAD.SHL.U32 R3, R174.reuse, 0x20, RZ ;  /* 0x00000020ae037824 */ /* 0x040fe200078e00ff */
[----:B------:R1:W5:Y:S01]  /*1810*/  LDG.E R185, desc[UR38][R8.64] ;  /* 0x0000002608b97981 */ /* 0x000362000c1e1900 */
[C---:B------:R-:W-:Y:S01]  /*1820*/  LOP3.LUT P0, RZ, R174.reuse, 0x4, RZ, 0xc0, !PT ;  /* 0x00000004aeff7812 */ /* 0x040fe2000780c0ff */
[----:B------:R-:W-:Y:S01]  /*1830*/  IMAD.SHL.U32 R7, R174, 0x10, RZ ;  /* 0x00000010ae077824 */ /* 0x000fe200078e00ff */
[----:B------:R-:W-:Y:S01]  /*1840*/  USHF.L.U32 UR7, UR53, 0x6, URZ ;  /* 0x0000000635077899 */ /* 0x000fe200080006ff */
[----:B------:R1:W5:Y:S01]  /*1850*/  LDG.E R184, desc[UR38][R8.64+0x20] ;  /* 0x0000202608b87981 */ /* 0x000362000c1e1900 */
[----:B------:R-:W2:Y:S01]  /*1860*/  LDC R197, c[0x0][0x44c] ;  /* 0x00011300ffc57b82 */ /* 0x000ea20000000800 */
[----:B------:R-:W-:Y:S01]  /*1870*/  IMAD.U32 R181, RZ, RZ, UR46 ;  /* 0x0000002effb57e24 */ /* 0x000fe2000f8e00ff */
[----:B------:R-:W3:Y:S01]  /*1880*/  LDCU UR9, c[0x0][0x3b0] ;  /* 0x00007600ff0977ac */ /* 0x000ee20008000800 */
[----:B------:R1:W5:Y:S01]  /*1890*/  LDG.E R183, desc[UR38][R8.64+0x80] ;  /* 0x0000802608b77981 */ /* 0x000362000c1e1900 */
[----:B------:R-:W4:Y:S03]  /*18a0*/  LDCU UR8, c[0x0][0x590] ;  /* 0x0000b200ff0877ac */ /* 0x000f260008000800 */
[----:B------:R1:W5:Y:S01]  /*18b0*/  LDG.E R182, desc[UR38][R8.64+0xa0] ;  /* 0x0000a02608b67981 */ /* 0x000362000c1e1900 */
[----:B------:R-:W-:Y:S01]  /*18c0*/  LOP3.LUT R4, R4, 0x18, RZ, 0xc0, !PT ;  /* 0x0000001804047812 */ /* 0x000fe200078ec0ff */
[----:B------:R-:W-:Y:S01]  /*18d0*/  IMAD.U32 R6, RZ, RZ, UR7 ;  /* 0x00000007ff067e24 */ /* 0x000fe2000f8e00ff */
[----:B------:R-:W-:Y:S01]  /*18e0*/  LOP3.LUT R176, R176, 0x8, RZ, 0xc0, !PT ;  /* 0x00000008b0b07812 */ /* 0x000fe200078ec0ff */
[----:B------:R-:W-:Y:S01]  /*18f0*/  IMAD.MOV.U32 R160, RZ, RZ, 0x20 ;  /* 0x00000020ffa07424 */ /* 0x000fe200078e00ff */
[----:B------:R-:W-:Y:S01]  /*1900*/  LOP3.LUT R0, R4, 0xc0, R3, 0xf8, !PT ;  /* 0x000000c004007812 */ /* 0x000fe200078ef803 */
[----:B------:R-:W-:Y:S01]  /*1910*/  ULEA UR46, UR41, UR46, 0x7 ;  /* 0x0000002e292e7291 */ /* 0x000fe2000f8e38ff */
[--C-:B------:R-:W-:Y:S01]  /*1920*/  LOP3.LUT R176, R176, 0x10, R174.reuse, 0xf8, !PT ;  /* 0x00000010b0b07812 */ /* 0x100fe200078ef8ae */
[----:B------:R-:W-:Y:S01]  /*1930*/  IMAD.MOV.U32 R199, RZ, RZ, 0x10 ;  /* 0x00000010ffc77424 */ /* 0x000fe200078e00ff */
[C---:B------:R-:W-:Y:S01]  /*1940*/  LOP3.LUT R179, R0.reuse, 0x8, R174, 0x78, !PT ;  /* 0x0000000800b37812 */ /* 0x040fe200078e78ae */
[----:B------:R-:W-:Y:S01]  /*1950*/  IMAD.MOV.U32 R175, RZ, RZ, 0x20 ;  /* 0x00000020ffaf7424 */ /* 0x000fe200078e00ff */
[----:B------:R-:W1:Y:S01]  /*1960*/  S2R R174, SR_TID.X ;  /* 0x0000000000ae7919 */ /* 0x000e620000002100 */
[----:B------:R-:W-:Y:S01]  /*1970*/  LOP3.LUT R5, R0, 0x8, R5, 0x78, !PT ;  /* 0x0000000800057812 */ /* 0x000fe200078e7805 */
[----:B------:R-:W-:Y:S01]  /*1980*/  IMAD.MOV.U32 R196, RZ, RZ, 0x20 ;  /* 0x00000020ffc47424 */ /* 0x000fe200078e00ff */
[C---:B------:R-:W-:Y:S01]  /*1990*/  LOP3.LUT R0, R3.reuse, 0x20, RZ, 0xc0, !PT ;  /* 0x0000002003007812 */ /* 0x040fe200078ec0ff */
[----:B------:R-:W-:Y:S01]  /*19a0*/  IMAD.MOV.U32 R195, RZ, RZ, 0x18 ;  /* 0x00000018ffc37424 */ /* 0x000fe200078e00ff */
[----:B------:R-:W-:Y:S01]  /*19b0*/  LOP3.LUT R2, R3, 0x120, RZ, 0xc0, !PT ;  /* 0x0000012003027812 */ /* 0x000fe200078ec0ff */
[----:B------:R-:W-:Y:S01]  /*19c0*/  IMAD.MOV.U32 R194, RZ, RZ, 0x8 ;  /* 0x00000008ffc27424 */ /* 0x000fe200078e00ff */
[--C-:B------:R-:W-:Y:S01]  /*19d0*/  LOP3.LUT R0, R0, 0x3c00, R7.reuse, 0xf8, !PT ;  /* 0x00003c0000007812 */ /* 0x100fe200078ef807 */
[----:B------:R-:W-:Y:S01]  /*19e0*/  IMAD.MOV.U32 R198, RZ, RZ, 0x20 ;  /* 0x00000020ffc67424 */ /* 0x000fe200078e00ff */
[----:B------:R-:W-:Y:S01]  /*19f0*/  IADD3 R6, PT, PT, R6, UR54, R186 ;  /* 0x0000003606067c10 */ /* 0x000fe2000fffe0ba */
[----:B------:R-:W-:Y:S01]  /*1a00*/  IMAD.MOV.U32 R189, RZ, RZ, 0x4 ;  /* 0x00000004ffbd7424 */ /* 0x000fe200078e00ff */
[--C-:B------:R-:W-:Y:S01]  /*1a10*/  LOP3.LUT R0, R0, 0x100, R7.reuse, 0xf8, !PT ;  /* 0x0000010000007812 */ /* 0x100fe200078ef807 */
[----:B------:R-:W-:Y:S01]  /*1a20*/  IMAD.MOV.U32 R127, RZ, RZ, RZ ;  /* 0x000000ffff7f7224 */ /* 0x000fe200078e00ff */
[----:B------:R-:W-:Y:S01]  /*1a30*/  LOP3.LUT R2, R2, 0x200, R7, 0xf8, !PT ;  /* 0x0000020002027812 */ /* 0x000fe200078ef807 */
[----:B------:R-:W-:Y:S01]  /*1a40*/  USHF.L.U32 UR47, UR47, 0x3, URZ ;  /* 0x000000032f2f7899 */ /* 0x000fe200080006ff */
[----:B------:R-:W-:Y:S01]  /*1a50*/  LOP3.LUT R179, R0, R179, RZ, 0xfc, !PT ;  /* 0x000000b300b37212 */ /* 0x000fe200078efcff */
[----:B------:R-:W2:Y:S01]  /*1a60*/  LDCU UR10, c[0x0][0x3e0] ;  /* 0x00007c00ff0a77ac */ /* 0x000ea20008000800 */
[----:B------:R-:W-:-:S02]  /*1a70*/  LOP3.LUT R176, R176, 0xc0, R3, 0xf8, !PT ;  /* 0x000000c0b0b07812 */ /* 0x000fc400078ef803 */
[----:B------:R-:W-:Y:S01]  /*1a80*/  IADD3 R181, PT, PT, R6, -0x1f, -R181 ;  /* 0xffffffe106b57810 */ /* 0x000fe20007ffe8b5 */
[----:B------:R-:W2:Y:S01]  /*1a90*/  LDCU UR16, c[0x0][0x50c] ;  /* 0x0000a180ff1077ac */ /* 0x000ea20008000800 */
[----:B------:R-:W-:Y:S02]  /*1aa0*/  LOP3.LUT R5, R2, R5, RZ, 0xfc, !PT ;  /* 0x0000000502057212 */ /* 0x000fe400078efcff */
[----:B------:R-:W-:Y:S01]  /*1ab0*/  LOP3.LUT R176, R176, R4, RZ, 0x3c, !PT ;  /* 0x00000004b0b07212 */ /* 0x000fe200078e3cff */
[----:B------:R-:W2:Y:S01]  /*1ac0*/  LDCU UR11, c[0x0][0x45c] ;  /* 0x00008b80ff0b77ac */ /* 0x000ea20008000800 */
[----:B------:R-:W-:Y:S02]  /*1ad0*/  SEL R160, R160, 0xffffffe0, !P0 ;  /* 0xffffffe0a0a07807 */ /* 0x000fe40004000000 */
[----:B------:R-:W-:Y:S01]  /*1ae0*/  LOP3.LUT R176, R176, 0x120, R3, 0xf8, !PT ;  /* 0x00000120b0b07812 */ /* 0x000fe200078ef803 */
[----:B---3--:R-:W-:Y:S02]  /*1af0*/  USHF.L.U32 UR9, UR9, 0x6, URZ ;  /* 0x0000000609097899 */ /* 0x008fe400080006ff */
[----:B----4-:R-:W-:Y:S01]  /*1b00*/  USHF.L.U32 UR8, UR8, 0x6, URZ ;  /* 0x0000000608087899 */ /* 0x010fe200080006ff */
[C---:B-1----:R-:W-:Y:S01]  /*1b10*/  IMAD.SHL.U32 R173, R174.reuse, 0x20, RZ ;  /* 0x00000020aead7824 */ /* 0x042fe200078e00ff */
[C---:B------:R-:W-:Y:S01]  /*1b20*/  LOP3.LUT R3, R174.reuse, 0x8, RZ, 0xc0, !PT ;  /* 0x00000008ae037812 */ /* 0x040fe200078ec0ff */
[C---:B------:R-:W-:Y:S01]  /*1b30*/  IMAD.SHL.U32 R0, R174.reuse, 0x10, RZ ;  /* 0x00000010ae007824 */ /* 0x040fe200078e00ff */
[----:B------:R-:W-:Y:S01]  /*1b40*/  UIADD3 UR46, UPT, UPT, UR46, 0x80, -UR54 ;  /* 0x000000802e2e7890 */ /* 0x000fe2000fffe836 */
[C---:B------:R-:W-:Y:S01]  /*1b50*/  IMAD.SHL.U32 R172, R174.reuse, 0x4, RZ ;  /* 0x00000004aeac7824 */ /* 0x040fe200078e00ff */
[----:B------:R-:W-:Y:S01]  /*1b60*/  LOP3.LUT R188, R173, 0x7400, RZ, 0xc0, !PT ;  /* 0x00007400adbc7812 */ /* 0x000fe200078ec0ff */
[----:B------:R-:W-:Y:S01]  /*1b70*/  IMAD.SHL.U32 R7, R174, 0x2, RZ ;  /* 0x00000002ae077824 */ /* 0x000fe200078e00ff */
[----:B------:R-:W-:-:S02]  /*1b80*/  LOP3.LUT R2, R0, 0x1c0, RZ, 0xc0, !PT ;  /* 0x000001c000027812 */ /* 0x000fc400078ec0ff */
[C---:B------:R-:W-:Y:S02]  /*1b90*/  LOP3.LUT R6, R173.reuse, 0x20, RZ, 0xc0, !PT ;  /* 0x00000020ad067812 */ /* 0x040fe400078ec0ff */
[----:B------:R-:W-:Y:S02]  /*1ba0*/  LOP3.LUT R172, R172, 0x18, RZ, 0xc0, !PT ;  /* 0x00000018acac7812 */ /* 0x000fe400078ec0ff */
[--C-:B------:R-:W-:Y:S02]  /*1bb0*/  LOP3.LUT R188, R188, 0x6, R7.reuse, 0xf8, !PT ;  /* 0x00000006bcbc7812 */ /* 0x100fe400078ef807 */
[----:B------:R-:W-:Y:S02]  /*1bc0*/  LOP3.LUT R7, R2, 0x38, R7, 0xf8, !PT ;  /* 0x0000003802077812 */ /* 0x000fe400078ef807 */
[----:B------:R-:W-:Y:S02]  /*1bd0*/  LOP3.LUT R4, R173, 0x120, RZ, 0xc0, !PT ;  /* 0x00000120ad047812 */ /* 0x000fe400078ec0ff */
[----:B------:R-:W-:-:S02]  /*1be0*/  LOP3.LUT R6, R6, 0x3c00, R0, 0xf8, !PT ;  /* 0x00003c0006067812 */ /* 0x000fc400078ef800 */
[----:B------:R-:W-:Y:S02]  /*1bf0*/  SHF.R.U32.HI R2, RZ, 0x1, R174 ;  /* 0x00000001ff027819 */ /* 0x000fe400000116ae */
[----:B------:R-:W-:Y:S02]  /*1c00*/  LOP3.LUT R187, R172, 0xc0, R173, 0xf8, !PT ;  /* 0x000000c0acbb7812 */ /* 0x000fe400078ef8ad */
[--C-:B------:R-:W-:Y:S02]  /*1c10*/  LOP3.LUT R4, R4, 0x200, R0.reuse, 0xf8, !PT ;  /* 0x0000020004047812 */ /* 0x100fe400078ef800 */
[----:B------:R-:W-:Y:S02]  /*1c20*/  LOP3.LUT R6, R6, 0x100, R0, 0xf8, !PT ;  /* 0x0000010006067812 */ /* 0x000fe400078ef800 */
[--C-:B------:R-:W-:Y:S02]  /*1c30*/  LOP3.LUT R7, R7, 0x20, R2.reuse, 0x78, !PT ;  /* 0x0000002007077812 */ /* 0x100fe400078e7802 */
[----:B------:R-:W-:-:S02]  /*1c40*/  LOP3.LUT R0, R187, 0x8, R2, 0x78, !PT ;  /* 0x00000008bb007812 */ /* 0x000fc400078e7802 */
[----:B------:R-:W-:Y:S02]  /*1c50*/  LOP3.LUT R188, R188, R7, RZ, 0xfc, !PT ;  /* 0x00000007bcbc7212 */ /* 0x000fe400078efcff */
[----:B------:R-:W-:Y:S02]  /*1c60*/  LOP3.LUT R187, R6, R187, R3, 0xf6, !PT ;  /* 0x000000bb06bb7212 */ /* 0x000fe400078ef603 */
[----:B------:R-:W-:Y:S02]  /*1c70*/  LOP3.LUT R0, R4, R0, RZ, 0xfc, !PT ;  /* 0x0000000004007212 */ /* 0x000fe400078efcff */
[----:B------:R-:W-:Y:S02]  /*1c80*/  LEA R5, R5, UR4, 0x1 ;  /* 0x0000000405057c11 */ /* 0x000fe4000f8e08ff */
[----:B------:R-:W-:Y:S02]  /*1c90*/  LEA R179, R179, UR4, 0x1 ;  /* 0x00000004b3b37c11 */ /* 0x000fe4000f8e08ff */
[----:B------:R-:W-:Y:S01]  /*1ca0*/  LEA R176, R176, UR4, 0x1 ;  /* 0x00000004b0b07c11 */ /* 0x000fe2000f8e08ff */
[----:B------:R-:W-:Y:S01]  /*1cb0*/  VIADD R177, R5, UR5 ;  /* 0x0000000505b17c36 */ /* 0x000fe20008000000 */
[----:B------:R-:W-:Y:S01]  /*1cc0*/  LOP3.LUT P1, RZ, R174, 0x4, RZ, 0xc0, !PT ;  /* 0x00000004aeff7812 */ /* 0x000fe2000782c0ff */
[----:B------:R-:W-:Y:S01]  /*1cd0*/  IMAD.IADD R178, R160, 0x1, R179 ;  /* 0x00000001a0b27824 */ /* 0x000fe200078e02b3 */
[----:B------:R-:W-:Y:S01]  /*1ce0*/  LOP3.LUT P0, RZ, R174, 0x2, RZ, 0xc0, !PT ;  /* 0x00000002aeff7812 */ /* 0x000fe2000780c0ff */
[----:B------:R-:W-:Y:S01]  /*1cf0*/  VIADD R176, R176, UR5 ;  /* 0x00000005b0b07c36 */ /* 0x000fe20008000000 */
[----:B------:R-:W-:-:S02]  /*1d00*/  LOP3.LUT P2, RZ, R174, 0x8, RZ, 0xc0, !PT ;  /* 0x00000008aeff7812 */ /* 0x000fc4000784c0ff */
[----:B------:R-:W-:Y:S02]  /*1d10*/  SEL R199, R199, 0xfffffff0, !P1 ;  /* 0xfffffff0c7c77807 */ /* 0x000fe40004800000 */
[----:B--2---:R-:W-:-:S09]  /*1d20*/  SEL R175, R175, 0xffffffe0, !P0 ;  /* 0xffffffe0afaf7807 */ /* 0x004fd20004000000 */
.L_x_661:
[----:B------:R-:W0:Y:S01]  /*1d30*/  LDGDEPBAR ;  /* 0x00000000000079af */ /* 0x000e220000000000 */
[----:B------:R-:W-:Y:S01]  /*1d40*/  IADD3 R180, PT, PT, R177, R160, RZ ;  /* 0x000000a0b1b47210 */ /* 0x000fe20007ffe0ff */
[----:B------:R-:W-:Y:S01]  /*1d50*/  UIADD3 UR7, UPT, UPT, UR7, -0x40, URZ ;  /* 0xffffffc007077890 */ /* 0x000fe2000fffe0ff */
[----:B-----5:R-:W-:Y:S01]  /*1d60*/  FSETP.NEU.FTZ.AND P3, PT, R184, -INF , PT ;  /* 0xff800000b800780b */ /* 0x020fe20003f7d000 */
[----:B------:R-:W-:Y:S01]  /*1d70*/  UMOV UR4, UR31 ;  /* 0x0000001f00047c82 */ /* 0x000fe20008000000 */
[----:B------:R-:W-:Y:S01]  /*1d80*/  FSETP.NEU.FTZ.AND P4, PT, R185, -INF , PT ;  /* 0xff800000b900780b */ /* 0x000fe20003f9d000 */
[----:B------:R-:W-:Y:S01]  /*1d90*/  UISETP.GE.AND UP0, UPT, UR7, UR46, UPT ;  /* 0x0000002e0700728c */ /* 0x000fe2000bf06270 */
[----:B------:R-:W-:Y:S01]  /*1da0*/  LEA R210, R188, UR4, 0x1 ;  /* 0x00000004bcd27c11 */ /* 0x000fe2000f8e08ff */
[----:B------:R-:W-:Y:S01]  /*1db0*/  UIADD3 UR53, UPT, UPT, UR53, -0x1, URZ ;  /* 0xffffffff35357890 */ /* 0x000fe2000fffe0ff */
[----:B------:R-:W-:Y:S02]  /*1dc0*/  MOV R250, UR20 ;  /* 0x0000001400fa7c02 */ /* 0x000fe40008000f00 */
[----:B------:R-:W-:Y:S02]  /*1dd0*/  IADD3 R209, PT, PT, R210, 0x19020, RZ ;  /* 0x00019020d2d17810 */ /* 0x000fe40007ffe0ff */
[----:B------:R-:W-:Y:S01]  /*1de0*/  PLOP3.LUT P0, PT, PT, PT, UP0, 0x80, 0x8 ;  /* 0x000000000008781c */ /* 0x000fe20003f0f008 */
[----:B------:R-:W-:Y:S01]  /*1df0*/  UISETP.GT.AND UP0, UPT, UR53, UR6, UPT ;  /* 0x000000063500728c */ /* 0x000fe2000bf04270 */
[----:B------:R-:W-:Y:S01]  /*1e00*/  MOV R251, UR21 ;  /* 0x0000001500fb7c02 */ /* 0x000fe20008000f00 */
[----:B------:R-:W-:Y:S04]  /*1e10*/  DEPBAR.LE SB0, 0x0 ;  /* 0x000080000000791a */ /* 0x000fe80000000000 */
[----:B------:R-:W-:Y:S06]  /*1e20*/  BAR.SYNC.DEFER_BLOCKING 0x0 ;  /* 0x0000000000007b1d */ /* 0x000fec0000010000 */
        /* <DEDUP_REMOVED lines=30> */
[----:B------:R-:W-:Y:S07]  /*2010*/  LDSM.16.M88.4 R144, [R178+0xb400] ;  /* 0x00b40000b290783b */ /* 0x000fee0000000200 */
[----:B------:R-:W-:Y:S01]  /*2020*/  HMMA.16816.F32.BF16 R32, R136, R150, R32 ;  /* 0x000000968820723c */ /* 0x000fe20000041820 */
[----:B------:R-:W2:Y:S07]  /*2030*/  LDSM.16.M88.4 R136, [R180+0x1800] ;  /* 0x00180000b488783b */ /* 0x000eae0000000200 */
[-C--:B------:R-:W-:Y:S01]  /*2040*/  HMMA.16816.F32.BF16 R4, R152, R156.reuse, R4 ;  /* 0x0000009c9804723c */ /* 0x080fe20000041804 */
[----:B------:R-:W4:Y:S07]  /*2050*/  LDSM.16.M88.4 R148, [R177+0x2000] ;  /* 0x00200000b194783b */ /* 0x000f2e0000000200 */
[C---:B---3--:R-:W-:Y:S08]  /*2060*/  HMMA.16816.F32.BF16 R8, R160.reuse, R156, R8 ;  /* 0x0000009ca008723c */ /* 0x048ff00000041808 */
        /* <DEDUP_REMOVED lines=10> */
[----:B------:R1:W3:Y:S07]  /*2110*/  LDSM.16.M88.4 R152, [R179+0xd400] ;  /* 0x00d40000b398783b */ /* 0x0002ee0000000200 */
        /* <DEDUP_REMOVED lines=9> */
[-C--:B----4-:R-:W-:Y:S08]  /*21b0*/  HMMA.16816.F32.BF16 R4, R148, R168.reuse, R4 ;  /* 0x000000a89404723c */ /* 0x090ff00000041804 */
[C---:B---3--:R-:W-:Y:S08]  /*21c0*/  HMMA.16816.F32.BF16 R8, R132.reuse, R168, R8 ;  /* 0x000000a88408723c */ /* 0x048ff00000041808 */
        /* <DEDUP_REMOVED lines=22> */
[----:B------:R-:W-:Y:S01]  /*2330*/  IADD3 R148, PT, PT, R149, R160, RZ ;  /* 0x000000a095947210 */ /* 0x000fe20007ffe0ff */
[----:B------:R-:W-:Y:S01]  /*2340*/  FMUL.FTZ R12, R12, UR16 ;  /* 0x000000100c0c7c20 */ /* 0x000fe20008410000 */
[----:B------:R-:W-:Y:S01]  /*2350*/  FMUL.FTZ R15, R15, UR16 ;  /* 0x000000100f0f7c20 */ /* 0x000fe20008410000 */
[----:B------:R-:W-:Y:S01]  /*2360*/  FMUL.FTZ R14, R14, UR16 ;  /* 0x000000100e0e7c20 */ /* 0x000fe20008410000 */
[----:B------:R-:W-:Y:S04]  /*2370*/  FMUL.FTZ R13, R13, UR16 ;  /* 0x000000100d0d7c20 */ /* 0x000fe80008410000 */
[----:B------:R-:W-:Y:S01]  /*2380*/  MUFU.TANH R150, R6 ;  /* 0x0000000600967308 */ /* 0x000fe20000002400 */
[----:B------:R-:W-:Y:S01]  /*2390*/  FMUL.FTZ R16, R16, UR16 ;  /* 0x0000001010107c20 */ /* 0x000fe20008410000 */
[----:B------:R-:W-:Y:S01]  /*23a0*/  FMUL.FTZ R19, R19, UR16 ;  /* 0x0000001013137c20 */ /* 0x000fe20008410000 */
[----:B------:R-:W-:Y:S01]  /*23b0*/  FMUL.FTZ R17, R17, UR16 ;  /* 0x0000001011117c20 */ /* 0x000fe20008410000 */
[----:B------:R-:W-:Y:S06]  /*23c0*/  FMUL.FTZ R18, R18, UR16 ;  /* 0x0000001012127c20 */ /* 0x000fec0008410000 */
[----:B------:R1:W2:Y:S10]  /*23d0*/  MUFU.TANH R151, R7 ;  /* 0x0000000700977308 */ /* 0x0002b40000002400 */
[----:B------:R3:W-:Y:S10]  /*23e0*/  MUFU.TANH R153, R9 ;  /* 0x0000000900997308 */ /* 0x0007f40000002400 */
[----:B------:R4:W2:Y:S01]  /*23f0*/  MUFU.TANH R152, R8 ;  /* 0x0000000800987308 */ /* 0x0008a20000002400 */
[----:B-1----:R1:W2:Y:S09]  /*2400*/  LDSM.16.M88.4 R4, [R178+0xd400] ;  /* 0x00d40000b204783b */ /* 0x0022b20000000200 */
[----:B------:R1:W-:Y:S01]  /*2410*/  MUFU.TANH R165, R12 ;  /* 0x0000000c00a57308 */ /* 0x0003e20000002400 */
[----:B---3--:R-:W-:Y:S05]  /*2420*/  @!P0 IMAD.SHL.U32 R9, R174, 0x2, RZ ;  /* 0x00000002ae098824 */ /* 0x008fea00078e00ff */
[----:B------:R-:W-:Y:S04]  /*2430*/  @!P0 LOP3.LUT R9, R9, 0x6, RZ, 0xc0, !PT ;  /* 0x0000000609098812 */ /* 0x000fe800078ec0ff */
[----:B------:R3:W3:Y:S01]  /*2440*/  MUFU.TANH R154, R10 ;  /* 0x0000000a009a7308 */ /* 0x0006e20000002400 */
[----:B----4-:R-:W-:Y:S04]  /*2450*/  @!P0 SHF.R.U32.HI R8, RZ, 0x1, R174 ;  /* 0x00000001ff088819 */ /* 0x010fe800000116ae */
[----:B------:R-:W-:Y:S05]  /*2460*/  @!P0 LOP3.LUT R8, R9, 0x1e0, R8, 0xf8, !PT ;  /* 0x000001e009088812 */ /* 0x000fea00078ef808 */
[----:B------:R4:W-:Y:S01]  /*2470*/  MUFU.TANH R164, R11 ;  /* 0x0000000b00a47308 */ /* 0x0009e20000002400 */
[----:B-1----:R-:W-:Y:S01]  /*2480*/  IMAD.IADD R178, R160, 0x1, R179 ;  /* 0x00000001a0b27824 */ /* 0x002fe200078e02b3 */
[----:B------:R-:W-:Y:S02]  /*2490*/  @!P0 VIADDMNMX R12, R181, -R196, UR54, PT ;  /* 0x00000036b50c8e46 */ /* 0x000fe4000b8009c4 */
[----:B------:R-:W-:Y:S06]  /*24a0*/  MOV R9, UR41 ;  /* 0x0000002900097c02 */ /* 0x000fec0008000f00 */
[----:B------:R1:W-:Y:S01]  /*24b0*/  MUFU.TANH R167, R15 ;  /* 0x0000000f00a77308 */ /* 0x0003e20000002400 */
[----:B------:R-:W-:Y:S01]  /*24c0*/  @!P0 IMAD R8, R9, 0x80, R8 ;  /* 0x0000008009088824 */ /* 0x000fe200078e0208 */
[----:B--2---:R-:W-:Y:S04]  /*24d0*/  MOV R9, R151 ;  /* 0x0000009700097202 */ /* 0x004fe80000000f00 */
[----:B---3--:R-:W-:Y:S04]  /*24e0*/  @!P0 IADD3 R10, PT, PT, R8, 0x1, RZ ;  /* 0x00000001080a8810 */ /* 0x008fe80007ffe0ff */
[----:B------:R-:W-:Y:S01]  /*24f0*/  MUFU.TANH R166, R14 ;  /* 0x0000000e00a67308 */ /* 0x000fe20000002400 */
[-C--:B------:R-:W-:Y:S03]  /*2500*/  HMMA.16816.F32.BF16 R20, R156, R4.reuse, R20 ;  /* 0x000000049c14723c */ /* 0x080fe60000041814 */
[----:B----4-:R-:W-:Y:S02]  /*2510*/  @!P0 VIADDMNMX R11, R181, -R195, UR54, PT ;  /* 0x00000036b50b8e46 */ /* 0x010fe4000b8009c3 */
[-C--:B------:R-:W-:Y:S04]  /*2520*/  @!P0 ISETP.GE.AND P5, PT, R10, R12.reuse, PT ;  /* 0x0000000c0a00820c */ /* 0x080fe80003fa6270 */
[----:B------:R2:W3:Y:S01]  /*2530*/  MUFU.TANH R162, R13 ;  /* 0x0000000d00a27308 */ /* 0x0004e20000002400 */
[C---:B------:R-:W-:Y:S04]  /*2540*/  HMMA.16816.F32.BF16 R24, R136.reuse, R4, R24 ;  /* 0x000000048818723c */ /* 0x040fe80000041818 */
[----:B------:R-:W-:Y:S01]  /*2550*/  FMUL.FTZ R4, R184, 1.4426950216293334961 ;  /* 0x3fb8aa3bb8047820 */ /* 0x000fe20000410000 */
[----:B------:R-:W-:Y:S01]  /*2560*/  FMUL.FTZ R5, R185, 1.4426950216293334961 ;  /* 0x3fb8aa3bb9057820 */ /* 0x000fe20000410000 */
[----:B-1----:R-:W-:Y:S03]  /*2570*/  IMAD.MOV.U32 R15, RZ, RZ, R161 ;  /* 0x000000ffff0f7224 */ /* 0x002fe600078e00a1 */
[----:B------:R1:W4:Y:S01]  /*2580*/  MUFU.TANH R168, R16 ;  /* 0x0000001000a87308 */ /* 0x0003220000002400 */
[-C--:B------:R-:W-:Y:S03]  /*2590*/  HMMA.16816.F32.BF16 R28, R136, R6.reuse, R28 ;  /* 0x00000006881c723c */ /* 0x080fe6000004181c */
[----:B------:R-:W-:Y:S01]  /*25a0*/  FSEL R4, R4, RZ, P3 ;  /* 0x000000ff04047208 */ /* 0x000fe20001800000 */
[----:B------:R-:W-:Y:S01]  /*25b0*/  FMUL.FTZ R20, R20, UR16 ;  /* 0x0000001014147c20 */ /* 0x000fe20008410000 */
[C---:B------:R-:W-:Y:S01]  /*25c0*/  @!P0 ISETP.GE.AND P3, PT, R8.reuse, R12, PT ;  /* 0x0000000c0800820c */ /* 0x040fe20003f66270 */
[----:B------:R-:W-:Y:S01]  /*25d0*/  FMUL.FTZ R21, R21, UR16 ;  /* 0x0000001015157c20 */ /* 0x000fe20008410000 */
[----:B------:R-:W-:Y:S01]  /*25e0*/  FSEL R5, R5, RZ, P4 ;  /* 0x000000ff05057208 */ /* 0x000fe20002000000 */
[----:B------:R-:W-:Y:S01]  /*25f0*/  HMMA.16816.F32.BF16 R32, R156, R6, R32 ;  /* 0x000000069c20723c */ /* 0x000fe20000041820 */
[----:B------:R3:W-:Y:S03]  /*2600*/  MUFU.TANH R171, R19 ;  /* 0x0000001300ab7308 */ /* 0x0007e60000002400 */
[----:B------:R-:W-:Y:S01]  /*2610*/  @!P0 FSEL R15, R161, -INF , !P3 ;  /* 0xff800000a10f8808 */ /* 0x000fe20005800000 */
[----:B--2---:R-:W-:Y:S01]  /*2620*/  IMAD.MOV.U32 R13, RZ, RZ, R150 ;  /* 0x000000ffff0d7224 */ /* 0x004fe200078e0096 */
[-C--:B------:R-:W-:Y:S01]  /*2630*/  @!P0 ISETP.GE.AND P4, PT, R8, R11.reuse, PT ;  /* 0x0000000b0800820c */ /* 0x080fe20003f86270 */
[----:B------:R-:W-:Y:S01]  /*2640*/  FMUL.FTZ R24, R24, UR16 ;  /* 0x0000001018187c20 */ /* 0x000fe20008410000 */
[----:B------:R-:W-:Y:S01]  /*2650*/  @!P0 ISETP.GE.AND P3, PT, R10, R11, PT ;  /* 0x0000000b0a00820c */ /* 0x000fe20003f66270 */
[--C-:B------:R-:W-:Y:S01]  /*2660*/  FFMA.FTZ R218, R15, UR11, -R5.reuse ;  /* 0x0000000b0fda7c23 */ /* 0x100fe20008010805 */
[----:B------:R-:W-:Y:S01]  /*2670*/  MOV R14, R155 ;  /* 0x0000009b000e7202 */ /* 0x000fe20000000f00 */
[----:B------:R-:W-:Y:S01]  /*2680*/  MUFU.TANH R169, R17 ;  /* 0x0000001100a97308 */ /* 0x000fe20000002400 */
[----:B------:R-:W-:Y:S01]  /*2690*/  @!P0 FSEL R14, R155, -INF , !P5 ;  /* 0xff8000009b0e8808 */ /* 0x000fe20006800000 */
[----:B------:R-:W-:Y:S01]  /*26a0*/  IMAD.MOV.U32 R15, RZ, RZ, R152 ;  /* 0x000000ffff0f7224 */ /* 0x000fe200078e0098 */
[----:B------:R-:W-:Y:S01]  /*26b0*/  @!P0 FSEL R13, R150, -INF , !P4 ;  /* 0xff800000960d8808 */ /* 0x000fe20006000000 */
[----:B-1----:R-:W-:Y:S01]  /*26c0*/  IMAD.MOV.U32 R16, RZ, RZ, R154 ;  /* 0x000000ffff107224 */ /* 0x002fe200078e009a */
[----:B------:R-:W-:Y:S01]  /*26d0*/  @!P0 FSEL R9, R151, -INF , !P3 ;  /* 0xff80000097098808 */ /* 0x000fe20005800000 */
[----:B------:R-:W-:Y:S01]  /*26e0*/  FFMA.FTZ R163, R14, UR11, -R5 ;  /* 0x0000000b0ea37c23 */ /* 0x000fe20008010805 */
[----:B------:R-:W-:Y:S01]  /*26f0*/  @!P0 VIMNMX R14, PT, PT, R181, UR54, PT ;  /* 0x00000036b50e8c48 */ /* 0x000fe2000bfe0100 */
[--C-:B------:R-:W-:Y:S01]  /*2700*/  FFMA.FTZ R207, R13, UR11, -R4.reuse ;  /* 0x0000000b0dcf7c23 */ /* 0x100fe20008010804 */
[----:B------:R-:W-:Y:S01]  /*2710*/  FMUL.FTZ R13, R183, 1.4426950216293334961 ;  /* 0x3fb8aa3bb70d7820 */ /* 0x000fe20000410000 */
[----:B------:R-:W-:Y:S01]  /*2720*/  FFMA.FTZ R206, R9, UR11, -R4 ;  /* 0x0000000b09ce7c23 */ /* 0x000fe20008010804 */
[----:B------:R-:W-:Y:S01]  /*2730*/  @!P0 VIADDMNMX R9, R181, R194, UR54, PT ;  /* 0x00000036b5098e46 */ /* 0x000fe2000b8001c2 */
[----:B------:R1:W-:Y:S01]  /*2740*/  MUFU.TANH R170, R18 ;  /* 0x0000001200aa7308 */ /* 0x0003e20000002400 */
[-C--:B------:R-:W-:Y:S01]  /*2750*/  @!P0 ISETP.GE.AND P6, PT, R8, R14.reuse, PT ;  /* 0x0000000e0800820c */ /* 0x080fe20003fc6270 */
[----:B------:R-:W-:Y:S01]  /*2760*/  FMUL.FTZ R23, R23, UR16 ;  /* 0x0000001017177c20 */ /* 0x000fe20008410000 */
[----:B------:R-:W-:Y:S01]  /*2770*/  FSETP.NEU.FTZ.AND P3, PT, R183, -INF , PT ;  /* 0xff800000b700780b */ /* 0x000fe20003f7d000 */
[----:B------:R-:W-:Y:S01]  /*2780*/  FMUL.FTZ R22, R22, UR16 ;  /* 0x0000001016167c20 */ /* 0x000fe20008410000 */
[----:B------:R-:W-:Y:S01]  /*2790*/  @!P0 ISETP.GE.AND P5, PT, R10, R14, PT ;  /* 0x0000000e0a00820c */ /* 0x000fe20003fa6270 */
[----:B------:R-:W-:Y:S01]  /*27a0*/  FMUL.FTZ R26, R26, UR16 ;  /* 0x000000101a1a7c20 */ /* 0x000fe20008410000 */
[-C--:B------:R-:W-:Y:S01]  /*27b0*/  @!P0 ISETP.GE.AND P4, PT, R10, R9.reuse, PT ;  /* 0x000000090a00820c */ /* 0x080fe20003f86270 */
[----:B------:R-:W-:Y:S01]  /*27c0*/  FMUL.FTZ R10, R182, 1.4426950216293334961 ;  /* 0x3fb8aa3bb60a7820 */ /* 0x000fe20000410000 */
[----:B------:R-:W-:Y:S01]  /*27d0*/  FSEL R13, R13, RZ, P3 ;  /* 0x000000ff0d0d7208 */ /* 0x000fe20001800000 */
[----:B------:R4:W-:Y:S01]  /*27e0*/  MUFU.TANH R208, R24 ;  /* 0x0000001800d07308 */ /* 0x0009e20000002400 */
[----:B------:R-:W-:Y:S01]  /*27f0*/  @!P0 FSEL R15, R152, -INF , !P6 ;  /* 0xff800000980f8808 */ /* 0x000fe20007000000 */
[----:B------:R-:W-:Y:S01]  /*2800*/  FMUL.FTZ R27, R27, UR16 ;  /* 0x000000101b1b7c20 */ /* 0x000fe20008410000 */
[----:B------:R-:W-:Y:S01]  /*2810*/  FSETP.NEU.FTZ.AND P3, PT, R182, -INF , PT ;  /* 0xff800000b600780b */ /* 0x000fe20003f7d000 */
[----:B------:R-:W-:Y:S01]  /*2820*/  FMUL.FTZ R32, R32, UR16 ;  /* 0x0000001020207c20 */ /* 0x000fe20008410000 */
[----:B---3--:R-:W-:Y:S01]  /*2830*/  @!P0 IADD3 R19, PT, PT, R8, 0x9, RZ ;  /* 0x0000000908138810 */ /* 0x008fe20007ffe0ff */
[--C-:B------:R-:W-:Y:S01]  /*2840*/  FFMA.FTZ R217, R15, UR11, -R13.reuse ;  /* 0x0000000b0fd97c23 */ /* 0x100fe2000801080d */
[----:B------:R-:W-:Y:S03]  /*2850*/  FSEL R10, R10, RZ, P3 ;  /* 0x000000ff0a0a7208 */ /* 0x000fe60001800000 */
[----:B------:R-:W-:Y:S01]  /*2860*/  MUFU.TANH R205, R21 ;  /* 0x0000001500cd7308 */ /* 0x000fe20000002400 */
[----:B------:R-:W-:Y:S01]  /*2870*/  @!P0 ISETP.GE.AND P3, PT, R8, R9, PT ;  /* 0x000000090800820c */ /* 0x000fe20003f66270 */
[----:B-1----:R-:W-:Y:S01]  /*2880*/  IMAD.MOV.U32 R18, RZ, RZ, R162 ;  /* 0x000000ffff127224 */ /* 0x002fe200078e00a2 */
[----:B------:R-:W-:Y:S01]  /*2890*/  MOV R15, R164 ;  /* 0x000000a4000f7202 */ /* 0x000fe20000000f00 */
[----:B------:R-:W-:Y:S01]  /*28a0*/  FMUL.FTZ R33, R33, UR16 ;  /* 0x0000001021217c20 */ /* 0x000fe20008410000 */
[----:B------:R-:W-:Y:S01]  /*28b0*/  @!P0 FSEL R15, R164, -INF , !P4 ;  /* 0xff800000a40f8808 */ /* 0x000fe20006000000 */
[----:B------:R-:W-:Y:S01]  /*28c0*/  FMUL.FTZ R25, R25, UR16 ;  /* 0x0000001019197c20 */ /* 0x000fe20008410000 */
[----:B------:R-:W-:Y:S03]  /*28d0*/  @!P0 FSEL R16, R154, -INF , !P3 ;  /* 0xff8000009a108808 */ /* 0x000fe60005800000 */
[----:B------:R-:W-:Y:S01]  /*28e0*/  MUFU.TANH R201, R23 ;  /* 0x0000001700c97308 */ /* 0x000fe20000002400 */
[----:B------:R-:W-:Y:S01]  /*28f0*/  MOV R17, R153 ;  /* 0x0000009900117202 */ /* 0x000fe20000000f00 */
[--C-:B------:R-:W-:Y:S01]  /*2900*/  FFMA.FTZ R214, R15, UR11, -R10.reuse ;  /* 0x0000000b0fd67c23 */ /* 0x100fe2000801080a */
[----:B------:R-:W-:Y:S02]  /*2910*/  @!P0 VIADD R15, R8, 0x8 ;  /* 0x00000008080f8836 */ /* 0x000fe40000000000 */
[----:B------:R-:W-:Y:S01]  /*2920*/  FFMA.FTZ R215, R16, UR11, -R10 ;  /* 0x0000000b10d77c23 */ /* 0x000fe2000801080a */
[----:B------:R-:W-:Y:S01]  /*2930*/  VIADD R16, R210, 0x19000 ;  /* 0x00019000d2107836 */ /* 0x000fe20000000000 */
[----:B------:R-:W-:Y:S01]  /*2940*/  @!P0 FSEL R17, R153, -INF , !P5 ;  /* 0xff80000099118808 */ /* 0x000fe20006800000 */
[----:B----4-:R-:W-:Y:S01]  /*2950*/  IMAD.MOV.U32 R24, RZ, RZ, R168 ;  /* 0x000000ffff187224 */ /* 0x010fe200078e00a8 */
[-C--:B------:R-:W-:Y:S01]  /*2960*/  @!P0 ISETP.GE.AND P5, PT, R15, R14.reuse, PT ;  /* 0x0000000e0f00820c */ /* 0x080fe20003fa6270 */
[----:B------:R-:W1:Y:S01]  /*2970*/  MUFU.TANH R180, R20 ;  /* 0x0000001400b47308 */ /* 0x000e620000002400 */
[----:B------:R-:W-:Y:S01]  /*2980*/  @!P0 ISETP.GE.AND P6, PT, R19, R14, PT ;  /* 0x0000000e1300820c */ /* 0x000fe20003fc6270 */
[----:B------:R-:W-:Y:S01]  /*2990*/  @P2 VIADD R209, R16, 0xffffffe0 ;  /* 0xffffffe010d12836 */ /* 0x000fe20000000000 */
[----:B------:R-:W-:Y:S01]  /*29a0*/  MOV R16, R165 ;  /* 0x000000a500107202 */ /* 0x000fe20000000f00 */
[--C-:B------:R-:W-:Y:S01]  /*29b0*/  FFMA.FTZ R216, R17, UR11, -R13.reuse ;  /* 0x0000000b11d87c23 */ /* 0x100fe2000801080d */
[-C--:B------:R-:W-:Y:S01]  /*29c0*/  @!P0 ISETP.GE.AND P3, PT, R15, R9.reuse, PT ;  /* 0x000000090f00820c */ /* 0x080fe20003f66270 */
[----:B------:R-:W-:Y:S01]  /*29d0*/  FMUL.FTZ R28, R28, UR16 ;  /* 0x000000101c1c7c20 */ /* 0x000fe20008410000 */
[----:B------:R-:W-:Y:S03]  /*29e0*/  @!P0 FSEL R16, R165, -INF , !P5 ;  /* 0xff800000a5108808 */ /* 0x000fe60006800000 */
[----:B------:R2:W-:Y:S01]  /*29f0*/  MUFU.TANH R204, R22 ;  /* 0x0000001600cc7308 */ /* 0x0005e20000002400 */
[----:B------:R-:W-:Y:S01]  /*2a00*/  @!P0 FSEL R18, R162, -INF , !P6 ;  /* 0xff800000a2128808 */ /* 0x000fe20007000000 */
[----:B------:R-:W-:Y:S01]  /*2a10*/  FMUL.FTZ R29, R29, UR16 ;  /* 0x000000101d1d7c20 */ /* 0x000fe20008410000 */
[----:B------:R-:W-:Y:S01]  /*2a20*/  @!P0 ISETP.GE.AND P6, PT, R19, R9, PT ;  /* 0x000000091300820c */ /* 0x000fe20003fc6270 */
[----:B------:R-:W-:Y:S01]  /*2a30*/  FFMA.FTZ R224, R16, UR11, -R13 ;  /* 0x0000000b10e07c23 */ /* 0x000fe2000801080d */
[----:B------:R-:W-:Y:S01]  /*2a40*/  MOV R17, R166 ;  /* 0x000000a600117202 */ /* 0x000fe20000000f00 */
[----:B------:R-:W-:Y:S01]  /*2a50*/  FMUL.FTZ R34, R34, UR16 ;  /* 0x0000001022227c20 */ /* 0x000fe20008410000 */
[CC--:B------:R-:W-:Y:S03]  /*2a60*/  @!P0 ISETP.GE.AND P4, PT, R15.reuse, R12.reuse, PT ;  /* 0x0000000c0f00820c */ /* 0x0c0fe60003f86270 */
[----:B------:R-:W-:Y:S01]  /*2a70*/  MUFU.TANH R213, R26 ;  /* 0x0000001a00d57308 */ /* 0x000fe20000002400 */
[-C--:B------:R-:W-:Y:S01]  /*2a80*/  @!P0 ISETP.GE.AND P5, PT, R15, R11.reuse, PT ;  /* 0x0000000b0f00820c */ /* 0x080fe20003fa6270 */
[----:B------:R-:W-:Y:S01]  /*2a90*/  IMAD.MOV.U32 R15, RZ, RZ, R167 ;  /* 0x000000ffff0f7224 */ /* 0x000fe200078e00a7 */
[----:B------:R-:W-:Y:S01]  /*2aa0*/  @!P0 FSEL R17, R166, -INF , !P3 ;  /* 0xff800000a6118808 */ /* 0x000fe20005800000 */
[----:B-1----:R-:W-:Y:S01]  /*2ab0*/  IMAD.MOV.U32 R21, RZ, RZ, R180 ;  /* 0x000000ffff157224 */ /* 0x002fe200078e00b4 */
[-C--:B------:R-:W-:Y:S01]  /*2ac0*/  @!P0 ISETP.GE.AND P3, PT, R19, R12.reuse, PT ;  /* 0x0000000c1300820c */ /* 0x080fe20003f66270 */
[----:B------:R-:W-:Y:S01]  /*2ad0*/  FMUL.FTZ R35, R35, UR16 ;  /* 0x0000001023237c20 */ /* 0x000fe20008410000 */
[----:B------:R-:W-:Y:S03]  /*2ae0*/  @!P0 FSEL R15, R167, -INF , !P6 ;  /* 0xff800000a70f8808 */ /* 0x000fe60007000000 */
[----:B------:R-:W-:Y:S01]  /*2af0*/  MUFU.TANH R212, R27 ;  /* 0x0000001b00d47308 */ /* 0x000fe20000002400 */
[----:B------:R-:W-:Y:S01]  /*2b00*/  @!P0 IADD3 R16, PT, PT, R8, 0x11, RZ ;  /* 0x0000001108108810 */ /* 0x000fe20007ffe0ff */
[----:B------:R-:W-:Y:S01]  /*2b10*/  FFMA.FTZ R223, R18, UR11, -R13 ;  /* 0x0000000b12df7c23 */ /* 0x000fe2000801080d */
[----:B------:R-:W-:Y:S01]  /*2b20*/  @!P0 ISETP.GE.AND P6, PT, R19, R11, PT ;  /* 0x0000000b1300820c */ /* 0x000fe20003fc6270 */
[----:B------:R-:W-:Y:S01]  /*2b30*/  IMAD.MOV.U32 R19, RZ, RZ, R169 ;  /* 0x000000ffff137224 */ /* 0x000fe200078e00a9 */
[----:B------:R-:W-:Y:S01]  /*2b40*/  @!P0 IADD3 R7, PT, PT, R8, 0x10, RZ ;  /* 0x0000001008078810 */ /* 0x000fe20007ffe0ff */
[--C-:B------:R-:W-:Y:S01]  /*2b50*/  FFMA.FTZ R159, R15, UR11, -R10.reuse ;  /* 0x0000000b0f9f7c23 */ /* 0x100fe2000801080a */
[----:B------:R-:W-:Y:S03]  /*2b60*/  @!P0 FSEL R19, R169, -INF , !P3 ;  /* 0xff800000a9138808 */ /* 0x000fe60005800000 */
[----:B------:R-:W1:Y:S01]  /*2b70*/  MUFU.TANH R225, R32 ;  /* 0x0000002000e17308 */ /* 0x000e620000002400 */
[-C--:B------:R-:W-:Y:S01]  /*2b80*/  @!P0 ISETP.GE.AND P3, PT, R16, R12.reuse, PT ;  /* 0x0000000c1000820c */ /* 0x080fe20003f66270 */
[----:B------:R-:W-:Y:S01]  /*2b90*/  IMAD.MOV.U32 R15, RZ, RZ, R201 ;  /* 0x000000ffff0f7224 */ /* 0x000fe200078e00c9 */
[----:B------:R-:W-:Y:S01]  /*2ba0*/  @!P0 FSEL R24, R168, -INF , !P4 ;  /* 0xff800000a8188808 */ /* 0x000fe20006000000 */
[--C-:B------:R-:W-:Y:S01]  /*2bb0*/  FFMA.FTZ R247, R19, UR11, -R5.reuse ;  /* 0x0000000b13f77c23 */ /* 0x100fe20008010805 */
[----:B------:R-:W-:Y:S01]  /*2bc0*/  @!P0 ISETP.GE.AND P4, PT, R7, R12, PT ;  /* 0x0000000c0700820c */ /* 0x000fe20003f86270 */
[----:B------:R-:W-:Y:S01]  /*2bd0*/  FFMA.FTZ R222, R17, UR11, -R10 ;  /* 0x0000000b11de7c23 */ /* 0x000fe2000801080a */
[----:B------:R-:W-:Y:S03]  /*2be0*/  MOV R23, R170 ;  /* 0x000000aa00177202 */ /* 0x000fe60000000f00 */
[----:B------:R-:W3:Y:S01]  /*2bf0*/  MUFU.TANH R226, R33 ;  /* 0x0000002100e27308 */ /* 0x000ee20000002400 */
[----:B------:R-:W-:Y:S01]  /*2c00*/  MOV R6, R205 ;  /* 0x000000cd00067202 */ /* 0x000fe20000000f00 */
[--C-:B------:R-:W-:Y:S01]  /*2c10*/  FFMA.FTZ R248, R24, UR11, -R5.reuse ;  /* 0x0000000b18f87c23 */ /* 0x100fe20008010805 */
[----:B------:R-:W-:Y:S01]  /*2c20*/  @!P0 FSEL R23, R170, -INF , !P5 ;  /* 0xff800000aa178808 */ /* 0x000fe20006800000 */
[----:B------:R-:W-:Y:S01]  /*2c30*/  FMUL.FTZ R30, R30, UR16 ;  /* 0x000000101e1e7c20 */ /* 0x000fe20008410000 */
[----:B------:R-:W-:Y:S01]  /*2c40*/  @!P0 FSEL R6, R205, -INF , !P3 ;  /* 0xff800000cd068808 */ /* 0x000fe20005800000 */
[----:B------:R-:W-:Y:S01]  /*2c50*/  FMUL.FTZ R31, R31, UR16 ;  /* 0x000000101f1f7c20 */ /* 0x000fe20008410000 */
[-C--:B------:R-:W-:Y:S03]  /*2c60*/  @!P0 ISETP.GE.AND P5, PT, R7, R11.reuse, PT ;  /* 0x0000000b0700820c */ /* 0x080fe60003fa6270 */
[----:B------:R-:W4:Y:S01]  /*2c70*/  MUFU.TANH R211, R25 ;  /* 0x0000001900d37308 */ /* 0x000f220000002400 */
[----:B------:R-:W-:Y:S01]  /*2c80*/  @!P0 ISETP.GE.AND P3, PT, R16, R11, PT ;  /* 0x0000000b1000820c */ /* 0x000fe20003f66270 */
[----:B------:R-:W-:Y:S01]  /*2c90*/  FFMA.FTZ R245, R6, UR11, -R5 ;  /* 0x0000000b06f57c23 */ /* 0x000fe20008010805 */
[----:B--2---:R-:W-:Y:S01]  /*2ca0*/  MOV R22, R171 ;  /* 0x000000ab00167202 */ /* 0x004fe20000000f00 */
[----:B-1----:R-:W-:Y:S01]  /*2cb0*/  IMAD.MOV.U32 R6, RZ, RZ, R225 ;  /* 0x000000ffff067224 */ /* 0x002fe200078e00e1 */
[----:B------:R-:W-:Y:S01]  /*2cc0*/  @!P0 FSEL R22, R171, -INF , !P6 ;  /* 0xff800000ab168808 */ /* 0x000fe20007000000 */
[--C-:B------:R-:W-:Y:S01]  /*2cd0*/  FFMA.FTZ R242, R23, UR11, -R4.reuse ;  /* 0x0000000b17f27c23 */ /* 0x100fe20008010804 */
[----:B------:R-:W-:Y:S03]  /*2ce0*/  @!P0 FSEL R21, R180, -INF , !P4 ;  /* 0xff800000b4158808 */ /* 0x000fe60006000000 */
[----:B------:R-:W1:Y:S01]  /*2cf0*/  MUFU.TANH R219, R28 ;  /* 0x0000001c00db7308 */ /* 0x000e620000002400 */
[C---:B------:R-:W-:Y:S01]  /*2d00*/  @!P0 ISETP.GE.AND P6, PT, R7.reuse, R14, PT ;  /* 0x0000000e0700820c */ /* 0x040fe20003fc6270 */
[----:B------:R-:W-:Y:S01]  /*2d10*/  FFMA.FTZ R241, R22, UR11, -R4 ;  /* 0x0000000b16f17c23 */ /* 0x000fe20008010804 */
[-C--:B------:R-:W-:Y:S01]  /*2d20*/  @!P0 ISETP.GE.AND P4, PT, R7, R9.reuse, PT ;  /* 0x000000090700820c */ /* 0x080fe20003f86270 */
[--C-:B------:R-:W-:Y:S01]  /*2d30*/  FFMA.FTZ R246, R21, UR11, -R5.reuse ;  /* 0x0000000b15f67c23 */ /* 0x100fe20008010805 */
[----:B------:R-:W-:Y:S01]  /*2d40*/  MOV R7, R204 ;  /* 0x000000cc00077202 */ /* 0x000fe20000000f00 */
[----:B------:R-:W-:Y:S01]  /*2d50*/  IMAD.IADD R158, R199, 0x1, R210 ;  /* 0x00000001c79e7824 */ /* 0x000fe200078e02d2 */
[----:B------:R-:W-:Y:S03]  /*2d60*/  @!P0 FSEL R7, R204, -INF , !P5 ;  /* 0xff800000cc078808 */ /* 0x000fe60006800000 */
[----:B------:R-:W2:Y:S01]  /*2d70*/  MUFU.TANH R220, R29 ;  /* 0x0000001d00dc7308 */ /* 0x000ea20000002400 */
[----:B------:R-:W-:Y:S01]  /*2d80*/  @!P0 FSEL R15, R201, -INF , !P3 ;  /* 0xff800000c90f8808 */ /* 0x000fe20005800000 */
[----:B------:R-:W-:Y:S01]  /*2d90*/  FFMA.FTZ R168, -R168, R168, 1 ;  /* 0x3f800000a8a87423 */ /* 0x000fe200000101a8 */
[C---:B------:R-:W-:Y:S01]  /*2da0*/  @!P0 ISETP.GE.AND P5, PT, R16.reuse, R14, PT ;  /* 0x0000000e1000820c */ /* 0x040fe20003fa6270 */
[----:B------:R-:W-:Y:S01]  /*2db0*/  FFMA.FTZ R240, R7, UR11, -R4 ;  /* 0x0000000b07f07c23 */ /* 0x000fe20008010804 */
[----:B------:R-:W-:Y:S01]  /*2dc0*/  @!P0 ISETP.GE.AND P3, PT, R16, R9, PT ;  /* 0x000000091000820c */ /* 0x000fe20003f66270 */
[C---:B------:R-:W-:Y:S01]  /*2dd0*/  @!P0 VIADD R16, R8.reuse, 0x19 ;  /* 0x0000001908108836 */ /* 0x040fe20000000000 */
[----:B------:R-:W-:Y:S01]  /*2de0*/  @!P0 IADD3 R20, PT, PT, R8, 0x18, RZ ;  /* 0x0000001808148810 */ /* 0x000fe20007ffe0ff */
[----:B------:R-:W-:Y:S01]  /*2df0*/  IMAD.MOV.U32 R8, RZ, RZ, R212 ;  /* 0x000000ffff087224 */ /* 0x000fe200078e00d4 */
[----:B------:R-:W-:Y:S01]  /*2e00*/  MOV R19, R213 ;  /* 0x000000d500137202 */ /* 0x000fe20000000f00 */
[----:B------:R-:W-:Y:S01]  /*2e10*/  MUFU.EX2 R218, R218 ;  /* 0x000000da00da7308 */ /* 0x000fe20000000800 */
[----:B------:R-:W-:Y:S01]  /*2e20*/  @!P0 FSEL R19, R213, -INF , !P4 ;  /* 0xff800000d5138808 */ /* 0x000fe20006000000 */
[----:B------:R-:W-:Y:S01]  /*2e30*/  FFMA.FTZ R239, R15, UR11, -R4 ;  /* 0x0000000b0fef7c23 */ /* 0x000fe20008010804 */
[-C--:B------:R-:W-:Y:S07]  /*2e40*/  @!P0 ISETP.GE.AND P4, PT, R20, R12.reuse, PT ;  /* 0x0000000c1400820c */ /* 0x080fee0003f86270 */
[----:B------:R-:W2:Y:S01]  /*2e50*/  MUFU.EX2 R163, R163 ;  /* 0x000000a300a37308 */ /* 0x000ea20000000800 */
[----:B------:R-:W-:Y:S01]  /*2e60*/  @!P0 FSEL R8, R212, -INF , !P3 ;  /* 0xff800000d4088808 */ /* 0x000fe20005800000 */
[--C-:B------:R-:W-:Y:S01]  /*2e70*/  FFMA.FTZ R232, R19, UR11, -R10.reuse ;  /* 0x0000000b13e87c23 */ /* 0x100fe2000801080a */
[----:B------:R-:W-:Y:S07]  /*2e80*/  @!P0 ISETP.GE.AND P3, PT, R16, R12, PT ;  /* 0x0000000c1000820c */ /* 0x000fee0003f66270 */
[----:B------:R-:W-:Y:S01]  /*2e90*/  MUFU.EX2 R207, R207 ;  /* 0x000000cf00cf7308 */ /* 0x000fe20000000800 */
[----:B------:R-:W-:Y:S01]  /*2ea0*/  @!P0 FSEL R6, R225, -INF , !P4 ;  /* 0xff800000e1068808 */ /* 0x000fe20006000000 */
[----:B------:R-:W-:Y:S01]  /*2eb0*/  FFMA.FTZ R231, R8, UR11, -R10 ;  /* 0x0000000b08e77c23 */ /* 0x000fe2000801080a */
[----:B---3--:R-:W-:Y:S07]  /*2ec0*/  MOV R7, R226 ;  /* 0x000000e200077202 */ /* 0x008fee0000000f00 */
[----:B------:R-:W3:Y:S01]  /*2ed0*/  MUFU.EX2 R206, R206 ;  /* 0x000000ce00ce7308 */ /* 0x000ee20000000800 */
[----:B------:R-:W-:Y:S01]  /*2ee0*/  @!P0 FSEL R7, R226, -INF , !P3 ;  /* 0xff800000e2078808 */ /* 0x000fe20005800000 */
[--C-:B------:R-:W-:Y:S01]  /*2ef0*/  FFMA.FTZ R244, R6, UR11, -R5.reuse ;  /* 0x0000000b06f47c23 */ /* 0x100fe20008010805 */
[----:B------:R-:W-:Y:S07]  /*2f00*/  MOV R17, R208 ;  /* 0x000000d000117202 */ /* 0x000fee0000000f00 */
[----:B------:R-:W-:Y:S01]  /*2f10*/  MUFU.TANH R228, R34 ;  /* 0x0000002200e47308 */ /* 0x000fe20000002400 */
[----:B----4-:R-:W-:Y:S01]  /*2f20*/  MOV R18, R211 ;  /* 0x000000d300127202 */ /* 0x010fe20000000f00 */
[----:B------:R-:W-:Y:S01]  /*2f30*/  FFMA.FTZ R5, R7, UR11, -R5 ;  /* 0x0000000b07057c23 */ /* 0x000fe20008010805 */
[----:B------:R-:W-:Y:S01]  /*2f40*/  @!P0 FSEL R17, R208, -INF , !P6 ;  /* 0xff800000d0118808 */ /* 0x000fe20007000000 */
[----:B------:R-:W-:Y:S01]  /*2f50*/  FFMA.FTZ R169, -R169, R169, 1 ;  /* 0x3f800000a9a97423 */ /* 0x000fe200000101a9 */
[----:B------:R-:W-:Y:S01]  /*2f60*/  @!P0 FSEL R18, R211, -INF , !P5 ;  /* 0xff800000d3128808 */ /* 0x000fe20006800000 */
[----:B------:R-:W-:Y:S01]  /*2f70*/  FFMA.FTZ R180, -R180, R180, 1 ;  /* 0x3f800000b4b47423 */ /* 0x000fe200000101b4 */
[-C--:B------:R-:W-:Y:S03]  /*2f80*/  @!P0 ISETP.GE.AND P5, PT, R16, R14.reuse, PT ;  /* 0x0000000e1000820c */ /* 0x080fe60003fa6270 */
[----:B------:R-:W4:Y:S01]  /*2f90*/  MUFU.TANH R227, R35 ;  /* 0x0000002300e37308 */ /* 0x000f220000002400 */
[----:B------:R-:W-:Y:S01]  /*2fa0*/  @!P0 ISETP.GE.AND P6, PT, R20, R14, PT ;  /* 0x0000000e1400820c */ /* 0x000fe20003fc6270 */
[--C-:B------:R-:W-:Y:S01]  /*2fb0*/  FFMA.FTZ R236, R17, UR11, -R13.reuse ;  /* 0x0000000b11ec7c23 */ /* 0x100fe2000801080d */
[----:B-1----:R-:W-:Y:S01]  /*2fc0*/  MOV R12, R219 ;  /* 0x000000db000c7202 */ /* 0x002fe20000000f00 */
[--C-:B------:R-:W-:Y:S01]  /*2fd0*/  FFMA.FTZ R235, R18, UR11, -R13.reuse ;  /* 0x0000000b12eb7c23 */ /* 0x100fe2000801080d */
[----:B--2---:R-:W-:Y:S01]  /*2fe0*/  MOV R14, R220 ;  /* 0x000000dc000e7202 */ /* 0x004fe20000000f00 */
[----:B------:R-:W-:Y:S01]  /*2ff0*/  FFMA.FTZ R205, -R205, R205, 1 ;  /* 0x3f800000cdcd7423 */ /* 0x000fe200000101cd */
[----:B------:R-:W-:Y:S03]  /*3000*/  @!P0 FSEL R12, R219, -INF , !P6 ;  /* 0xff800000db0c8808 */ /* 0x000fe60007000000 */
[----:B------:R-:W-:Y:S01]  /*3010*/  MUFU.EX2 R242, R242 ;  /* 0x000000f200f27308 */ /* 0x000fe20000000800 */
[----:B------:R-:W-:Y:S01]  /*3020*/  @!P0 FSEL R14, R220, -INF , !P5 ;  /* 0xff800000dc0e8808 */ /* 0x000fe20006800000 */
[----:B------:R-:W-:Y:S01]  /*3030*/  FMUL.FTZ R168, R168, UR16 ;  /* 0x00000010a8a87c20 */ /* 0x000fe20008410000 */
[-C--:B------:R-:W-:Y:S07]  /*3040*/  @!P0 ISETP.GE.AND P5, PT, R16, R11.reuse, PT ;  /* 0x0000000b1000820c */ /* 0x080fee0003fa6270 */
[----:B------:R-:W1:Y:S01]  /*3050*/  MUFU.EX2 R241, R241 ;  /* 0x000000f100f17308 */ /* 0x000e620000000800 */
[----:B------:R-:W-:Y:S01]  /*3060*/  @!P0 ISETP.GE.AND P6, PT, R20, R11, PT ;  /* 0x0000000b1400820c */ /* 0x000fe20003fc6270 */
[----:B------:R-:W-:Y:S01]  /*3070*/  FFMA.FTZ R234, R12, UR11, -R13 ;  /* 0x0000000b0cea7c23 */ /* 0x000fe2000801080d */
[----:B------:R-:W-:Y:S07]  /*3080*/  F2FP.BF16.F32.PACK_AB R11, R163, R218 ;  /* 0x000000daa30b723e */ /* 0x000fee00000010ff */
[----:B------:R1:W-:Y:S01]  /*3090*/  MUFU.EX2 R243, R5 ;  /* 0x0000000500f37308 */ /* 0x0003e20000000800 */
[----:B---3--:R-:W-:Y:S01]  /*30a0*/  F2FP.BF16.F32.PACK_AB R15, R206, R207 ;  /* 0x000000cfce0f723e */ /* 0x008fe200000010ff */
[----:B----4-:R-:W-:Y:S01]  /*30b0*/  IMAD.MOV.U32 R8, RZ, RZ, R227 ;  /* 0x000000ffff087224 */ /* 0x010fe200078e00e3 */
[-C--:B------:R-:W-:Y:S07]  /*30c0*/  @!P0 ISETP.GE.AND P3, PT, R16, R9.reuse, PT ;  /* 0x000000091000820c */ /* 0x080fee0003f66270 */
[----:B------:R-:W-:Y:S01]  /*30d0*/  MUFU.EX2 R248, R248 ;  /* 0x000000f800f87308 */ /* 0x000fe20000000800 */
[----:B------:R-:W-:Y:S01]  /*30e0*/  @!P0 ISETP.GE.AND P4, PT, R20, R9, PT ;  /* 0x000000091400820c */ /* 0x000fe20003f86270 */
[----:B------:R-:W-:Y:S01]  /*30f0*/  STS [R210+0x19000], R11 ;  /* 0x0190000bd2007388 */ /* 0x000fe20000000800 */
[----:B------:R-:W-:Y:S07]  /*3100*/  MOV R9, R228 ;  /* 0x000000e400097202 */ /* 0x000fee0000000f00 */
[----:B------:R-:W2:Y:S01]  /*3110*/  MUFU.EX2 R247, R247 ;  /* 0x000000f700f77308 */ /* 0x000ea20000000800 */
[----:B------:R-:W-:Y:S01]  /*3120*/  @!P0 FSEL R9, R228, -INF , !P6 ;  /* 0xff800000e4098808 */ /* 0x000fe20007000000 */
[----:B------:R-:W-:Y:S01]  /*3130*/  STS [R210+0x19400], R15 ;  /* 0x0194000fd2007388 */ /* 0x000fe20000000800 */
[----:B------:R-:W-:Y:S07]  /*3140*/  @!P0 FSEL R8, R227, -INF , !P5 ;  /* 0xff800000e3088808 */ /* 0x000fee0006800000 */
[----:B------:R-:W3:Y:S01]  /*3150*/  MUFU.TANH R221, R30 ;  /* 0x0000001e00dd7308 */ /* 0x000ee20000002400 */
[----:B------:R-:W-:Y:S01]  /*3160*/  IADD3 R156, PT, PT, R199, R209, RZ ;  /* 0x000000d1c79c7210 */ /* 0x000fe20007ffe0ff */
[--C-:B------:R-:W-:Y:S01]  /*3170*/  FFMA.FTZ R238, R9, UR11, -R4.reuse ;  /* 0x0000000b09ee7c23 */ /* 0x100fe20008010804 */
[----:B-1----:R-:W-:Y:S01]  /*3180*/  F2FP.BF16.F32.PACK_AB R5, R241, R242 ;  /* 0x000000f2f105723e */ /* 0x002fe200000010ff */
[----:B------:R-:W-:Y:S01]  /*3190*/  FFMA.FTZ R4, R8, UR11, -R4 ;  /* 0x0000000b08047c23 */ /* 0x000fe20008010804 */
[----:B------:R-:W-:Y:S01]  /*31a0*/  FFMA.FTZ R13, R14, UR11, -R13 ;  /* 0x0000000b0e0d7c23 */ /* 0x000fe2000801080d */
[----:B------:R-:W-:Y:S01]  /*31b0*/  FMUL.FTZ R169, R169, UR16 ;  /* 0x00000010a9a97c20 */ /* 0x000fe20008410000 */
[----:B------:R-:W-:Y:S03]  /*31c0*/  FMUL.FTZ R180, R180, UR16 ;  /* 0x00000010b4b47c20 */ /* 0x000fe60008410000 */
[----:B------:R-:W1:Y:S01]  /*31d0*/  MUFU.TANH R157, R31 ;  /* 0x0000001f009d7308 */ /* 0x000e620000002400 */
[----:B------:R4:W-:Y:S01]  /*31e0*/  STS [R158+0x19400], R5 ;  /* 0x019400059e007388 */ /* 0x0009e20000000800 */
[----:B--2---:R-:W-:Y:S01]  /*31f0*/  F2FP.BF16.F32.PACK_AB R6, R247, R248 ;  /* 0x000000f8f706723e */ /* 0x004fe200000010ff */
[----:B------:R-:W-:Y:S01]  /*3200*/  FMUL.FTZ R205, R205, UR16 ;  /* 0x00000010cdcd7c20 */ /* 0x000fe20008410000 */
[----:B------:R-:W-:Y:S01]  /*3210*/  FFMA.FTZ R225, -R225, R225, 1 ;  /* 0x3f800000e1e17423 */ /* 0x000fe200000101e1 */
[----:B------:R-:W-:Y:S01]  /*3220*/  FFMA.FTZ R226, -R226, R226, 1 ;  /* 0x3f800000e2e27423 */ /* 0x000fe200000101e2 */
[----:B------:R-:W-:Y:S01]  /*3230*/  FFMA.FTZ R150, -R150, R150, 1 ;  /* 0x3f80000096967423 */ /* 0x000fe20000010196 */
[----:B------:R2:W-:Y:S03]  /*3240*/  STS [R158+0x19000], R6 ;  /* 0x019000069e007388 */ /* 0x0005e60000000800 */
[----:B------:R-:W-:Y:S01]  /*3250*/  MUFU.EX2 R217, R217 ;  /* 0x000000d900d97308 */ /* 0x000fe20000000800 */
[----:B------:R-:W-:Y:S01]  /*3260*/  FFMA.FTZ R151, -R151, R151, 1 ;  /* 0x3f80000097977423 */ /* 0x000fe20000010197 */
[----:B---3--:R-:W-:Y:S01]  /*3270*/  MOV R8, R221 ;  /* 0x000000dd00087202 */ /* 0x008fe20000000f00 */
[----:B------:R-:W-:Y:S07]  /*3280*/  FMUL.FTZ R225, R225, UR16 ;  /* 0x00000010e1e17c20 */ /* 0x000fee0008410000 */
[----:B------:R-:W3:Y:S01]  /*3290*/  MUFU.EX2 R216, R216 ;  /* 0x000000d800d87308 */ /* 0x000ee20000000800 */
[----:B------:R-:W-:Y:S01]  /*32a0*/  @!P0 FSEL R8, R221, -INF , !P4 ;  /* 0xff800000dd088808 */ /* 0x000fe20006000000 */
[----:B------:R-:W-:Y:S01]  /*32b0*/  FMUL.FTZ R226, R226, UR16 ;  /* 0x00000010e2e27c20 */ /* 0x000fe20008410000 */
[----:B------:R-:W-:Y:S07]  /*32c0*/  FMUL.FTZ R150, R150, UR16 ;  /* 0x0000001096967c20 */ /* 0x000fee0008410000 */
[----:B------:R-:W-:Y:S01]  /*32d0*/  MUFU.EX2 R215, R215 ;  /* 0x000000d700d77308 */ /* 0x000fe20000000800 */
[----:B------:R-:W-:Y:S01]  /*32e0*/  FMUL.FTZ R151, R151, UR16 ;  /* 0x0000001097977c20 */ /* 0x000fe20008410000 */
[----:B-1----:R-:W-:Y:S01]  /*32f0*/  MOV R7, R157 ;  /* 0x0000009d00077202 */ /* 0x002fe20000000f00 */
[--C-:B------:R-:W-:Y:S07]  /*3300*/  FFMA.FTZ R230, R8, UR11, -R10.reuse ;  /* 0x0000000b08e67c23 */ /* 0x100fee000801080a */
[----:B------:R-:W1:Y:S01]  /*3310*/  MUFU.EX2 R214, R214 ;  /* 0x000000d600d67308 */ /* 0x000e620000000800 */
[----:B------:R-:W-:Y:S09]  /*3320*/  @!P0 FSEL R7, R157, -INF , !P3 ;  /* 0xff8000009d078808 */ /* 0x000ff20005800000 */
[----:B------:R1:W-:Y:S01]  /*3330*/  MUFU.EX2 R237, R4 ;  /* 0x0000000400ed7308 */ /* 0x0003e20000000800 */
[----:B------:R-:W-:Y:S01]  /*3340*/  FFMA.FTZ R10, R7, UR11, -R10 ;  /* 0x0000000b070a7c23 */ /* 0x000fe2000801080a */
[----:B---3--:R-:W-:Y:S08]  /*3350*/  F2FP.BF16.F32.PACK_AB R7, R216, R217 ;  /* 0x000000d9d807723e */ /* 0x008ff000000010ff */
[----:B------:R-:W-:Y:S10]  /*3360*/  MUFU.EX2 R222, R222 ;  /* 0x000000de00de7308 */ /* 0x000ff40000000800 */
[----:B------:R-:W4:Y:S01]  /*3370*/  MUFU.EX2 R159, R159 ;  /* 0x0000009f009f7308 */ /* 0x000f220000000800 */
[----:B------:R3:W-:Y:S09]  /*3380*/  STS [R210+0x1a000], R7 ;  /* 0x01a00007d2007388 */ /* 0x0007f20000000800 */
[----:B------:R-:W-:Y:S01]  /*3390*/  MUFU.EX2 R224, R224 ;  /* 0x000000e000e07308 */ /* 0x000fe20000000800 */
[----:B-1----:R-:W-:Y:S09]  /*33a0*/  F2FP.BF16.F32.PACK_AB R4, R214, R215 ;  /* 0x000000d7d604723e */ /* 0x002ff200000010ff */
[----:B------:R-:W2:Y:S01]  /*33b0*/  MUFU.EX2 R223, R223 ;  /* 0x000000df00df7308 */ /* 0x000ea20000000800 */
[----:B------:R-:W-:Y:S09]  /*33c0*/  STS [R210+0x1a400], R4 ;  /* 0x01a40004d2007388 */ /* 0x000ff20000000800 */
[----:B------:R-:W-:Y:S01]  /*33d0*/  MUFU.EX2 R246, R246 ;  /* 0x000000f600f67308 */ /* 0x000fe20000000800 */
[----:B----4-:R-:W-:Y:S09]  /*33e0*/  F2FP.BF16.F32.PACK_AB R5, R159, R222 ;  /* 0x000000de9f05723e */ /* 0x010ff200000010ff */
[----:B------:R-:W1:Y:S01]  /*33f0*/  MUFU.EX2 R245, R245 ;  /* 0x000000f500f57308 */ /* 0x000e620000000800 */
[----:B------:R4:W-:Y:S09]  /*3400*/  STS [R158+0x1a400], R5 ;  /* 0x01a400059e007388 */ /* 0x0009f20000000800 */
[----:B------:R-:W-:Y:S01]  /*3410*/  MUFU.EX2 R240, R240 ;  /* 0x000000f000f07308 */ /* 0x000fe20000000800 */
[----:B--2---:R-:W-:Y:S09]  /*3420*/  F2FP.BF16.F32.PACK_AB R6, R223, R224 ;  /* 0x000000e0df06723e */ /* 0x004ff200000010ff */
[----:B------:R-:W3:Y:S01]  /*3430*/  MUFU.EX2 R239, R239 ;  /* 0x000000ef00ef7308 */ /* 0x000ee20000000800 */
[----:B------:R2:W-:Y:S09]  /*3440*/  STS [R158+0x1a000], R6 ;  /* 0x01a000069e007388 */ /* 0x0005f20000000800 */
[----:B------:R-:W4:Y:S01]  /*3450*/  MUFU.EX2 R244, R244 ;  /* 0x000000f400f47308 */ /* 0x000f220000000800 */
[----:B-1----:R-:W-:Y:S09]  /*3460*/  F2FP.BF16.F32.PACK_AB R8, R245, R246 ;  /* 0x000000f6f508723e */ /* 0x002ff200000010ff */
[----:B------:R-:W1:Y:S01]  /*3470*/  MUFU.EX2 R238, R238 ;  /* 0x000000ee00ee7308 */ /* 0x000e620000000800 */
[----:B------:R-:W-:Y:S09]  /*3480*/  STS [R209], R8 ;  /* 0x00000008d1007388 */ /* 0x000ff20000000800 */
[----:B------:R-:W-:Y:S01]  /*3490*/  MUFU.EX2 R236, R236 ;  /* 0x000000ec00ec7308 */ /* 0x000fe20000000800 */
[----:B---3--:R-:W-:Y:S09]  /*34a0*/  F2FP.BF16.F32.PACK_AB R7, R239, R240 ;  /* 0x000000f0ef07723e */ /* 0x008ff200000010ff */
[----:B------:R-:W2:Y:S01]  /*34b0*/  MUFU.EX2 R235, R235 ;  /* 0x000000eb00eb7308 */ /* 0x000ea20000000800 */
[----:B------:R-:W-:Y:S01]  /*34c0*/  STS [R209+0x400], R7 ;  /* 0x00040007d1007388 */ /* 0x000fe20000000800 */
[----:B----4-:R-:W-:Y:S08]  /*34d0*/  F2FP.BF16.F32.PACK_AB R5, R243, R244 ;  /* 0x000000f4f305723e */ /* 0x010ff000000010ff */
[----:B------:R-:W-:Y:S01]  /*34e0*/  MUFU.EX2 R232, R232 ;  /* 0x000000e800e87308 */ /* 0x000fe20000000800 */
[----:B-1----:R-:W-:Y:S01]  /*34f0*/  F2FP.BF16.F32.PACK_AB R4, R237, R238 ;  /* 0x000000eeed04723e */ /* 0x002fe200000010ff */
[----:B------:R1:W-:Y:S08]  /*3500*/  STS [R156], R5 ;  /* 0x000000059c007388 */ /* 0x0003f00000000800 */
[----:B------:R-:W-:Y:S01]  /*3510*/  MUFU.EX2 R231, R231 ;  /* 0x000000e700e77308 */ /* 0x000fe20000000800 */
[----:B------:R3:W-:Y:S01]  /*3520*/  STS [R156+0x400], R4 ;  /* 0x000400049c007388 */ /* 0x0007e20000000800 */
[----:B--2---:R-:W-:Y:S08]  /*3530*/  F2FP.BF16.F32.PACK_AB R6, R235, R236 ;  /* 0x000000eceb06723e */ /* 0x004ff000000010ff */
[----:B------:R-:W-:Y:S01]  /*3540*/  MUFU.EX2 R234, R234 ;  /* 0x000000ea00ea7308 */ /* 0x000fe20000000800 */
[----:B------:R2:W-:Y:S09]  /*3550*/  STS [R209+0x1000], R6 ;  /* 0x00100006d1007388 */ /* 0x0005f20000000800 */
[----:B------:R-:W1:Y:S10]  /*3560*/  MUFU.EX2 R233, R13 ;  /* 0x0000000d00e97308 */ /* 0x000e740000000800 */
[----:B------:R-:W-:Y:S10]  /*3570*/  MUFU.EX2 R230, R230 ;  /* 0x000000e600e67308 */ /* 0x000ff40000000800 */
[----:B------:R-:W3:Y:S01]  /*3580*/  MUFU.EX2 R229, R10 ;  /* 0x0000000a00e57308 */ /* 0x000ee20000000800 */
[----:B-1----:R-:W-:Y:S02]  /*3590*/  F2FP.BF16.F32.PACK_AB R5, R233, R234 ;  /* 0x000000eae905723e */ /* 0x002fe400000010ff */
[----:B---3--:R-:W-:Y:S02]  /*35a0*/  F2FP.BF16.F32.PACK_AB R4, R229, R230 ;  /* 0x000000e6e504723e */ /* 0x008fe400000010ff */
[----:B--2---:R-:W-:Y:S05]  /*35b0*/  F2FP.BF16.F32.PACK_AB R6, R231, R232 ;  /* 0x000000e8e706723e */ /* 0x004fea00000010ff */
        /* <DEDUP_REMOVED lines=32> */
[C---:B--2---:R-:W-:Y:S04]  /*37c0*/  HMMA.16816.F32.BF16 R8, R132.reuse, R144, R8 ;  /* 0x000000908408723c */ /* 0x044fe80000041808 */
[C---:B------:R-:W-:Y:S04]  /*37d0*/  LEA R144, P0, R186.reuse, R250, 0x2 ;  /* 0x000000faba907211 */ /* 0x040fe800078010ff */
[-C--:B------:R-:W-:Y:S03]  /*37e0*/  HMMA.16816.F32.BF16 R12, R132, R146.reuse, R12 ;  /* 0x00000092840c723c */ /* 0x080fe6000004180c */
[----:B------:R-:W-:Y:S05]  /*37f0*/  LEA.HI.X R145, R186, R251, RZ, 0x2, P0 ;  /* 0x000000fbba917211 */ /* 0x000fea00000f14ff */
[C---:B------:R-:W-:Y:S01]  /*3800*/  HMMA.16816.F32.BF16 R16, R140.reuse, R146, R16 ;  /* 0x000000928c10723c */ /* 0x040fe20000041810 */
[----:B------:R-:W2:Y:S04]  /*3810*/  LDG.E R249, desc[UR38][R144.64] ;  /* 0x0000002690f97981 */ /* 0x000ea8000c1e1900 */
[----:B------:R-:W4:Y:S03]  /*3820*/  LDG.E R250, desc[UR38][R144.64+0x20] ;  /* 0x0000202690fa7981 */ /* 0x000f26000c1e1900 */
[-C--:B---3--:R-:W-:Y:S01]  /*3830*/  HMMA.16816.F32.BF16 R20, R140, R136.reuse, R20 ;  /* 0x000000888c14723c */ /* 0x088fe20000041814 */
[----:B------:R-:W5:Y:S04]  /*3840*/  LDG.E R252, desc[UR38][R144.64+0x80] ;  /* 0x0000802690fc7981 */ /* 0x000f68000c1e1900 */
[----:B------:R1:W5:Y:S03]  /*3850*/  LDG.E R251, desc[UR38][R144.64+0xa0] ;  /* 0x0000a02690fb7981 */ /* 0x000366000c1e1900 */
[C---:B------:R-:W-:Y:S08]  /*3860*/  HMMA.16816.F32.BF16 R24, R132.reuse, R136, R24 ;  /* 0x000000888418723c */ /* 0x040ff00000041818 */
[-C--:B------:R-:W-:Y:S01]  /*3870*/  HMMA.16816.F32.BF16 R28, R132, R138.reuse, R28 ;  /* 0x0000008a841c723c */ /* 0x080fe2000004181c */
[----:B------:R-:W-:Y:S07]  /*3880*/  LDSM.16.M88.4 R132, [R148+0x7000] ;  /* 0x007000009484783b */ /* 0x000fee0000000200 */
[----:B------:R-:W-:Y:S01]  /*3890*/  HMMA.16816.F32.BF16 R32, R140, R138, R32 ;  /* 0x0000008a8c20723c */ /* 0x000fe20000041820 */
[----:B------:R-:W3:Y:S08]  /*38a0*/  LDSM.16.M88.4 R136, [R178+0x11000] ;  /* 0x01100000b288783b */ /* 0x000ef00000000200 */
[----:B------:R-:W3:Y:S08]  /*38b0*/  LDSM.16.M88.4 R140, [R148+0x7800] ;  /* 0x00780000948c783b */ /* 0x000ef00000000200 */
[----:B-1----:R-:W-:Y:S01]  /*38c0*/  LDSM.16.M88.4 R144, [R178+0x13400] ;  /* 0x01340000b290783b */ /* 0x002fe20000000200 */
[-C--:B---3--:R-:W-:Y:S08]  /*38d0*/  HMMA.16816.F32.BF16 R4, R132, R136.reuse, R4 ;  /* 0x000000888404723c */ /* 0x088ff00000041804 */
[C---:B------:R-:W-:Y:S08]  /*38e0*/  HMMA.16816.F32.BF16 R8, R140.reuse, R136, R8 ;  /* 0x000000888c08723c */ /* 0x040ff00000041808 */
[-C--:B------:R-:W-:Y:S08]  /*38f0*/  HMMA.16816.F32.BF16 R12, R140, R138.reuse, R12 ;  /* 0x0000008a8c0c723c */ /* 0x080ff0000004180c */
[C---:B------:R-:W-:Y:S01]  /*3900*/  HMMA.16816.F32.BF16 R16, R132.reuse, R138, R16 ;  /* 0x0000008a8410723c */ /* 0x040fe20000041810 */
[----:B------:R-:W1:Y:S07]  /*3910*/  LDSM.16.M88.4 R136, [R178+0x11400] ;  /* 0x01140000b288783b */ /* 0x000e6e0000000200 */
[-C--:B-1----:R-:W-:Y:S08]  /*3920*/  HMMA.16816.F32.BF16 R20, R132, R136.reuse, R20 ;  /* 0x000000888414723c */ /* 0x082ff00000041814 */
[C---:B------:R-:W-:Y:S08]  /*3930*/  HMMA.16816.F32.BF16 R24, R140.reuse, R136, R24 ;  /* 0x000000888c18723c */ /* 0x040ff00000041818 */
[-C--:B------:R-:W-:Y:S01]  /*3940*/  HMMA.16816.F32.BF16 R28, R140, R138.reuse, R28 ;  /* 0x0000008a8c1c723c */ /* 0x080fe2000004181c */
[----:B------:R-:W-:Y:S07]  /*3950*/  LDSM.16.M88.4 R140, [R149+0x8800] ;  /* 0x00880000958c783b */ /* 0x000fee0000000200 */
[----:B------:R-:W-:Y:S01]  /*3960*/  HMMA.16816.F32.BF16 R32, R132, R138, R32 ;  /* 0x0000008a8420723c */ /* 0x000fe20000041820 */
[----:B------:R1:W-:Y:S08]  /*3970*/  LDSM.16.M88.4 R132, [R149+0x8000] ;  /* 0x008000009584783b */ /* 0x0003f00000000200 */
[----:B------:R-:W3:Y:S01]  /*3980*/  LDSM.16.M88.4 R136, [R179+0x13000] ;  /* 0x01300000b388783b */ /* 0x000ee20000000200 */
[----:B-1----:R-:W-:Y:S01]  /*3990*/  IMAD.SHL.U32 R149, R174, 0x40, RZ ;  /* 0x00000040ae957824 */ /* 0x002fe200078e00ff */
        /* <DEDUP_REMOVED lines=10> */
[----:B------:R-:W-:Y:S08]  /*3a40*/  LDSM.16.M88.4 R132, [R148+0x8000] ;  /* 0x008000009484783b */ /* 0x000ff00000000200 */
[----:B------:R-:W1:Y:S02]  /*3a50*/  LDSM.16.M88.4 R136, [R178+0x13000] ;  /* 0x01300000b288783b */ /* 0x000e640000000200 */
[-C--:B-1----:R-:W-:Y:S08]  /*3a60*/  HMMA.16816.F32.BF16 R4, R132, R136.reuse, R4 ;  /* 0x000000888404723c */ /* 0x082ff00000041804 */
[C---:B------:R-:W-:Y:S04]  /*3a70*/  HMMA.16816.F32.BF16 R8, R140.reuse, R136, R8 ;  /* 0x000000888c08723c */ /* 0x040fe80000041808 */
[----:B------:R-:W-:Y:S04]  /*3a80*/  FFMA.FTZ R137, -R155, R155, 1 ;  /* 0x3f8000009b897423 */ /* 0x000fe8000001019b */
[-C--:B------:R-:W-:Y:S03]  /*3a90*/  HMMA.16816.F32.BF16 R12, R140, R138.reuse, R12 ;  /* 0x0000008a8c0c723c */ /* 0x080fe6000004180c */
[C---:B--2---:R-:W-:Y:S01]  /*3aa0*/  FADD.FTZ R5, -R249.reuse, R5 ;  /* 0x00000005f9057221 */ /* 0x044fe20000010100 */
[----:B------:R-:W-:Y:S01]  /*3ab0*/  FADD.FTZ R4, -R249, R4 ;  /* 0x00000004f9047221 */ /* 0x000fe20000010100 */
[----:B------:R-:W-:Y:S01]  /*3ac0*/  FMUL.FTZ R137, R137, UR16 ;  /* 0x0000001089897c20 */ /* 0x000fe20008410000 */
[----:B----4-:R-:W-:Y:S01]  /*3ad0*/  FADD.FTZ R6, -R250, R6 ;  /* 0x00000006fa067221 */ /* 0x010fe20000010100 */
[----:B------:R-:W-:Y:S01]  /*3ae0*/  FMUL.FTZ R136, R163, R5 ;  /* 0x00000005a3887220 */ /* 0x000fe20000410000 */
[C---:B------:R-:W-:Y:S04]  /*3af0*/  HMMA.16816.F32.BF16 R16, R132.reuse, R138, R16 ;  /* 0x0000008a8410723c */ /* 0x040fe80000041810 */
[----:B------:R-:W-:Y:S01]  /*3b00*/  FMUL.FTZ R218, R218, R4 ;  /* 0x00000004dada7220 */ /* 0x000fe20000410000 */
[----:B------:R-:W-:Y:S01]  /*3b10*/  FFMA.FTZ R5, -R161, R161, 1 ;  /* 0x3f800000a1057423 */ /* 0x000fe200000101a1 */
[----:B------:R-:W-:Y:S01]  /*3b20*/  LOP3.LUT R4, R3, 0x30, R2, 0xf8, !PT ;  /* 0x0000003003047812 */ /* 0x000fe200078ef802 */
[----:B------:R-:W-:Y:S01]  /*3b30*/  FADD.FTZ R7, -R250, R7 ;  /* 0x00000007fa077221 */ /* 0x000fe20000010100 */
[-C--:B------:R-:W-:Y:S03]  /*3b40*/  HMMA.16816.F32.BF16 R20, R132, R144.reuse, R20 ;  /* 0x000000908414723c */ /* 0x080fe60000041814 */
[----:B------:R-:W-:Y:S01]  /*3b50*/  SHF.L.U32 R161, R174, 0x3, RZ ;  /* 0x00000003aea17819 */ /* 0x000fe200000006ff */
[----:B------:R-:W-:Y:S01]  /*3b60*/  FMUL.FTZ R5, R5, UR16 ;  /* 0x0000001005057c20 */ /* 0x000fe20008410000 */
[----:B------:R-:W-:Y:S01]  /*3b70*/  LOP3.LUT R4, R4, 0x1c0, R149, 0xf8, !PT ;  /* 0x000001c004047812 */ /* 0x000fe200078ef895 */
[----:B------:R-:W-:Y:S01]  /*3b80*/  FMUL.FTZ R136, R136, R137 ;  /* 0x0000008988887220 */ /* 0x000fe20000410000 */
[----:B------:R-:W-:Y:S01]  /*3b90*/  LOP3.LUT R148, R161, 0x38, RZ, 0xc0, !PT ;  /* 0x00000038a1947812 */ /* 0x000fe200078ec0ff */
[C---:B------:R-:W-:Y:S04]  /*3ba0*/  HMMA.16816.F32.BF16 R24, R140.reuse, R144, R24 ;  /* 0x000000908c18723c */ /* 0x040fe80000041818 */
[C---:B------:R-:W-:Y:S01]  /*3bb0*/  FADD.FTZ R16, -R249.reuse, R16 ;  /* 0x00000010f9107221 */ /* 0x040fe20000010100 */
[----:B------:R-:W-:Y:S01]  /*3bc0*/  FADD.FTZ R17, -R249, R17 ;  /* 0x00000011f9117221 */ /* 0x000fe20000010100 */
[----:B------:R-:W-:Y:S01]  /*3bd0*/  FMUL.FTZ R5, R218, R5 ;  /* 0x00000005da057220 */ /* 0x000fe20000410000 */
[----:B------:R-:W-:Y:S01]  /*3be0*/  LOP3.LUT R163, R149, 0x400, RZ, 0xc0, !PT ;  /* 0x0000040095a37812 */ /* 0x000fe200078ec0ff */
[-C--:B------:R-:W-:Y:S03]  /*3bf0*/  HMMA.16816.F32.BF16 R28, R140, R146.reuse, R28 ;  /* 0x000000928c1c723c */ /* 0x080fe6000004181c */
[C---:B------:R-:W-:Y:S01]  /*3c00*/  FADD.FTZ R20, -R249.reuse, R20 ;  /* 0x00000014f9147221 */ /* 0x040fe20000010100 */
[----:B------:R-:W-:Y:S01]  /*3c10*/  FADD.FTZ R21, -R249, R21 ;  /* 0x00000015f9157221 */ /* 0x000fe20000010100 */
[----:B------:R-:W-:Y:S01]  /*3c20*/  FMUL.FTZ R16, R248, R16 ;  /* 0x00000010f8107220 */ /* 0x000fe20000410000 */
[----:B------:R-:W-:Y:S01]  /*3c30*/  FMUL.FTZ R17, R247, R17 ;  /* 0x00000011f7117220 */ /* 0x000fe20000410000 */
[----:B------:R-:W-:Y:S01]  /*3c40*/  FMUL.FTZ R20, R246, R20 ;  /* 0x00000014f6147220 */ /* 0x000fe20000410000 */
[----:B------:R-:W-:Y:S04]  /*3c50*/  HMMA.16816.F32.BF16 R32, R132, R146, R32 ;  /* 0x000000928420723c */ /* 0x000fe80000041820 */
[----:B------:R-:W-:Y:S01]  /*3c60*/  FMUL.FTZ R21, R245, R21 ;  /* 0x00000015f5157220 */ /* 0x000fe20000410000 */
[----:B------:R-:W-:Y:S01]  /*3c70*/  FMUL.FTZ R16, R16, R168 ;  /* 0x000000a810107220 */ /* 0x000fe20000410000 */
[----:B------:R-:W-:Y:S01]  /*3c80*/  FMUL.FTZ R17, R17, R169 ;  /* 0x000000a911117220 */ /* 0x000fe20000410000 */
[----:B------:R-:W-:Y:S01]  /*3c90*/  FMUL.FTZ R20, R20, R180 ;  /* 0x000000b414147220 */ /* 0x000fe20000410000 */
[----:B------:R-:W-:Y:S01]  /*3ca0*/  FMUL.FTZ R21, R21, R205 ;  /* 0x000000cd15157220 */ /* 0x000fe20000410000 */
[----:B------:R-:W-:Y:S01]  /*3cb0*/  LOP3.LUT R4, R4, R148, RZ, 0x3c, !PT ;  /* 0x0000009404047212 */ /* 0x000fe200078e3cff */
[----:B------:R-:W-:Y:S01]  /*3cc0*/  FMUL.FTZ R6, R207, R6 ;  /* 0x00000006cf067220 */ /* 0x000fe20000410000 */
[----:B------:R-:W-:Y:S01]  /*3cd0*/  FMUL.FTZ R7, R206, R7 ;  /* 0x00000007ce077220 */ /* 0x000fe20000410000 */
[----:B------:R-:W-:Y:S01]  /*3ce0*/  F2FP.BF16.F32.PACK_AB R5, R136, R5 ;  /* 0x000000058805723e */ /* 0x000fe200000010ff */
[----:B------:R-:W-:Y:S01]  /*3cf0*/  FADD.FTZ R18, -R250, R18 ;  /* 0x00000012fa127221 */ /* 0x000fe20000010100 */
[----:B------:R-:W-:Y:S01]  /*3d00*/  LEA R163, R4, R163, 0x1 ;  /* 0x000000a304a37211 */ /* 0x000fe200078e08ff */
[----:B------:R-:W-:Y:S01]  /*3d10*/  FMUL.FTZ R6, R6, R150 ;  /* 0x0000009606067220 */ /* 0x000fe20000410000 */
[----:B------:R-:W-:Y:S01]  /*3d20*/  F2FP.BF16.F32.PACK_AB R16, R17, R16 ;  /* 0x000000101110723e */ /* 0x000fe200000010ff */
[----:B------:R-:W-:Y:S01]  /*3d30*/  FMUL.FTZ R7, R7, R151 ;  /* 0x0000009707077220 */ /* 0x000fe20000410000 */
[----:B------:R-:W-:Y:S01]  /*3d40*/  F2FP.BF16.F32.PACK_AB R20, R21, R20 ;  /* 0x000000141514723e */ /* 0x000fe200000010ff */
[C---:B------:R-:W-:Y:S01]  /*3d50*/  FADD.FTZ R32, -R249.reuse, R32 ;  /* 0x00000020f9207221 */ /* 0x040fe20000010100 */
[----:B------:R-:W-:Y:S01]  /*3d60*/  FADD.FTZ R33, -R249, R33 ;  /* 0x00000021f9217221 */ /* 0x000fe20000010100 */
[----:B------:R-:W-:Y:S02]  /*3d70*/  FADD.FTZ R19, -R250, R19 ;  /* 0x00000013fa137221 */ /* 0x000fe40000010100 */
[----:B------:R-:W-:Y:S01]  /*3d80*/  FMUL.FTZ R32, R244, R32 ;  /* 0x00000020f4207220 */ /* 0x000fe20000410000 */
[----:B------:R-:W-:Y:S03]  /*3d90*/  FMUL.FTZ R33, R243, R33 ;  /* 0x00000021f3217220 */ /* 0x000fe60000410000 */
        /* <DEDUP_REMOVED lines=20> */
.L_x_659:
[----:B------:R-:W-:Y:S01]  /*3ee0*/  FFMA.FTZ R171, -R171, R171, 1 ;  /* 0x3f800000abab7423 */ /* 0x000fe200000101ab */
[----:B------:R-:W-:Y:S01]  /*3ef0*/  FFMA.FTZ R170, -R170, R170, 1 ;  /* 0x3f800000aaaa7423 */ /* 0x000fe200000101aa */
[----:B------:R-:W-:Y:S01]  /*3f00*/  FMUL.FTZ R19, R241, R19 ;  /* 0x00000013f1137220 */ /* 0x000fe20000410000 */
[----:B------:R-:W-:Y:S01]  /*3f10*/  FMUL.FTZ R18, R242, R18 ;  /* 0x00000012f2127220 */ /* 0x000fe20000410000 */
[----:B------:R-:W-:Y:S01]  /*3f20*/  FMUL.FTZ R171, R171, UR16 ;  /* 0x00000010abab7c20 */ /* 0x000fe20008410000 */
[----:B------:R-:W-:Y:S01]  /*3f30*/  FMUL.FTZ R170, R170, UR16 ;  /* 0x00000010aaaa7c20 */ /* 0x000fe20008410000 */
[----:B-----5:R-:W-:Y:S01]  /*3f40*/  FADD.FTZ R9, -R252, R9 ;  /* 0x00000009fc097221 */ /* 0x020fe20000010100 */
[----:B------:R-:W-:Y:S01]  /*3f50*/  FFMA.FTZ R153, -R153, R153, 1 ;  /* 0x3f80000099997423 */ /* 0x000fe20000010199 */
[C---:B------:R-:W-:Y:S01]  /*3f60*/  FADD.FTZ R11, -R251.reuse, R11 ;  /* 0x0000000bfb0b7221 */ /* 0x040fe20000010100 */
[----:B------:R-:W-:Y:S01]  /*3f70*/  FFMA.FTZ R164, -R164, R164, 1 ;  /* 0x3f800000a4a47423 */ /* 0x000fe200000101a4 */
[----:B------:R-:W-:Y:S01]  /*3f80*/  FADD.FTZ R8, -R252, R8 ;  /* 0x00000008fc087221 */ /* 0x000fe20000010100 */
[----:B------:R-:W-:Y:S01]  /*3f90*/  FFMA.FTZ R152, -R152, R152, 1 ;  /* 0x3f80000098987423 */ /* 0x000fe20000010198 */
[----:B------:R-:W-:Y:S01]  /*3fa0*/  FADD.FTZ R10, -R251, R10 ;  /* 0x0000000afb0a7221 */ /* 0x000fe20000010100 */
[----:B------:R-:W-:Y:S01]  /*3fb0*/  FFMA.FTZ R154, -R154, R154, 1 ;  /* 0x3f8000009a9a7423 */ /* 0x000fe2000001019a */
[----:B------:R-:W-:Y:S01]  /*3fc0*/  FMUL.FTZ R19, R19, R171 ;  /* 0x000000ab13137220 */ /* 0x000fe20000410000 */
[----:B------:R-:W-:Y:S01]  /*3fd0*/  FMUL.FTZ R18, R18, R170 ;  /* 0x000000aa12127220 */ /* 0x000fe20000410000 */
[----:B------:R-:W-:Y:S01]  /*3fe0*/  FMUL.FTZ R9, R216, R9 ;  /* 0x00000009d8097220 */ /* 0x000fe20000410000 */
[----:B------:R-:W-:Y:S01]  /*3ff0*/  FMUL.FTZ R153, R153, UR16 ;  /* 0x0000001099997c20 */ /* 0x000fe20008410000 */
[----:B------:R-:W-:Y:S01]  /*4000*/  FMUL.FTZ R11, R214, R11 ;  /* 0x0000000bd60b7220 */ /* 0x000fe20000410000 */
[----:B------:R-:W-:Y:S01]  /*4010*/  FMUL.FTZ R164, R164, UR16 ;  /* 0x00000010a4a47c20 */ /* 0x000fe20008410000 */
[----:B------:R-:W-:Y:S01]  /*4020*/  FADD.FTZ R13, -R252, R13 ;  /* 0x0000000dfc0d7221 */ /* 0x000fe20000010100 */
[----:B------:R-:W-:Y:S01]  /*4030*/  FMUL.FTZ R8, R217, R8 ;  /* 0x00000008d9087220 */ /* 0x000fe20000410000 */
[----:B------:R-:W-:Y:S01]  /*4040*/  FFMA.FTZ R162, -R162, R162, 1 ;  /* 0x3f800000a2a27423 */ /* 0x000fe200000101a2 */
[----:B------:R-:W-:Y:S01]  /*4050*/  FMUL.FTZ R152, R152, UR16 ;  /* 0x0000001098987c20 */ /* 0x000fe20008410000 */
[----:B------:R-:W-:Y:S01]  /*4060*/  FADD.FTZ R15, -R251, R15 ;  /* 0x0000000ffb0f7221 */ /* 0x000fe20000010100 */
[----:B------:R-:W-:Y:S01]  /*4070*/  FMUL.FTZ R10, R215, R10 ;  /* 0x0000000ad70a7220 */ /* 0x000fe20000410000 */
[----:B------:R-:W-:Y:S01]  /*4080*/  FFMA.FTZ R167, -R167, R167, 1 ;  /* 0x3f800000a7a77423 */ /* 0x000fe200000101a7 */
[----:B------:R-:W-:Y:S01]  /*4090*/  FMUL.FTZ R154, R154, UR16 ;  /* 0x000000109a9a7c20 */ /* 0x000fe20008410000 */
[----:B------:R-:W-:Y:S01]  /*40a0*/  FADD.FTZ R12, -R252, R12 ;  /* 0x0000000cfc0c7221 */ /* 0x000fe20000010100 */
[----:B------:R-:W-:Y:S01]  /*40b0*/  FFMA.FTZ R165, -R165, R165, 1 ;  /* 0x3f800000a5a57423 */ /* 0x000fe200000101a5 */
[----:B------:R-:W-:Y:S01]  /*40c0*/  FADD.FTZ R14, -R251, R14 ;  /* 0x0000000efb0e7221 */ /* 0x000fe20000010100 */
[----:B------:R-:W-:Y:S01]  /*40d0*/  FFMA.FTZ R166, -R166, R166, 1 ;  /* 0x3f800000a6a67423 */ /* 0x000fe200000101a6 */
[----:B------:R-:W-:Y:S01]  /*40e0*/  F2FP.BF16.F32.PACK_AB R6, R7, R6 ;  /* 0x000000060706723e */ /* 0x000fe200000010ff */
[----:B------:R-:W-:Y:S01]  /*40f0*/  FMUL.FTZ R9, R9, R153 ;  /* 0x0000009909097220 */ /* 0x000fe20000410000 */
[----:B------:R-:W-:Y:S01]  /*4100*/  FMUL.FTZ R11, R11, R164 ;  /* 0x000000a40b0b7220 */ /* 0x000fe20000410000 */
[----:B------:R-:W-:Y:S01]  /*4110*/  FMUL.FTZ R13, R223, R13 ;  /* 0x0000000ddf0d7220 */ /* 0x000fe20000410000 */
[----:B------:R-:W-:Y:S01]  /*4120*/  FMUL.FTZ R162, R162, UR16 ;  /* 0x00000010a2a27c20 */ /* 0x000fe20008410000 */
[----:B------:R-:W-:Y:S01]  /*4130*/  FMUL.FTZ R8, R8, R152 ;  /* 0x0000009808087220 */ /* 0x000fe20000410000 */
[----:B------:R-:W-:Y:S01]  /*4140*/  FMUL.FTZ R15, R159, R15 ;  /* 0x0000000f9f0f7220 */ /* 0x000fe20000410000 */
[----:B------:R-:W-:Y:S01]  /*4150*/  FMUL.FTZ R167, R167, UR16 ;  /* 0x00000010a7a77c20 */ /* 0x000fe20008410000 */
[----:B------:R-:W-:Y:S01]  /*4160*/  FMUL.FTZ R10, R10, R154 ;  /* 0x0000009a0a0a7220 */ /* 0x000fe20000410000 */
[----:B------:R-:W-:Y:S01]  /*4170*/  FADD.FTZ R23, -R250, R23 ;  /* 0x00000017fa177221 */ /* 0x000fe20000010100 */
[----:B------:R-:W-:Y:S01]  /*4180*/  FFMA.FTZ R201, -R201, R201, 1 ;  /* 0x3f800000c9c97423 */ /* 0x000fe200000101c9 */
[----:B------:R-:W-:Y:S01]  /*4190*/  FMUL.FTZ R12, R224, R12 ;  /* 0x0000000ce00c7220 */ /* 0x000fe20000410000 */
[----:B------:R-:W-:Y:S01]  /*41a0*/  FMUL.FTZ R165, R165, UR16 ;  /* 0x00000010a5a57c20 */ /* 0x000fe20008410000 */
[----:B------:R-:W-:Y:S01]  /*41b0*/  FMUL.FTZ R14, R222, R14 ;  /* 0x0000000ede0e7220 */ /* 0x000fe20000410000 */
[----:B------:R-:W-:Y:S01]  /*41c0*/  FMUL.FTZ R166, R166, UR16 ;  /* 0x00000010a6a67c20 */ /* 0x000fe20008410000 */
[----:B------:R-:W-:Y:S01]  /*41d0*/  FADD.FTZ R22, -R250, R22 ;  /* 0x00000016fa167221 */ /* 0x000fe20000010100 */
[----:B------:R-:W-:Y:S01]  /*41e0*/  FFMA.FTZ R204, -R204, R204, 1 ;  /* 0x3f800000cccc7423 */ /* 0x000fe200000101cc */
[----:B------:R-:W-:Y:S01]  /*41f0*/  F2FP.BF16.F32.PACK_AB R18, R19, R18 ;  /* 0x000000121312723e */ /* 0x000fe200000010ff */
[----:B------:R-:W-:Y:S01]  /*4200*/  STS [R210+0x15000], R5 ;  /* 0x01500005d2007388 */ /* 0x000fe20000000800 */
[----:B------:R-:W-:Y:S01]  /*4210*/  FMUL.FTZ R13, R13, R162 ;  /* 0x000000a20d0d7220 */ /* 0x000fe20000410000 */
[----:B------:R-:W-:Y:S01]  /*4220*/  FMUL.FTZ R15, R15, R167 ;  /* 0x000000a70f0f7220 */ /* 0x000fe20000410000 */
[----:B------:R-:W-:Y:S02]  /*4230*/  FMUL.FTZ R23, R239, R23 ;  /* 0x00000017ef177220 */ /* 0x000fe40000410000 */
[----:B------:R-:W-:Y:S01]  /*4240*/  STS [R210+0x15400], R6 ;  /* 0x01540006d2007388 */ /* 0x000fe20000000800 */
[----:B------:R-:W-:Y:S01]  /*4250*/  FMUL.FTZ R201, R201, UR16 ;  /* 0x00000010c9c97c20 */ /* 0x000fe20008410000 */
[----:B------:R-:W-:Y:S01]  /*4260*/  FMUL.FTZ R12, R12, R165 ;  /* 0x000000a50c0c7220 */ /* 0x000fe20000410000 */
[----:B------:R-:W-:Y:S01]  /*4270*/  FMUL.FTZ R14, R14, R166 ;  /* 0x000000a60e0e7220 */ /* 0x000fe20000410000 */
[----:B------:R-:W-:Y:S01]  /*4280*/  FMUL.FTZ R22, R240, R22 ;  /* 0x00000016f0167220 */ /* 0x000fe20000410000 */
[----:B------:R-:W-:Y:S01]  /*4290*/  FADD.FTZ R35, -R250, R35 ;  /* 0x00000023fa237221 */ /* 0x000fe20000010100 */
[----:B------:R-:W-:Y:S01]  /*42a0*/  FFMA.FTZ R227, -R227, R227, 1 ;  /* 0x3f800000e3e37423 */ /* 0x000fe200000101e3 */
[----:B------:R-:W-:Y:S01]  /*42b0*/  FMUL.FTZ R204, R204, UR16 ;  /* 0x00000010cccc7c20 */ /* 0x000fe20008410000 */
[----:B------:R-:W-:Y:S01]  /*42c0*/  FADD.FTZ R34, -R250, R34 ;  /* 0x00000022fa227221 */ /* 0x000fe20000010100 */
[----:B------:R-:W-:Y:S01]  /*42d0*/  FFMA.FTZ R228, -R228, R228, 1 ;  /* 0x3f800000e4e47423 */ /* 0x000fe200000101e4 */
[----:B------:R-:W-:Y:S01]  /*42e0*/  F2FP.BF16.F32.PACK_AB R8, R9, R8 ;  /* 0x000000080908723e */ /* 0x000fe200000010ff */
[----:B------:R-:W-:Y:S01]  /*42f0*/  STS [R158+0x15000], R16 ;  /* 0x015000109e007388 */ /* 0x000fe20000000800 */
[----:B------:R-:W-:Y:S01]  /*4300*/  F2FP.BF16.F32.PACK_AB R10, R11, R10 ;  /* 0x0000000a0b0a723e */ /* 0x000fe200000010ff */
[----:B------:R-:W-:Y:S01]  /*4310*/  FMUL.FTZ R23, R23, R201 ;  /* 0x000000c917177220 */ /* 0x000fe20000410000 */
[----:B------:R-:W-:Y:S02]  /*4320*/  FMUL.FTZ R35, R237, R35 ;  /* 0x00000023ed237220 */ /* 0x000fe40000410000 */
[----:B------:R-:W-:Y:S01]  /*4330*/  STS [R158+0x15400], R18 ;  /* 0x015400129e007388 */ /* 0x000fe20000000800 */
[----:B------:R-:W-:Y:S01]  /*4340*/  FMUL.FTZ R227, R227, UR16 ;  /* 0x00000010e3e37c20 */ /* 0x000fe20008410000 */
[----:B------:R-:W-:Y:S01]  /*4350*/  FMUL.FTZ R22, R22, R204 ;  /* 0x000000cc16167220 */ /* 0x000fe20000410000 */
[----:B------:R-:W-:Y:S01]  /*4360*/  FMUL.FTZ R34, R238, R34 ;  /* 0x00000022ee227220 */ /* 0x000fe20000410000 */
[----:B------:R-:W-:Y:S01]  /*4370*/  FMUL.FTZ R228, R228, UR16 ;  /* 0x00000010e4e47c20 */ /* 0x000fe20008410000 */
[----:B------:R-:W-:Y:S01]  /*4380*/  FADD.FTZ R25, -R252, R25 ;  /* 0x00000019fc197221 */ /* 0x000fe20000010100 */
[----:B------:R-:W-:Y:S01]  /*4390*/  FFMA.FTZ R211, -R211, R211, 1 ;  /* 0x3f800000d3d37423 */ /* 0x000fe200000101d3 */
[C---:B------:R-:W-:Y:S01]  /*43a0*/  FADD.FTZ R27, -R251.reuse, R27 ;  /* 0x0000001bfb1b7221 */ /* 0x040fe20000010100 */
[----:B------:R-:W-:Y:S01]  /*43b0*/  FFMA.FTZ R212, -R212, R212, 1 ;  /* 0x3f800000d4d47423 */ /* 0x000fe200000101d4 */
[----:B------:R-:W-:Y:S01]  /*43c0*/  FADD.FTZ R24, -R252, R24 ;  /* 0x00000018fc187221 */ /* 0x000fe20000010100 */
[----:B------:R-:W-:Y:S01]  /*43d0*/  FFMA.FTZ R208, -R208, R208, 1 ;  /* 0x3f800000d0d07423 */ /* 0x000fe200000101d0 */
        /* <DEDUP_REMOVED lines=18> */
[----:B------:R-:W-:Y:S01]  /*4500*/  FMUL.FTZ R213, R213, UR16 ;  /* 0x00000010d5d57c20 */ /* 0x000fe20008410000 */
[----:B------:R-:W-:Y:S01]  /*4510*/  FFMA.FTZ R157, -R157, R157, 1 ;  /* 0x3f8000009d9d7423 */ /* 0x000fe2000001019d */
[----:B------:R-:W-:Y:S01]  /*4520*/  FADD.FTZ R28, -R252, R28 ;  /* 0x0000001cfc1c7221 */ /* 0x000fe20000010100 */
[----:B------:R-:W-:Y:S01]  /*4530*/  FFMA.FTZ R219, -R219, R219, 1 ;  /* 0x3f800000dbdb7423 */ /* 0x000fe200000101db */
        /* <DEDUP_REMOVED lines=12> */
[----:B------:R-:W-:Y:S01]  /*4600*/  FMUL.FTZ R157, R157, UR16 ;  /* 0x000000109d9d7c20 */ /* 0x000fe20008410000 */
[----:B------:R-:W-:Y:S01]  /*4610*/  FMUL.FTZ R28, R234, R28 ;  /* 0x0000001cea1c7220 */ /* 0x000fe20000410000 */
        /* <DEDUP_REMOVED lines=19> */
[----:B------:R-:W-:Y:S02]  /*4750*/  STS [R209+-0x3000], R24 ;  /* 0xffd00018d1007388 */ /* 0x000fe40000000800 */
[----:B------:R-:W-:Y:S03]  /*4760*/  LOP3.LUT R162, R162, 0x8, RZ, 0xc0, !PT ;  /* 0x00000008a2a27812 */ /* 0x000fe600078ec0ff */
[----:B------:R-:W-:Y:S01]  /*4770*/  STS [R209+-0x2c00], R26 ;  /* 0xffd4001ad1007388 */ /* 0x000fe20000000800 */
[----:B------:R-:W-:Y:S04]  /*4780*/  LOP3.LUT R162, R162, 0x10, R174, 0xf8, !PT ;  /* 0x00000010a2a27812 */ /* 0x000fe800078ef8ae */
[----:B------:R-:W-:Y:S01]  /*4790*/  STS [R156+-0x3000], R28 ;  /* 0xffd0001c9c007388 */ /* 0x000fe20000000800 */
[--C-:B------:R-:W-:Y:S04]  /*47a0*/  LOP3.LUT R162, R162, 0xc0, R173.reuse, 0xf8, !PT ;  /* 0x000000c0a2a27812 */ /* 0x100fe800078ef8ad */
[----:B------:R-:W-:Y:S01]  /*47b0*/  STS [R156+-0x2c00], R30 ;  /* 0xffd4001e9c007388 */ /* 0x000fe20000000800 */
[----:B------:R-:W-:Y:S01]  /*47c0*/  LOP3.LUT R162, R162, R172, RZ, 0x3c, !PT ;  /* 0x000000aca2a27212 */ /* 0x000fe200078e3cff */
[----:B------:R-:W-:Y:S03]  /*47d0*/  BAR.SYNC.DEFER_BLOCKING 0x0 ;  /* 0x0000000000007b1d */ /* 0x000fe60000010000 */
[----:B------:R-:W-:Y:S04]  /*47e0*/  LOP3.LUT R162, R162, 0x120, R173, 0xf8, !PT ;  /* 0x00000120a2a27812 */ /* 0x000fe800078ef8ad */
        /* <DEDUP_REMOVED lines=39> */
[----:B------:R1:W4:Y:S07]  /*4a60*/  LDSM.16.MT88.4 R132, [R163+UR4+0x1a800] ;  /* 0x01a80004a384783b */ /* 0x00032e0008004200 */
[-C--:B--2---:R-:W-:Y:S08]  /*4a70*/  HMMA.16816.F32.BF16 R68, R24, R8.reuse, R68 ;  /* 0x000000081844723c */ /* 0x084ff00000041844 */
[C---:B------:R-:W-:Y:S08]  /*4a80*/  HMMA.16816.F32.BF16 R72, R32.reuse, R8, R72 ;  /* 0x000000082048723c */ /* 0x040ff00000041848 */
[-C--:B------:R-:W-:Y:S01]  /*4a90*/  HMMA.16816.F32.BF16 R76, R32, R10.reuse, R76 ;  /* 0x0000000a204c723c */ /* 0x080fe2000004184c */
[----:B------:R-:W2:Y:S02]  /*4aa0*/  LDSM.16.MT88.4 R32, [R162+0x8c00] ;  /* 0x008c0000a220783b */ /* 0x000ea40000004200 */
[----:B-1----:R-:W-:Y:S01]  /*4ab0*/  IADD3 R163, PT, PT, R163, UR4, RZ ;  /* 0x00000004a3a37c10 */ /* 0x002fe2000fffe0ff */
[----:B------:R-:W-:Y:S04]  /*4ac0*/  BAR.SYNC.DEFER_BLOCKING 0x0 ;  /* 0x0000000000007b1d */ /* 0x000fe80000010000 */
        /* <DEDUP_REMOVED lines=36> */
[----:B------:R-:W-:Y:S02]  /*4d10*/  IADD3 R190, P0, PT, R190, R6, RZ ;  /* 0x00000006bebe7210 */ /* 0x000fe40007f1e0ff */
[----:B------:R-:W-:Y:S02]  /*4d20*/  LEA R7, R4, UR4, 0x1 ;  /* 0x0000000404077c11 */ /* 0x000fe4000f8e08ff */
        /* <DEDUP_REMOVED lines=8> */
.L_x_660:
[----:B------:R-:W-:Y:S01]  /*4db0*/  LOP3.LUT R4, R149, 0x200, RZ, 0xc0, !PT ;  /* 0x0000020095047812 */ /* 0x000fe200078ec0ff */
[----:B------:R-:W-:Y:S01]  /*4dc0*/  LDSM.16.MT88.4 R8, [R162+0x9000] ;  /* 0x00900000a208783b */ /* 0x000fe20000004200 */
[----:B------:R-:W-:Y:S01]  /*4dd0*/  LOP3.LUT R148, R148, 0x1c0, R149, 0xf8, !PT ;  /* 0x000001c094947812 */ /* 0x000fe200078ef895 */
[----:B------:R-:W-:Y:S01]  /*4de0*/  ULOP3.LUT UR5, UR53, 0x1, URZ, 0xc0, !UPT ;  /* 0x0000000135057892 */ /* 0x000fe2000f8ec0ff */
[----:B------:R-:W-:Y:S01]  /*4df0*/  LOP3.LUT R4, R4, 0xc00, R173, 0xf8, !PT ;  /* 0x00000c0004047812 */ /* 0x000fe200078ef8ad */
[----:B------:R-:W-:Y:S01]  /*4e00*/  LDSM.16.MT88.4 R16, [R162+0xb000] ;  /* 0x00b00000a210783b */ /* 0x000fe20000004200 */
[----:B------:R-:W-:Y:S01]  /*4e10*/  LOP3.LUT R148, R148, 0x8, R2, 0x78, !PT ;  /* 0x0000000894947812 */ /* 0x000fe200078e7802 */
[----:B------:R-:W-:Y:S01]  /*4e20*/  UISETP.NE.U32.AND UP1, UPT, UR5, 0x1, UPT ;  /* 0x000000010500788c */ /* 0x000fe2000bf25070 */
[----:B------:R-:W-:Y:S01]  /*4e30*/  PLOP3.LUT P3, PT, PT, PT, UP0, 0x80, 0x8 ;  /* 0x000000000008781c */ /* 0x000fe20003f6f008 */
[----:B------:R-:W-:Y:S01]  /*4e40*/  LDSM.16.MT88.4 R28, [R162+0xd000] ;  /* 0x00d00000a21c783b */ /* 0x000fe20000004200 */
[----:B------:R-:W-:Y:S01]  /*4e50*/  LOP3.LUT R4, R4, R148, RZ, 0xfc, !PT ;  /* 0x0000009404047212 */ /* 0x000fe200078efcff */
[----:B------:R-:W-:Y:S01]  /*4e60*/  @UP0 UIADD3 UR17, UP2, UPT, UR18, -0x100, URZ ;  /* 0xffffff0012110890 */ /* 0x000fe2000ff5e0ff */
[----:B------:R-:W-:Y:S01]  /*4e70*/  VIADD R181, R181, 0xffffffc0 ;  /* 0xffffffc0b5b57836 */ /* 0x000fe20000000000 */
[----:B------:R-:W-:Y:S01]  /*4e80*/  LDSM.16.MT88.4 R132, [R162+0x9400] ;  /* 0x00940000a284783b */ /* 0x000fe20000004200 */
[----:B------:R-:W-:Y:S01]  /*4e90*/  LEA R167, R4, UR4, 0x1 ;  /* 0x0000000404a77c11 */ /* 0x000fe2000f8e08ff */
[----:B------:R-:W-:Y:S02]  /*4ea0*/  @UP0 UIADD3.X UR5, UPT, UPT, UR19, -0x1, URZ, UP2, !UPT ;  /* 0xffffffff13050890 */ /* 0x000fe400097fe4ff */
[----:B------:R-:W-:Y:S02]  /*4eb0*/  LDSM.16.MT88.4 R136, [R162+0xb400] ;  /* 0x00b40000a288783b */ /* 0x000fe40000004200 */
[C---:B------:R-:W-:Y:S02]  /*4ec0*/  IMAD.IADD R166, R167.reuse, 0x1, R175 ;  /* 0x00000001a7a67824 */ /* 0x040fe400078e02af */
[----:B------:R-:W1:Y:S01]  /*4ed0*/  LDSM.16.M88.4 R24, [R167+0x15000] ;  /* 0x01500000a718783b */ /* 0x000e620000000200 */
[C---:B------:R-:W-:Y:S02]  /*4ee0*/  VIADD R12, R167.reuse, 0x15000 ;  /* 0x00015000a70c7836 */ /* 0x040fe40000000000 */
[----:B------:R-:W-:Y:S01]  /*4ef0*/  VIADD R165, R167, 0x15040 ;  /* 0x00015040a7a57836 */ /* 0x000fe20000000000 */
[----:B------:R-:W2:Y:S01]  /*4f00*/  LDSM.16.M88.4 R32, [R166+0x15000] ;  /* 0x01500000a620783b */ /* 0x000ea20000000200 */
[----:B------:R-:W-:Y:S03]  /*4f10*/  @P1 VIADD R165, R12, 0xffffffc0 ;  /* 0xffffffc00ca51836 */ /* 0x000fe60000000000 */
[----:B------:R-:W3:Y:S01]  /*4f20*/  LDSM.16.MT88.4 R140, [R162+0xd400] ;  /* 0x00d40000a28c783b */ /* 0x000ee20000004200 */
[----:B------:R-:W-:Y:S03]  /*4f30*/  IMAD.IADD R164, R175, 0x1, R165 ;  /* 0x00000001afa47824 */ /* 0x000fe600078e02a5 */
[----:B------:R-:W-:Y:S04]  /*4f40*/  LDSM.16.MT88.4 R148, [R162+0x9800] ;  /* 0x00980000a294783b */ /* 0x000fe80000004200 */
        /* <DEDUP_REMOVED lines=19> */
[----:B------:R-:W3:Y:S03]  /*5080*/  LDSM.16.MT88.4 R140, [R162+0xdc00] ;  /* 0x00dc0000a28c783b */ /* 0x000ee60000004200 */
[C---:B----4-:R-:W-:Y:S08]  /*5090*/  HMMA.16816.F32.BF16 R4, R144.reuse, R148, R4 ;  /* 0x000000949004723c */ /* 0x050ff00000041804 */
[C---:B------:R-:W-:Y:S01]  /*50a0*/  HMMA.16816.F32.BF16 R8, R144.reuse, R150, R8 ;  /* 0x000000969008723c */ /* 0x040fe20000041808 */
[----:B------:R-:W4:Y:S07]  /*50b0*/  LDSM.16.M88.4 R148, [R167+0x17000] ;  /* 0x01700000a794783b */ /* 0x000f2e0000000200 */
[C---:B-1----:R-:W-:Y:S08]  /*50c0*/  HMMA.16816.F32.BF16 R12, R144.reuse, R28, R12 ;  /* 0x0000001c900c723c */ /* 0x042ff0000004180c */
[C---:B------:R-:W-:Y:S01]  /*50d0*/  HMMA.16816.F32.BF16 R16, R144.reuse, R30, R16 ;  /* 0x0000001e9010723c */ /* 0x040fe20000041810 */
[----:B------:R-:W1:Y:S07]  /*50e0*/  LDSM.16.MT88.4 R28, [R162+0xc000] ;  /* 0x00c00000a21c783b */ /* 0x000e6e0000004200 */
[C---:B--2---:R-:W-:Y:S08]  /*50f0*/  HMMA.16816.F32.BF16 R20, R144.reuse, R132, R20 ;  /* 0x000000849014723c */ /* 0x044ff00000041814 */
[----:B------:R-:W-:Y:S01]  /*5100*/  HMMA.16816.F32.BF16 R24, R144, R134, R24 ;  /* 0x000000869018723c */ /* 0x000fe20000041818 */
[----:B------:R-:W2:Y:S01]  /*5110*/  LDSM.16.MT88.4 R132, [R162+0xe000] ;  /* 0x00e00000a284783b */ /* 0x000ea20000004200 */
[----:B------:R-:W-:Y:S05]  /*5120*/  IMAD.U32 R144, RZ, RZ, UR47 ;  /* 0x0000002fff907e24 */ /* 0x000fea000f8e00ff */
[----:B------:R-:W-:Y:S01]  /*5130*/  LEA R144, P0, R144, R202, 0x2 ;  /* 0x000000ca90907211 */ /* 0x000fe200078010ff */
[C---:B------:R-:W-:Y:S08]  /*5140*/  HMMA.16816.F32.BF16 R4, R136.reuse, R152, R4 ;  /* 0x000000988804723c */ /* 0x040ff00000041804 */
[C---:B------:R-:W-:Y:S08]  /*5150*/  HMMA.16816.F32.BF16 R8, R136.reuse, R154, R8 ;  /* 0x0000009a8808723c */ /* 0x040ff00000041808 */
[C---:B---3--:R-:W-:Y:S08]  /*5160*/  HMMA.16816.F32.BF16 R12, R136.reuse, R32, R12 ;  /* 0x00000020880c723c */ /* 0x048ff0000004180c */
[C---:B------:R-:W-:Y:S01]  /*5170*/  HMMA.16816.F32.BF16 R16, R136.reuse, R34, R16 ;  /* 0x000000228810723c */ /* 0x040fe20000041810 */
[----:B------:R-:W-:Y:S07]  /*5180*/  LDSM.16.M88.4 R32, [R166+0x17000] ;  /* 0x01700000a620783b */ /* 0x000fee0000000200 */
[C---:B------:R-:W-:Y:S08]  /*5190*/  HMMA.16816.F32.BF16 R20, R136.reuse, R140, R20 ;  /* 0x0000008c8814723c */ /* 0x040ff00000041814 */
[----:B------:R-:W-:Y:S01]  /*51a0*/  HMMA.16816.F32.BF16 R24, R136, R142, R24 ;  /* 0x0000008e8818723c */ /* 0x000fe20000041818 */
[----:B------:R-:W3:Y:S04]  /*51b0*/  LDSM.16.MT88.4 R136, [R162+0xa400] ;  /* 0x00a40000a288783b */ /* 0x000ee80000004200 */
[----:B------:R-:W-:Y:S03]  /*51c0*/  LDSM.16.MT88.4 R140, [R162+0xa800] ;  /* 0x00a80000a28c783b */ /* 0x000fe60000004200 */
[C---:B----4-:R-:W-:Y:S08]  /*51d0*/  HMMA.16816.F32.BF16 R4, R148.reuse, R156, R4 ;  /* 0x0000009c9404723c */ /* 0x050ff00000041804 */
[C---:B------:R-:W-:Y:S08]  /*51e0*/  HMMA.16816.F32.BF16 R8, R148.reuse, R158, R8 ;  /* 0x0000009e9408723c */ /* 0x040ff00000041808 */
[C---:B-1----:R-:W-:Y:S01]  /*51f0*/  HMMA.16816.F32.BF16 R12, R148.reuse, R28, R12 ;  /* 0x0000001c940c723c */ /* 0x042fe2000004180c */
[----:B------:R-:W-:Y:S05]  /*5200*/  IMAD.U32 R28, RZ, RZ, UR47 ;  /* 0x0000002fff1c7e24 */ /* 0x000fea000f8e00ff */
[----:B------:R-:W-:Y:S02]  /*5210*/  LEA.HI.X.SX32 R145, R28, R203, 0x2, P0 ;  /* 0x000000cb1c917211 */ /* 0x000fe400000f16ff */
[C---:B------:R-:W-:Y:S01]  /*5220*/  HMMA.16816.F32.BF16 R16, R148.reuse, R30, R16 ;  /* 0x0000001e9410723c */ /* 0x040fe20000041810 */
[----:B------:R-:W1:Y:S02]  /*5230*/  LDSM.16.MT88.4 R28, [R162+0xc400] ;  /* 0x00c40000a21c783b */ /* 0x000e640000004200 */
[C---:B------:R-:W-:Y:S04]  /*5240*/  LEA R146, P0, R168.reuse, R144, 0x5 ;  /* 0x00000090a8927211 */ /* 0x040fe800078028ff */
[C---:B------:R-:W-:Y:S01]  /*5250*/  LEA.HI.X.SX32 R147, R168.reuse, R145, 0x5, P0 ;  /* 0x00000091a8937211 */ /* 0x040fe200000f2eff */
[C---:B--2---:R-:W-:Y:S08]  /*5260*/  HMMA.16816.F32.BF16 R20, R148.reuse, R132, R20 ;  /* 0x000000849414723c */ /* 0x044ff00000041814 */
        /* <DEDUP_REMOVED lines=11> */
[C---:B------:R-:W-:Y:S02]  /*5320*/  LEA.HI.X.SX32 R153, R168.reuse, R151, 0x5, P0 ;  /* 0x00000097a8997211 */ /* 0x040fe400000f2eff */
[C---:B------:R-:W-:Y:S03]  /*5330*/  LEA R154, P0, R168.reuse, R152, 0x5 ;  /* 0x00000098a89a7211 */ /* 0x040fe600078028ff */
[C---:B------:R-:W-:Y:S01]  /*5340*/  HMMA.16816.F32.BF16 R16, R32.reuse, R30, R16 ;  /* 0x0000001e2010723c */ /* 0x040fe20000041810 */
[----:B------:R-:W1:Y:S02]  /*5350*/  LDSM.16.MT88.4 R28, [R162+0xc800] ;  /* 0x00c80000a21c783b */ /* 0x000e640000004200 */
[C---:B------:R-:W-:Y:S02]  /*5360*/  LEA.HI.X.SX32 R155, R168.reuse, R153, 0x5, P0 ;  /* 0x00000099a89b7211 */ /* 0x040fe400000f2eff */
[C---:B------:R-:W-:Y:S03]  /*5370*/  LEA R156, P0, R168.reuse, R154, 0x5 ;  /* 0x0000009aa89c7211 */ /* 0x040fe600078028ff */
[C---:B--2---:R-:W-:Y:S03]  /*5380*/  HMMA.16816.F32.BF16 R20, R32.reuse, R132, R20 ;  /* 0x000000842014723c */ /* 0x044fe60000041814 */
[C---:B------:R-:W-:Y:S05]  /*5390*/  LEA.HI.X.SX32 R157, R168.reuse, R155, 0x5, P0 ;  /* 0x0000009ba89d7211 */ /* 0x040fea00000f2eff */
[----:B------:R-:W-:Y:S01]  /*53a0*/  HMMA.16816.F32.BF16 R24, R32, R134, R24 ;  /* 0x000000862018723c */ /* 0x000fe20000041818 */
[----:B------:R-:W2:Y:S02]  /*53b0*/  LDSM.16.MT88.4 R32, [R162+0xe800] ;  /* 0x00e80000a220783b */ /* 0x000ea40000004200 */
[C---:B------:R-:W-:Y:S02]  /*53c0*/  IMAD.WIDE R158, R168.reuse, -0xc0, R156 ;  /* 0xffffff40a89e7825 */ /* 0x040fe400078e029c */
[----:B------:R4:W-:Y:S03]  /*53d0*/  LDSM.16.M88.4 R132, [R164+0x2000] ;  /* 0x00200000a484783b */ /* 0x0009e60000000200 */
[C---:B---3--:R-:W-:Y:S05]  /*53e0*/  HMMA.16816.F32.BF16 R4, R136.reuse, R140, R4 ;  /* 0x0000008c8804723c */ /* 0x048fea0000041804 */
        /* <DEDUP_REMOVED lines=11> */
[C---:B----4-:R-:W-:Y:S03]  /*54a0*/  LEA R164, P0, R168.reuse, R204, 0x5 ;  /* 0x000000cca8a47211 */ /* 0x050fe600078028ff */
[C---:B--2---:R-:W-:Y:S03]  /*54b0*/  HMMA.16816.F32.BF16 R20, R136.reuse, R32, R20 ;  /* 0x000000208814723c */ /* 0x044fe60000041814 */
[C---:B------:R-:W-:Y:S02]  /*54c0*/  LEA.HI.X.SX32 R165, R168.reuse, R205, 0x5, P0 ;  /* 0x000000cda8a57211 */ /* 0x040fe400000f2eff */
[C---:B------:R-:W-:Y:S03]  /*54d0*/  LEA R206, P0, R168.reuse, R164, 0x5 ;  /* 0x000000a4a8ce7211 */ /* 0x040fe600078028ff */
[----:B------:R-:W-:Y:S01]  /*54e0*/  HMMA.16816.F32.BF16 R24, R136, R34, R24 ;  /* 0x000000228818723c */ /* 0x000fe20000041818 */
[----:B------:R-:W2:Y:S02]  /*54f0*/  LDSM.16.MT88.4 R32, [R162+0xec00] ;  /* 0x00ec0000a220783b */ /* 0x000ea40000004200 */
[C---:B------:R-:W-:Y:S02]  /*5500*/  LEA.HI.X.SX32 R207, R168.reuse, R165, 0x5, P0 ;  /* 0x000000a5a8cf7211 */ /* 0x040fe400000f2eff */
[C---:B------:R-:W-:Y:S03]  /*5510*/  LEA R208, P0, R168.reuse, R206, 0x5 ;  /* 0x000000cea8d07211 */ /* 0x040fe600078028ff */
[C---:B---3--:R-:W-:Y:S05]  /*5520*/  HMMA.16816.F32.BF16 R4, R132.reuse, R140, R4 ;  /* 0x0000008c8404723c */ /* 0x048fea0000041804 */
[C---:B------:R-:W-:Y:S03]  /*5530*/  LEA.HI.X.SX32 R209, R168.reuse, R207, 0x5, P0 ;  /* 0x000000cfa8d17211 */ /* 0x040fe600000f2eff */
[C---:B------:R-:W-:Y:S03]  /*5540*/  HMMA.16816.F32.BF16 R8, R132.reuse, R142, R8 ;  /* 0x0000008e8408723c */ /* 0x040fe60000041808 */
[C---:B------:R-:W-:Y:S03]  /*5550*/  IMAD.WIDE R136, R168.reuse, -0xc0, R208 ;  /* 0xffffff40a8887825 */ /* 0x040fe600078e02d0 */
[----:B------:R-:W-:Y:S02]  /*5560*/  LEA R138, P0, R168, R136, 0x5 ;  /* 0x00000088a88a7211 */ /* 0x000fe400078028ff */
[C---:B-1----:R-:W-:Y:S03]  /*5570*/  HMMA.16816.F32.BF16 R12, R132.reuse, R28, R12 ;  /* 0x0000001c840c723c */ /* 0x042fe6000004180c */
[----:B------:R-:W-:Y:S02]  /*5580*/  @P3 LOP3.LUT R29, R2, 0x10, RZ, 0xc0, !PT ;  /* 0x00000010021d3812 */ /* 0x000fe400078ec0ff */
[----:B------:R-:W-:Y:S02]  /*5590*/  @P3 SHF.R.U32.HI R28, RZ, 0x2, R174 ;  /* 0x00000002ff1c3819 */ /* 0x000fe400000116ae */
[C---:B------:R-:W-:Y:S01]  /*55a0*/  LEA.HI.X.SX32 R139, R168.reuse, R137, 0x5, P0 ;  /* 0x00000089a88b7211 */ /* 0x040fe200000f2eff */
[C---:B------:R-:W-:Y:S03]  /*55b0*/  HMMA.16816.F32.BF16 R16, R132.reuse, R30, R16 ;  /* 0x0000001e8410723c */ /* 0x040fe60000041810 */
[----:B------:R-:W-:Y:S02]  /*55c0*/  @P3 LOP3.LUT R186, R29, 0x7, R28, 0xf8, !PT ;  /* 0x000000071dba3812 */ /* 0x000fe400078ef81c */
[----:B------:R-:W-:Y:S03]  /*55d0*/  LEA R140, P0, R168, R138, 0x5 ;  /* 0x0000008aa88c7211 */ /* 0x000fe600078028ff */
[C---:B--2---:R-:W-:Y:S03]  /*55e0*/  HMMA.16816.F32.BF16 R20, R132.reuse, R32, R20 ;  /* 0x000000208414723c */ /* 0x044fe60000041814 */
[----:B------:R-:W-:Y:S01]  /*55f0*/  @P3 IMAD.WIDE.U32 R30, R186, R189, UR18 ;  /* 0x00000012ba1e3e25 */ /* 0x000fe2000f8e00bd */
[C---:B------:R-:W-:Y:S01]  /*5600*/  LEA.HI.X.SX32 R141, R168.reuse, R139, 0x5, P0 ;  /* 0x0000008ba88d7211 */ /* 0x040fe200000f2eff */
[----:B------:R-:W-:Y:S01]  /*5610*/  @UP0 UMOV UR18, UR17 ;  /* 0x0000001100120c82 */ /* 0x000fe20008000000 */
[C---:B------:R-:W-:Y:S01]  /*5620*/  LEA R142, P0, R168.reuse, R140, 0x5 ;  /* 0x0000008ca88e7211 */ /* 0x040fe200078028ff */
[----:B------:R-:W-:Y:S01]  /*5630*/  @UP0 UMOV UR19, UR5 ;  /* 0x0000000500130c82 */ /* 0x000fe20008000000 */
        /* <DEDUP_REMOVED lines=12> */
[----:B------:R-:W-:Y:S04]  /*5700*/  REDG.E.ADD.F32.FTZ.RN.STRONG.GPU desc[UR38][R146.64], R6 ;  /* 0x00000006920079a6 */ /* 0x000fe8000c12f326 */
[----:B------:R-:W-:Y:S04]  /*5710*/  REDG.E.ADD.F32.FTZ.RN.STRONG.GPU desc[UR38][R148.64], R7 ;  /* 0x00000007940079a6 */ /* 0x000fe8000c12f326 */
[----:B------:R-:W-:Y:S04]  /*5720*/  REDG.E.ADD.F32.FTZ.RN.STRONG.GPU desc[UR38][R150.64], R8 ;  /* 0x00000008960079a6 */ /* 0x000fe8000c12f326 */
[----:B------:R-:W-:Y:S04]  /*5730*/  REDG.E.ADD.F32.FTZ.RN.STRONG.GPU desc[UR38][R152.64], R9 ;  /* 0x00000009980079a6 */ /* 0x000fe8000c12f326 */
[----:B------:R-:W-:Y:S01]  /*5740*/  REDG.E.ADD.F32.FTZ.RN.STRONG.GPU desc[UR38][R154.64], R10 ;  /* 0x0000000a9a0079a6 */ /* 0x000fe2000c12f326 */
[C---:B--2---:R-:W-:Y:S03]  /*5750*/  LEA R4, P0, R168.reuse, R32, 0x5 ;  /* 0x00000020a8047211 */ /* 0x044fe600078028ff */
[----:B------:R-:W-:Y:S01]  /*5760*/  REDG.E.ADD.F32.FTZ.RN.STRONG.GPU desc[UR38][R156.64], R11 ;  /* 0x0000000b9c0079a6 */ /* 0x000fe2000c12f326 */
[----:B---3--:R-:W-:Y:S03]  /*5770*/  LEA.HI.X.SX32 R5, R168, R33, 0x5, P0 ;  /* 0x00000021a8057211 */ /* 0x008fe600000f2eff */
[----:B------:R-:W-:Y:S01]  /*5780*/  REDG.E.ADD.F32.FTZ.RN.STRONG.GPU desc[UR38][R202.64+0x80], R12 ;  /* 0x0000800cca0079a6 */ /* 0x000fe2000c12f326 */
[----:B------:R-:W-:Y:S01]  /*5790*/  PLOP3.LUT P0, PT, PT, PT, UP1, 0x80, 0x8 ;  /* 0x000000000008781c */ /* 0x000fe20003f0f018 */
[----:B------:R-:W-:Y:S02]  /*57a0*/  @UP0 UIADD3 UR20, UP1, UPT, UR20, -0x100, URZ ;  /* 0xffffff0014140890 */ /* 0x000fe4000ff3e0ff */
[----:B------:R-:W-:Y:S02]  /*57b0*/  REDG.E.ADD.F32.FTZ.RN.STRONG.GPU desc[UR38][R158.64+0x80], R13 ;  /* 0x0000800d9e0079a6 */ /* 0x000fe4000c12f326 */
[----:B------:R-:W-:Y:S02]  /*57c0*/  @UP0 UIADD3.X UR21, UPT, UPT, UR21, -0x1, URZ, UP1, !UPT ;  /* 0xffffffff15150890 */ /* 0x000fe40008ffe4ff */
[----:B------:R-:W-:Y:S01]  /*57d0*/  REDG.E.ADD.F32.FTZ.RN.STRONG.GPU desc[UR38][R166.64+0x80], R14 ;  /* 0x0000800ea60079a6 */ /* 0x000fe2000c12f326 */
[----:B------:R-:W-:Y:S03]  /*57e0*/  UISETP.GT.AND UP1, UPT, UR53, UR6, UPT ;  /* 0x000000063500728c */ /* 0x000fe6000bf24270 */
        /* <DEDUP_REMOVED lines=13> */
[----:B------:R-:W-:Y:S04]  /*58c0*/  LDSM.16.MT88.4 R4, [R163+0x15000] ;  /* 0x01500000a304783b */ /* 0x000fe80000004200 */
[----:B------:R-:W2:Y:S04]  /*58d0*/  LDSM.16.MT88.4 R8, [R176] ;  /* 0x00000000b008783b */ /* 0x000ea80000004200 */
[----:B------:R-:W3:Y:S04]  /*58e0*/  LDSM.16.MT88.4 R12, [R163+0x17000] ;  /* 0x01700000a30c783b */ /* 0x000ee80000004200 */
[----:B------:R-:W4:Y:S04]  /*58f0*/  LDSM.16.MT88.4 R16, [R176+0x1000] ;  /* 0x00100000b010783b */ /* 0x000f280000004200 */
[----:B-1----:R-:W1:Y:S04]  /*5900*/  LDSM.16.MT88.4 R28, [R176+0x2000] ;  /* 0x00200000b01c783b */ /* 0x002e680000004200 */
[----:B------:R-:W-:Y:S04]  /*5910*/  LDSM.16.MT88.4 R32, [R163+0x15800] ;  /* 0x01580000a320783b */ /* 0x000fe80000004200 */
[----:B------:R-:W1:Y:S04]  /*5920*/  LDSM.16.MT88.4 R20, [R176+0x400] ;  /* 0x00040000b014783b */ /* 0x000e680000004200 */
[----:B------:R-:W1:Y:S04]  /*5930*/  LDSM.16.MT88.4 R132, [R163+0x17800] ;  /* 0x01780000a384783b */ /* 0x000e680000004200 */
[----:B------:R-:W-:Y:S04]  /*5940*/  LDSM.16.MT88.4 R24, [R163+0x18000] ;  /* 0x01800000a318783b */ /* 0x000fe80000004200 */
[----:B------:R-:W-:Y:S04]  /*5950*/  LDSM.16.MT88.4 R136, [R176+0xc00] ;  /* 0x000c0000b088783b */ /* 0x000fe80000004200 */
[----:B------:R-:W-:Y:S01]  /*5960*/  LDSM.16.MT88.4 R140, [R163+0x18800] ;  /* 0x01880000a38c783b */ /* 0x000fe20000004200 */
[-C--:B--2---:R-:W-:Y:S03]  /*5970*/  HMMA.16816.F32.BF16 R84, R4, R8.reuse, R84 ;  /* 0x000000080454723c */ /* 0x084fe60000041854 */
[----:B------:R-:W-:Y:S04]  /*5980*/  LDSM.16.MT88.4 R144, [R176+0x1c00] ;  /* 0x001c0000b090783b */ /* 0x000fe80000004200 */
[----:B------:R-:W-:Y:S01]  /*5990*/  LDSM.16.MT88.4 R148, [R176+0x2c00] ;  /* 0x002c0000b094783b */ /* 0x000fe20000004200 */
[C---:B---3--:R-:W-:Y:S08]  /*59a0*/  HMMA.16816.F32.BF16 R88, R12.reuse, R8, R88 ;  /* 0x000000080c58723c */ /* 0x048ff00000041858 */
[-C--:B------:R-:W-:Y:S08]  /*59b0*/  HMMA.16816.F32.BF16 R92, R12, R10.reuse, R92 ;  /* 0x0000000a0c5c723c */ /* 0x080ff0000004185c */
[C---:B------:R-:W-:Y:S01]  /*59c0*/  HMMA.16816.F32.BF16 R96, R4.reuse, R10, R96 ;  /* 0x0000000a0460723c */ /* 0x040fe20000041860 */
[----:B------:R-:W2:Y:S07]  /*59d0*/  LDSM.16.MT88.4 R8, [R176+0x1400] ;  /* 0x00140000b008783b */ /* 0x000eae0000004200 */
[-C--:B----4-:R-:W-:Y:S08]  /*59e0*/  HMMA.16816.F32.BF16 R100, R4, R16.reuse, R100 ;  /* 0x000000100464723c */ /* 0x090ff00000041864 */
[C---:B------:R-:W-:Y:S08]  /*59f0*/  HMMA.16816.F32.BF16 R104, R12.reuse, R16, R104 ;  /* 0x000000100c68723c */ /* 0x040ff00000041868 */
[-C--:B------:R-:W-:Y:S08]  /*5a00*/  HMMA.16816.F32.BF16 R108, R12, R18.reuse, R108 ;  /* 0x000000120c6c723c */ /* 0x080ff0000004186c */
[C---:B------:R-:W-:Y:S01]  /*5a10*/  HMMA.16816.F32.BF16 R112, R4.reuse, R18, R112 ;  /* 0x000000120470723c */ /* 0x040fe20000041870 */
[----:B------:R-:W-:Y:S07]  /*5a20*/  LDSM.16.MT88.4 R16, [R176+0x800] ;  /* 0x00080000b010783b */ /* 0x000fee0000004200 */
[-C--:B-1----:R-:W-:Y:S08]  /*5a30*/  HMMA.16816.F32.BF16 R116, R4, R28.reuse, R116 ;  /* 0x0000001c0474723c */ /* 0x082ff00000041874 */
[C---:B------:R-:W-:Y:S08]  /*5a40*/  HMMA.16816.F32.BF16 R120, R12.reuse, R28, R120 ;  /* 0x0000001c0c78723c */ /* 0x040ff00000041878 */
[-C--:B------:R-:W-:Y:S01]  /*5a50*/  HMMA.16816.F32.BF16 R124, R12, R30.reuse, R124 ;  /* 0x0000001e0c7c723c */ /* 0x080fe2000004187c */
[----:B------:R-:W1:Y:S07]  /*5a60*/  LDSM.16.MT88.4 R12, [R176+0x2400] ;  /* 0x00240000b00c783b */ /* 0x000e6e0000004200 */
[----:B------:R-:W-:Y:S01]  /*5a70*/  HMMA.16816.F32.BF16 R128, R4, R30, R128 ;  /* 0x0000001e0480723c */ /* 0x000fe20000041880 */
[----:B------:R-:W3:Y:S04]  /*5a80*/  LDSM.16.MT88.4 R4, [R163+0x16000] ;  /* 0x01600000a304783b */ /* 0x000ee80000004200 */
[----:B------:R-:W4:Y:S03]  /*5a90*/  LDSM.16.MT88.4 R28, [R176+0x1800] ;  /* 0x00180000b01c783b */ /* 0x000f260000004200 */
[-C--:B------:R-:W-:Y:S08]  /*5aa0*/  HMMA.16816.F32.BF16 R84, R32, R20.reuse, R84 ;  /* 0x000000142054723c */ /* 0x080ff00000041854 */
[C---:B------:R-:W-:Y:S08]  /*5ab0*/  HMMA.16816.F32.BF16 R88, R132.reuse, R20, R88 ;  /* 0x000000148458723c */ /* 0x040ff00000041858 */
[-C--:B------:R-:W-:Y:S08]  /*5ac0*/  HMMA.16816.F32.BF16 R92, R132, R22.reuse, R92 ;  /* 0x00000016845c723c */ /* 0x080ff0000004185c */
[C---:B------:R-:W-:Y:S01]  /*5ad0*/  HMMA.16816.F32.BF16 R96, R32.reuse, R22, R96 ;  /* 0x000000162060723c */ /* 0x040fe20000041860 */
[----:B------:R-:W4:Y:S07]  /*5ae0*/  LDSM.16.MT88.4 R20, [R176+0x2800] ;  /* 0x00280000b014783b */ /* 0x000f2e0000004200 */
[-C--:B--2---:R-:W-:Y:S08]  /*5af0*/  HMMA.16816.F32.BF16 R100, R32, R8.reuse, R100 ;  /* 0x000000082064723c */ /* 0x084ff00000041864 */
[C---:B------:R-:W-:Y:S08]  /*5b00*/  HMMA.16816.F32.BF16 R104, R132.reuse, R8, R104 ;  /* 0x000000088468723c */ /* 0x040ff00000041868 */
[-C--:B------:R-:W-:Y:S08]  /*5b10*/  HMMA.16816.F32.BF16 R108, R132, R10.reuse, R108 ;  /* 0x0000000a846c723c */ /* 0x080ff0000004186c */
[C---:B------:R-:W-:Y:S01]  /*5b20*/  HMMA.16816.F32.BF16 R112, R32.reuse, R10, R112 ;  /* 0x0000000a2070723c */ /* 0x040fe20000041870 */
[----:B------:R-:W2:Y:S07]  /*5b30*/  LDSM.16.MT88.4 R8, [R163+0x16800] ;  /* 0x01680000a308783b */ /* 0x000eae0000004200 */
[-C--:B-1----:R-:W-:Y:S08]  /*5b40*/  HMMA.16816.F32.BF16 R116, R32, R12.reuse, R116 ;  /* 0x0000000c2074723c */ /* 0x082ff00000041874 */
        /* <DEDUP_REMOVED lines=17> */
[-C--:B--2---:R-:W-:Y:S05]  /*5c60*/  HMMA.16816.F32.BF16 R84, R8, R136.reuse, R84 ;  /* 0x000000880854723c */ /* 0x084fea0000041854 */
[----:B------:R-:W-:Y:S03]  /*5c70*/  IMAD.MOV.U32 R176, RZ, RZ, R4 ;  /* 0x000000ffffb07224 */ /* 0x000fe600078e0004 */
        /* <DEDUP_REMOVED lines=13> */
.L_x_658:
[C---:B------:R-:W-:Y:S01]  /*5d50*/  IMAD.SHL.U32 R0, R174.reuse, 0x10, RZ ;  /* 0x00000010ae007824 */ /* 0x040fe200078e00ff */
[----:B------:R-:W1:Y:S01]  /*5d60*/  LDCU UR5, c[0x0][0x500] ;  /* 0x0000a000ff0577ac */ /* 0x000e620008000800 */
[----:B------:R-:W-:Y:S01]  /*5d70*/  IMAD.SHL.U32 R2, R174, 0x2, RZ ;  /* 0x00000002ae027824 */ /* 0x000fe200078e00ff */
[----:B------:R-:W-:Y:S01]  /*5d80*/  LOP3.LUT R3, R161, 0xc0, RZ, 0xc0, !PT ;  /* 0x000000c0a1037812 */ /* 0x000fe200078ec0ff */
[----:B--2---:R-:W-:Y:S01]  /*5d90*/  IMAD.MOV.U32 R11, RZ, RZ, RZ ;  /* 0x000000ffff0b7224 */ /* 0x004fe200078e00ff */
[----:B------:R-:W-:Y:S01]  /*5da0*/  LOP3.LUT R0, R0, 0x600, RZ, 0xc0, !PT ;  /* 0x0000060000007812 */ /* 0x000fe200078ec0ff */
[----:B------:R-:W2:Y:S01]  /*5db0*/  LDCU.64 UR6, c[0x0][0x5a8] ;  /* 0x0000b500ff0677ac */ /* 0x000ea20008000a00 */
[--C-:B------:R-:W-:Y:S01]  /*5dc0*/  SHF.R.U32.HI R4, RZ, 0x4, R174.reuse ;  /* 0x00000004ff047819 */ /* 0x100fe200000116ae */
[----:B------:R-:W3:Y:S01]  /*5dd0*/  LDC.64 R8, c[0x0][0x5d8] ;  /* 0x00017600ff087b82 */ /* 0x000ee20000000a00 */
[----:B------:R-:W-:Y:S01]  /*5de0*/  LOP3.LUT R3, R3, 0x18, R174, 0xf8, !PT ;  /* 0x0000001803037812 */ /* 0x000fe200078ef8ae */
[----:B------:R-:W-:Y:S01]  /*5df0*/  UMOV UR35, UR30 ;  /* 0x0000001e00237c82 */ /* 0x000fe20008000000 */
[----:B------:R-:W-:Y:S01]  /*5e00*/  LOP3.LUT R0, R0, 0x6, R2, 0xf8, !PT ;  /* 0x0000000600007812 */ /* 0x000fe200078ef802 */
[----:B------:R-:W-:Y:S01]  /*5e10*/  IMAD.SHL.U32 R2, R174, 0x4, RZ ;  /* 0x00000004ae027824 */ /* 0x000fe200078e00ff */
[----:B------:R-:W-:-:S02]  /*5e20*/  LOP3.LUT R3, R3, 0x8, R4, 0x78, !PT ;  /* 0x0000000803037812 */ /* 0x000fc400078e7804 */
[----:B------:R-:W-:Y:S01]  /*5e30*/  LOP3.LUT R0, R0, 0x20, R161, 0xf8, !PT ;  /* 0x0000002000007812 */ /* 0x000fe200078ef8a1 */
[----:B------:R-:W4:Y:S01]  /*5e40*/  LDC.64 R4, c[0x0][0x5c8] ;  /* 0x00017200ff047b82 */ /* 0x000f220000000a00 */
[----:B------:R-:W-:Y:S02]  /*5e50*/  LOP3.LUT R2, R2, 0x40, RZ, 0xc0, !PT ;  /* 0x0000004002027812 */ /* 0x000fe400078ec0ff */
        /* <DEDUP_REMOVED lines=47> */
[----:B------:R-:W1:Y:S01]  /*6150*/  LDC.64 R2, c[0x0][0x5c0] ;  /* 0x00017000ff027b82 */ /* 0x000e620000000a00 */
        /* <DEDUP_REMOVED lines=38> */
[----:B------:R-:W3:Y:S01]  /*63c0*/  LDCU.64 UR8, c[0x0][0x5b0] ;  /* 0x0000b600ff0877ac */ /* 0x000ee20008000a00 */
[----:B------:R-:W-:Y:S01]  /*63d0*/  F2FP.BF16.F32.PACK_AB R124, R125, R124 ;  /* 0x0000007c7d7c723e */ /* 0x000fe200000010ff */
[----:B------:R-:W-:Y:S01]  /*63e0*/  STS [R6+0x1220], R94 ;  /* 0x0012205e06007388 */ /* 0x000fe20000000800 */
[----:B------:R-:W-:Y:S01]  /*63f0*/  F2FP.BF16.F32.PACK_AB R126, R127, R126 ;  /* 0x0000007e7f7e723e */ /* 0x000fe200000010ff */
[----:B-1----:R-:W-:Y:S01]  /*6400*/  IMAD R7, R2, UR55, RZ ;  /* 0x0000003702077c24 */ /* 0x002fe2000f8e02ff */
[----:B------:R-:W-:Y:S01]  /*6410*/  F2FP.BF16.F32.PACK_AB R36, R37, R36 ;  /* 0x000000242524723e */ /* 0x000fe200000010ff */
[----:B------:R-:W-:Y:S01]  /*6420*/  STS [R0+0xb000], R100 ;  /* 0x00b0006400007388 */ /* 0x000fe20000000800 */
[----:B------:R-:W-:Y:S01]  /*6430*/  F2FP.BF16.F32.PACK_AB R38, R39, R38 ;  /* 0x000000262726723e */ /* 0x000fe200000010ff */
[----:B------:R-:W-:Y:S01]  /*6440*/  IMAD R7, R3, UR5, R7 ;  /* 0x0000000503077c24 */ /* 0x000fe2000f8e0207 */
        /* <DEDUP_REMOVED lines=10> */
[----:B---3--:R-:W-:Y:S01]  /*64f0*/  UIMAD UR9, UR35, UR9, URZ ;  /* 0x00000009230972a4 */ /* 0x008fe2000f8e02ff */
[----:B------:R-:W-:Y:S01]  /*6500*/  F2FP.BF16.F32.PACK_AB R52, R53, R52 ;  /* 0x000000343534723e */ /* 0x000fe200000010ff */
[----:B------:R-:W-:Y:S01]  /*6510*/  STS [R0+0xc000], R104 ;  /* 0x00c0006800007388 */ /* 0x000fe20000000800 */
[----:B------:R-:W-:Y:S02]  /*6520*/  F2FP.BF16.F32.PACK_AB R54, R55, R54 ;  /* 0x000000363736723e */ /* 0x000fe400000010ff */
        /* <DEDUP_REMOVED lines=21> */
[----:B------:R-:W-:Y:S01]  /*6680*/  LOP3.LUT R10, R161, 0x18, RZ, 0xc0, !PT ;  /* 0x00000018a10a7812 */ /* 0x000fe200078ec0ff */
[----:B------:R-:W-:Y:S04]  /*6690*/  STS [R0+0xe000], R120 ;  /* 0x00e0007800007388 */ /* 0x000fe80000000800 */
[----:B------:R-:W-:Y:S01]  /*66a0*/  STS [R0+0xe200], R122 ;  /* 0x00e2007a00007388 */ /* 0x000fe20000000800 */
[----:B------:R-:W-:-:S03]  /*66b0*/  IMAD.WIDE.U32 R12, R2, UR5, R10 ;  /* 0x00000005020c7c25 */ /* 0x000fc6000f8e000a */
[----:B------:R-:W-:Y:S01]  /*66c0*/  STS [R6+0x5020], R124 ;  /* 0x0050207c06007388 */ /* 0x000fe20000000800 */
[----:B------:R-:W-:Y:S01]  /*66d0*/  IMAD.IADD R13, R13, 0x1, R7 ;  /* 0x000000010d0d7824 */ /* 0x000fe200078e0207 */
[----:B------:R-:W-:Y:S01]  /*66e0*/  MOV R7, UR6 ;  /* 0x0000000600077c02 */ /* 0x000fe20008000f00 */
[C---:B----4-:R-:W-:Y:S01]  /*66f0*/  IMAD.WIDE.U32 R10, R4.reuse, UR5, R10 ;  /* 0x00000005040a7c25 */ /* 0x050fe2000f8e000a */
[----:B------:R-:W-:Y:S03]  /*6700*/  STS [R6+0x5220], R126 ;  /* 0x0052207e06007388 */ /* 0x000fe60000000800 */
[----:B------:R-:W-:Y:S01]  /*6710*/  IMAD.WIDE.U32 R12, R7, UR35, R12 ;  /* 0x00000023070c7c25 */ /* 0x000fe2000f8e000c */
[----:B------:R-:W-:Y:S03]  /*6720*/  STS [R0+0xf000], R36 ;  /* 0x00f0002400007388 */ /* 0x000fe60000000800 */
[----:B------:R-:W-:Y:S01]  /*6730*/  IMAD R7, R4, UR55, RZ ;  /* 0x0000003704077c24 */ /* 0x000fe2000f8e02ff */
[----:B------:R-:W-:Y:S01]  /*6740*/  STS [R0+0xf200], R38 ;  /* 0x00f2002600007388 */ /* 0x000fe20000000800 */
[----:B------:R-:W-:-:S02]  /*6750*/  VIADD R13, R13, UR7 ;  /* 0x000000070d0d7c36 */ /* 0x000fc40008000000 */
[----:B------:R-:W-:Y:S01]  /*6760*/  IMAD R7, R5, UR5, R7 ;  /* 0x0000000505077c24 */ /* 0x000fe2000f8e0207 */
[----:B------:R-:W-:Y:S03]  /*6770*/  STS [R6+0x6020], R48 ;  /* 0x0060203006007388 */ /* 0x000fe60000000800 */
[----:B------:R-:W-:Y:S01]  /*6780*/  IMAD.IADD R11, R11, 0x1, R7 ;  /* 0x000000010b0b7824 */ /* 0x000fe200078e0207 */
[----:B------:R-:W-:Y:S04]  /*6790*/  STS [R6+0x6220], R50 ;  /* 0x0062203206007388 */ /* 0x000fe80000000800 */
[----:B------:R-:W-:Y:S04]  /*67a0*/  STS [R0+0x10000], R40 ;  /* 0x0100002800007388 */ /* 0x000fe80000000800 */
[----:B------:R-:W-:Y:S04]  /*67b0*/  STS [R0+0x10200], R42 ;  /* 0x0102002a00007388 */ /* 0x000fe80000000800 */
[----:B------:R1:W-:Y:S04]  /*67c0*/  STS [R6+0x7020], R44 ;  /* 0x0070202c06007388 */ /* 0x0003e80000000800 */
[----:B------:R-:W-:Y:S04]  /*67d0*/  STS [R6+0x7220], R46 ;  /* 0x0072202e06007388 */ /* 0x000fe80000000800 */
[----:B------:R-:W-:Y:S04]  /*67e0*/  STS [R0+0x11000], R52 ;  /* 0x0110003400007388 */ /* 0x000fe80000000800 */
[----:B------:R-:W-:Y:S04]  /*67f0*/  STS [R0+0x11200], R54 ;  /* 0x0112003600007388 */ /* 0x000fe80000000800 */
[----:B------:R-:W-:Y:S04]  /*6800*/  STS [R6+0x8020], R64 ;  /* 0x0080204006007388 */ /* 0x000fe80000000800 */
[----:B------:R-:W-:Y:S04]  /*6810*/  STS [R6+0x8220], R66 ;  /* 0x0082204206007388 */ /* 0x000fe80000000800 */
[----:B------:R2:W-:Y:S01]  /*6820*/  STS [R0+0x12000], R56 ;  /* 0x0120003800007388 */ /* 0x0005e20000000800 */
[----:B-1----:R-:W-:-:S03]  /*6830*/  LOP3.LUT R44, R161, 0xd8, RZ, 0xc0, !PT ;  /* 0x000000d8a12c7812 */ /* 0x002fc600078ec0ff */
[----:B------:R1:W-:Y:S01]  /*6840*/  STS [R0+0x12200], R58 ;  /* 0x0122003a00007388 */ /* 0x0003e20000000800 */
[--C-:B------:R-:W-:Y:S02]  /*6850*/  LOP3.LUT R44, R44, 0x18, R174.reuse, 0x78, !PT ;  /* 0x000000182c2c7812 */ /* 0x100fe400078e78ae */
[----:B------:R-:W-:Y:S01]  /*6860*/  SHF.R.U32.HI R174, RZ, 0x2, R174 ;  /* 0x00000002ffae7819 */ /* 0x000fe200000116ae */
[----:B------:R-:W-:Y:S01]  /*6870*/  STS [R6+0x9020], R60 ;  /* 0x0090203c06007388 */ /* 0x000fe20000000800 */
[----:B------:R-:W-:-:S03]  /*6880*/  LOP3.LUT R44, R44, 0x1f20, R161, 0xf8, !PT ;  /* 0x00001f202c2c7812 */ /* 0x000fc600078ef8a1 */
[----:B------:R-:W-:Y:S01]  /*6890*/  STS [R6+0x9220], R62 ;  /* 0x0092203e06007388 */ /* 0x000fe20000000800 */
[----:B------:R-:W-:Y:S01]  /*68a0*/  LEA R44, R44, UR4, 0x1 ;  /* 0x000000042c2c7c11 */ /* 0x000fe2000f8e08ff */
[----:B------:R-:W3:Y:S02]  /*68b0*/  LDCU.128 UR4, c[0x0][0x560] ;  /* 0x0000ac00ff0477ac */ /* 0x000ee40008000c00 */
[----:B------:R-:W-:Y:S04]  /*68c0*/  STS [R0+0x13000], R68 ;  /* 0x0130004400007388 */ /* 0x000fe80000000800 */
[----:B------:R-:W-:Y:S04]  /*68d0*/  STS [R0+0x13200], R70 ;  /* 0x0132004600007388 */ /* 0x000fe80000000800 */
[----:B------:R-:W-:Y:S01]  /*68e0*/  STS [R6+0xa020], R80 ;  /* 0x00a0205006007388 */ /* 0x000fe20000000800 */
[----:B--2---:R-:W-:-:S03]  /*68f0*/  MOV R56, UR8 ;  /* 0x0000000800387c02 */ /* 0x004fc60008000f00 */
[----:B------:R-:W-:Y:S01]  /*6900*/  STS [R6+0xa220], R82 ;  /* 0x00a2205206007388 */ /* 0x000fe20000000800 */
[----:B-1----:R-:W-:-:S03]  /*6910*/  IMAD.WIDE.U32 R58, R8, UR33, R12 ;  /* 0x00000021083a7c25 */ /* 0x002fc6000f8e000c */
[----:B------:R-:W-:Y:S01]  /*6920*/  STS [R0+0x14000], R72 ;  /* 0x0140004800007388 */ /* 0x000fe20000000800 */
[----:B------:R-:W-:-:S03]  /*6930*/  IMAD.WIDE.U32 R56, R56, UR35, R10 ;  /* 0x0000002338387c25 */ /* 0x000fc6000f8e000a */
[----:B------:R1:W-:Y:S01]  /*6940*/  STS [R0+0x14200], R74 ;  /* 0x0142004a00007388 */ /* 0x0003e20000000800 */
[----:B------:R-:W-:Y:S02]  /*6950*/  IMAD R59, R9, UR33, R59 ;  /* 0x00000021093b7c24 */ /* 0x000fe4000f8e023b */
[----:B------:R-:W-:Y:S01]  /*6960*/  VIADD R57, R57, UR9 ;  /* 0x0000000939397c36 */ /* 0x000fe20008000000 */
[----:B------:R-:W-:Y:S01]  /*6970*/  STS [R6+0xb020], R76 ;  /* 0x00b0204c06007388 */ /* 0x000fe20000000800 */
[----:B------:R-:W-:-:S03]  /*6980*/  IMAD.WIDE.U32 R58, R174, R2, R58 ;  /* 0x00000002ae3a7225 */ /* 0x000fc600078e003a */
[----:B------:R2:W-:Y:S01]  /*6990*/  STS [R6+0xb220], R78 ;  /* 0x00b2204e06007388 */ /* 0x0005e20000000800 */
[----:B------:R-:W-:Y:S01]  /*69a0*/  BAR.SYNC.DEFER_BLOCKING 0x0 ;  /* 0x0000000000007b1d */ /* 0x000fe20000010000 */
[----:B-1----:R-:W-:-:S07]  /*69b0*/  IMAD R0, R174, R3, R59 ;  /* 0x00000003ae007224 */ /* 0x002fce00078e023b */
[----:B--2---:R-:W1:Y:S01]  /*69c0*/  LDC.64 R6, c[0x0][0x5e0] ;  /* 0x00017800ff067b82 */ /* 0x004e620000000a00 */
[----:B------:R-:W2:Y:S04]  /*69d0*/  LDS.128 R40, [R44+0x9000] ;  /* 0x009000002c287984 */ /* 0x000ea80000000c00 */
[----:B------:R-:W4:Y:S04]  /*69e0*/  LDS.128 R32, [R44+0xb000] ;  /* 0x00b000002c207984 */ /* 0x000f280000000c00 */
[----:B------:R-:W4:Y:S04]  /*69f0*/  LDS.128 R24, [R44+0xd000] ;  /* 0x00d000002c187984 */ /* 0x000f280000000c00 */
[----:B------:R-:W4:Y:S04]  /*6a00*/  LDS.128 R36, [R44+0xa000] ;  /* 0x00a000002c247984 */ /* 0x000f280000000c00 */
[----:B------:R-:W4:Y:S04]  /*6a10*/  LDS.128 R28, [R44+0xc000] ;  /* 0x00c000002c1c7984 */ /* 0x000f280000000c00 */
[----:B------:R-:W4:Y:S01]  /*6a20*/  LDS.128 R20, [R44+0xe000] ;  /* 0x00e000002c147984 */ /* 0x000f220000000c00 */
[----:B-1----:R-:W-:Y:S01]  /*6a30*/  IMAD.WIDE.U32 R56, R6, UR33, R56 ;  /* 0x0000002106387c25 */ /* 0x002fe2000f8e0038 */
[----:B---3--:R-:W-:-:S02]  /*6a40*/  LEA R6, P0, R58, UR4, 0x1 ;  /* 0x000000043a067c11 */ /* 0x008fc4000f8008ff */
[----:B------:R-:W1:Y:S01]  /*6a50*/  LDS.128 R16, [R44+0xf000] ;  /* 0x00f000002c107984 */ /* 0x000e620000000c00 */
[----:B------:R-:W-:Y:S01]  /*6a60*/  IMAD R57, R7, UR33, R57 ;  /* 0x0000002107397c24 */ /* 0x000fe2000f8e0239 */
[----:B------:R-:W-:Y:S02]  /*6a70*/  LEA.HI.X R7, R58, UR5, R0, 0x1, P0 ;  /* 0x000000053a077c11 */ /* 0x000fe400080f0c00 */
[----:B------:R-:W3:Y:S01]  /*6a80*/  LDS.128 R12, [R44+0x11000] ;  /* 0x011000002c0c7984 */ /* 0x000ee20000000c00 */
[----:B------:R-:W-:Y:S01]  /*6a90*/  IMAD.WIDE.U32 R56, R174, R4, R56 ;  /* 0x00000004ae387225 */ /* 0x000fe200078e0038 */
[----:B------:R-:W-:Y:S02]  /*6aa0*/  LEA R58, P0, R2, R6, 0x7 ;  /* 0x00000006023a7211 */ /* 0x000fe400078038ff */
[----:B------:R-:W3:Y:S01]  /*6ab0*/  LDS.128 R8, [R44+0x13000] ;  /* 0x013000002c087984 */ /* 0x000ee20000000c00 */
[----:B------:R-:W-:Y:S01]  /*6ac0*/  IMAD R174, R174, R5, R57 ;  /* 0x00000005aeae7224 */ /* 0x000fe200078e0239 */
[----:B------:R-:W-:-:S02]  /*6ad0*/  LEA.HI.X R59, R2, R7, R3, 0x7, P0 ;  /* 0x00000007023b7211 */ /* 0x000fc400000f3c03 */
[----:B------:R-:W3:Y:S01]  /*6ae0*/  LDS.128 R52, [R44+0x10000] ;  /* 0x010000002c347984 */ /* 0x000ee20000000c00 */
[----:B------:R-:W-:-:S03]  /*6af0*/  LEA R2, P0, R56, UR6, 0x1 ;  /* 0x0000000638027c11 */ /* 0x000fc6000f8008ff */
[----:B------:R-:W3:Y:S01]  /*6b00*/  LDS.128 R48, [R44+0x12000] ;  /* 0x012000002c307984 */ /* 0x000ee20000000c00 */
[----:B------:R-:W-:-:S03]  /*6b10*/  LEA.HI.X R3, R56, UR7, R174, 0x1, P0 ;  /* 0x0000000738037c11 */ /* 0x000fc600080f0cae */
[----:B------:R-:W3:Y:S04]  /*6b20*/  LDS.128 R44, [R44+0x14000] ;  /* 0x014000002c2c7984 */ /* 0x000ee80000000c00 */
[----:B--2---:R-:W-:Y:S04]  /*6b30*/  STG.E.128 desc[UR38][R6.64], R40 ;  /* 0x0000002806007986 */ /* 0x004fe8000c101d26 */
[----:B----4-:R-:W-:Y:S04]  /*6b40*/  STG.E.128 desc[UR38][R6.64+0x40], R32 ;  /* 0x0000402006007986 */ /* 0x010fe8000c101d26 */
[----:B------:R2:W-:Y:S04]  /*6b50*/  STG.E.128 desc[UR38][R6.64+0x80], R24 ;  /* 0x0000801806007986 */ /* 0x0005e8000c101d26 */
[----:B------:R4:W-:Y:S04]  /*6b60*/  STG.E.128 desc[UR38][R58.64], R36 ;  /* 0x000000243a007986 */ /* 0x0009e8000c101d26 */
[----:B------:R4:W-:Y:S04]  /*6b70*/  STG.E.128 desc[UR38][R58.64+0x40], R28 ;  /* 0x0000401c3a007986 */ /* 0x0009e8000c101d26 */
[----:B------:R4:W-:Y:S04]  /*6b80*/  STG.E.128 desc[UR38][R58.64+0x80], R20 ;  /* 0x000080143a007986 */ /* 0x0009e8000c101d26 */
[----:B-1----:R4:W-:Y:S04]  /*6b90*/  STG.E.128 desc[UR38][R2.64], R16 ;  /* 0x0000001002007986 */ /* 0x0029e8000c101d26 */
[----:B---3--:R4:W-:Y:S04]  /*6ba0*/  STG.E.128 desc[UR38][R2.64+0x40], R12 ;  /* 0x0000400c02007986 */ /* 0x0089e8000c101d26 */
[----:B------:R4:W-:Y:S01]  /*6bb0*/  STG.E.128 desc[UR38][R2.64+0x80], R8 ;  /* 0x0000800802007986 */ /* 0x0009e2000c101d26 */
[----:B--2---:R-:W-:-:S04]  /*6bc0*/  LEA R6, P0, R4, R2, 0x7 ;  /* 0x0000000204067211 */ /* 0x004fc800078038ff */
[----:B------:R-:W-:-:S05]  /*6bd0*/  LEA.HI.X R7, R4, R3, R5, 0x7, P0 ;  /* 0x0000000304077211 */ /* 0x000fca00000f3c05 */
[----:B------:R4:W-:Y:S04]  /*6be0*/  STG.E.128 desc[UR38][R6.64], R52 ;  /* 0x0000003406007986 */ /* 0x0009e8000c101d26 */
[----:B------:R4:W-:Y:S04]  /*6bf0*/  STG.E.128 desc[UR38][R6.64+0x40], R48 ;  /* 0x0000403006007986 */ /* 0x0009e8000c101d26 */
[----:B------:R4:W-:Y:S02]  /*6c00*/  STG.E.128 desc[UR38][R6.64+0x80], R44 ;  /* 0x0000802c06007986 */ /* 0x0009e4000c101d26 */
.L_x_655:
[----:B------:R-:W2:Y:S01]  /*6c10*/  LDCU UR5, c[0x0][0x438] ;  /* 0x00008700ff0577ac */ /* 0x000ea20008000800 */
[----:B------:R-:W3:Y:S01]  /*6c20*/  LDCU UR6, c[0x0][0x370] ;  /* 0x00006e00ff0677ac */ /* 0x000ee20008000800 */
[----:B--2---:R-:W-:-:S04]  /*6c30*/  UIADD3 UR5, UPT, UPT, UR5, 0x7f, URZ ;  /* 0x0000007f05057890 */ /* 0x004fc8000fffe0ff */
[----:B------:R-:W-:Y:S02]  /*6c40*/  USHF.R.S32.HI UR4, URZ, 0x1f, UR5 ;  /* 0x0000001fff047899 */ /* 0x000fe40008011405 */
[----:B---3--:R-:W-:Y:S02]  /*6c50*/  UIADD3 UR41, UPT, UPT, UR6, UR41, URZ ;  /* 0x0000002906297290 */ /* 0x008fe4000fffe0ff */
[----:B------:R-:W-:-:S04]  /*6c60*/  ULEA.HI UR4, UR4, UR5, URZ, 0x7 ;  /* 0x0000000504047291 */ /* 0x000fc8000f8f38ff */
[----:B------:R-:W-:-:S04]  /*6c70*/  USHF.R.S32.HI UR4, URZ, 0x7, UR4 ;  /* 0x00000007ff047899 */ /* 0x000fc80008011404 */
[----:B------:R-:W-:-:S09]  /*6c80*/  UISETP.GE.AND UP0, UPT, UR41, UR4, UPT ;  /* 0x000000042900728c */ /* 0x000fd2000bf06270 */
[----:B------:R-:W-:Y:S05]  /*6c90*/  BRA.U !UP0, `(.L_x_662) ;  /* 0xffffff9508607547 */ /* 0x000fea000b83ffff */
[----:B-1----:R-:W-:Y:S05]  /*6ca0*/  EXIT ;  /* 0x000000000000794d */ /* 0x002fea0003800000 */
.L_x_663:
        /* <DEDUP_REMOVED lines=13> */
.L_x_894:


//--------------------- .text._ZN5flash44flash_bwd_dq_dk_dv_loop_seqk_parallel_kernelI23Flash_bwd_kernel_traitsILi96ELi64ELi128ELi8ELi2ELi4ELi4ELb0ELb0EN7cutlass10bfloat16_tE19Flash_kernel_traitsILi96ELi64ELi128ELi8ES3_EELb1ELb1ELb0ELb0ELb0ELb1ELb0EEEvNS_16Flash_bwd_paramsE --------------------------
	.section	.text._ZN5flash44flash_bwd_dq_dk_dv_loop_seqk_parallel_kernelI23Flash_bwd_kernel_traitsILi96ELi64ELi128ELi8ELi2ELi4ELi4ELb0ELb0EN7cutlass10bfloat16_tE19Flash_kernel_traitsILi96ELi64ELi128ELi8ES3_EELb1ELb1ELb0ELb0ELb0ELb1ELb0EEEvNS_16Flash_bwd_paramsE,"ax",@progbits
	.align	128
        .global         _ZN5flash44flash_bwd_dq_dk_dv_loop_seqk_parallel_kernelI23Flash_bwd_kernel_traitsILi96ELi64ELi128ELi8ELi2ELi4ELi4ELb0ELb0EN7cutlass10bfloat16_tE19Flash_kernel_traitsILi96ELi64ELi128ELi8ES3_EELb1ELb1ELb0ELb0ELb0ELb1ELb0EEEvNS_16Flash_bwd_paramsE
        .type           _ZN5flash44flash_bwd_dq_dk_dv_loop_seqk_parallel_kernelI23Flash_bwd_kernel_traitsILi96ELi64ELi128ELi8ELi2ELi4ELi4ELb0ELb0EN7cutlass10bfloat16_tE19Flash_kernel_traitsILi96ELi64ELi128ELi8ES3_EELb1ELb1ELb0ELb0ELb0ELb1ELb0EEEvNS_16Flash_bwd_paramsE,@function
        .size           _ZN5flash44flash_bwd_dq_dk_dv_loop_seqk_parallel_kernelI23Flash_bwd_kernel_traitsILi96ELi64ELi128ELi8ELi2ELi4ELi4ELb0ELb0EN7cutlass10bfloat16_tE19Flash_kernel_traitsILi96ELi64ELi128ELi8ES3_EELb1ELb1ELb0ELb0ELb0ELb1ELb0EEEvNS_16Flash_bwd_paramsE,(.L_x_895 - _ZN5flash44flash_bwd_dq_dk_dv_loop_seqk_parallel_kernelI23Flash_bwd_kernel_traitsILi96ELi64ELi128ELi8ELi2ELi4ELi4ELb0ELb0EN7cutlass10bfloat16_tE19Flash_kernel_traitsILi96ELi64ELi128ELi8ES3_EELb1ELb1ELb0ELb0ELb0ELb1ELb0EEEvNS_16Flash_bwd_paramsE)
        .other          _ZN5flash44flash_bwd_dq_dk_dv_loop_seqk_parallel_kernelI23Flash_bwd_kernel_traitsILi96ELi64ELi128ELi8ELi2ELi4ELi4ELb0ELb0EN7cutlass10bfloat16_tE19Flash_kernel_traitsILi96ELi64ELi128ELi8ES3_EELb1ELb1ELb0ELb0ELb0ELb1ELb0EEEvNS_16Flash_bwd_paramsE,@"STO_CUDA_ENTRY STV_DEFAULT"
_ZN5flash44flash_bwd_dq_dk_dv_loop_seqk_parallel_kernelI23Flash_bwd_kernel_traitsILi96ELi64ELi128ELi8ELi2ELi4ELi4ELb0ELb0EN7cutlass10bfloat16_tE19Flash_kernel_traitsILi96ELi64ELi128ELi8ES3_EELb1ELb1ELb0ELb0ELb0ELb1ELb0EEEvNS_16Flash_bwd_paramsE:
.text._ZN5flash44flash_bwd_dq_dk_dv_loop_seqk_parallel_kernelI23Flash_bwd_kernel_traitsILi96ELi64ELi128ELi8ELi2ELi4ELi4ELb0ELb0EN7cutlass10bfloat16_tE19Flash_kernel_traitsILi96ELi64ELi128ELi8ES3_EELb1ELb1ELb0ELb0ELb0ELb1ELb0EEEvNS_16Flash_bwd_paramsE:
        /* <DEDUP_REMOVED lines=13> */
[----:B------:R-:W3:Y:S01]  /*00d0*/  LDCU.64 UR26, c[0x0][0x358] ;  /* 0x00006b00ff1a77ac */ /* 0x000ee20008000a00 */
[----:B------:R-:W4:Y:S04]  /*00e0*/  LDCU.64 UR6, c[0x0][0x470] ;  /* 0x00008e00ff0677ac */ /* 0x000f280008000a00 */
[----:B------:R-:W3:Y:S01]  /*00f0*/  S2UR UR23, SR_CTAID.X ;  /* 0x00000000001779c3 */ /* 0x000ee20000002500 */
[----:B------:R-:W-:-:S07]  /*0100*/  UMOV UR24, URZ ;  /* 0x000000ff00187c82 */ /* 0x000fce0008000000 */
[----:B------:R-:W3:Y:S01]  /*0110*/  S2UR UR22, SR_CTAID.Z ;  /* 0x00000000001679c3 */ /* 0x000ee20000002700 */
[----:B--2---:R-:W-:Y:S01]  /*0120*/  ULEA UR5, UR5, UR4, 0x18 ;  /* 0x0000000405057291 */ /* 0x004fe2000f8ec0ff */
[----:B------:R-:W2:Y:S03]  /*0130*/  LDCU UR4, c[0x0][0x438] ;  /* 0x00008700ff0477ac */ /* 0x000ea60008000800 */
[----:B------:R-:W-:Y:S01]  /*0140*/  UIADD3 UR8, UPT, UPT, UR5, 0x19000, URZ ;  /* 0x0001900005087890 */ /* 0x000fe2000fffe0ff */
[C---:B-1----:R-:W-:Y:S01]  /*0150*/  IMAD.SHL.U32 R6, R12.reuse, 0x10, RZ ;  /* 0x000000100c067824 */ /* 0x042fe200078e00ff */
[--C-:B------:R-:W-:Y:S01]  /*0160*/  SHF.R.U32.HI R9, RZ, 0x1, R12.reuse ;  /* 0x00000001ff097819 */ /* 0x100fe2000001160c */
[C---:B------:R-:W-:Y:S01]  /*0170*/  IMAD.SHL.U32 R7, R12.reuse, 0x20, RZ ;  /* 0x000000200c077824 */ /* 0x040fe200078e00ff */
[----:B------:R-:W-:Y:S01]  /*0180*/  SHF.R.U32.HI R11, RZ, 0x4, R12 ;  /* 0x00000004ff0b7819 */ /* 0x000fe2000001160c */
[----:B------:R-:W-:Y:S01]  /*0190*/  IMAD.SHL.U32 R5, R12, 0x2, RZ ;  /* 0x000000020c057824 */ /* 0x000fe200078e00ff */
[----:B------:R-:W-:Y:S01]  /*01a0*/  LOP3.LUT R0, R6, 0x1c0, RZ, 0xc0, !PT ;  /* 0x000001c006007812 */ /* 0x000fe200078ec0ff */
[C---:B------:R-:W-:Y:S01]  /*01b0*/  IMAD.SHL.U32 R8, R12.reuse, 0x4, RZ ;  /* 0x000000040c087824 */ /* 0x040fe200078e00ff */
[----:B------:R-:W-:Y:S01]  /*01c0*/  LOP3.LUT R2, R7, 0x7400, RZ, 0xc0, !PT ;  /* 0x0000740007027812 */ /* 0x000fe200078ec0ff */
[----:B------:R-:W-:Y:S01]  /*01d0*/  IMAD.SHL.U32 R13, R12, 0x40, RZ ;  /* 0x000000400c0d7824 */ /* 0x000fe200078e00ff */
[----:B------:R-:W-:Y:S01]  /*01e0*/  LOP3.LUT R3, R6, 0x600, RZ, 0xc0, !PT ;  /* 0x0000060006037812 */ /* 0x000fe200078ec0ff */
[----:B------:R-:W-:Y:S01]  /*01f0*/  IMAD.SHL.U32 R10, R12, 0x8, RZ ;  /* 0x000000080c0a7824 */ /* 0x000fe200078e00ff */
[----:B------:R-:W-:-:S02]  /*0200*/  LOP3.LUT R0, R0, 0x38, R5, 0xf8, !PT ;  /* 0x0000003800007812 */ /* 0x000fc400078ef805 */
[--C-:B------:R-:W-:Y:S02]  /*0210*/  LOP3.LUT R2, R2, 0x6, R5.reuse, 0xf8, !PT ;  /* 0x0000000602027812 */ /* 0x100fe400078ef805 */
[----:B------:R-:W-:Y:S02]  /*0220*/  LOP3.LUT R5, R3, 0x6, R5, 0xf8, !PT ;  /* 0x0000000603057812 */ /* 0x000fe400078ef805 */
[C---:B------:R-:W-:Y:S02]  /*0230*/  LOP3.LUT R3, R7.reuse, 0x20, RZ, 0xc0, !PT ;  /* 0x0000002007037812 */ /* 0x040fe400078ec0ff */
[----:B------:R-:W-:Y:S02]  /*0240*/  LOP3.LUT R8, R8, 0x18, RZ, 0xc0, !PT ;  /* 0x0000001808087812 */ /* 0x000fe400078ec0ff */
[----:B------:R-:W-:Y:S02]  /*0250*/  LOP3.LUT R4, R7, 0x120, RZ, 0xc0, !PT ;  /* 0x0000012007047812 */ /* 0x000fe400078ec0ff */
[----:B------:R-:W-:-:S02]  /*0260*/  LOP3.LUT R3, R3, 0x3c00, R6, 0xf8, !PT ;  /* 0x00003c0003037812 */ /* 0x000fc400078ef806 */
[----:B------:R-:W-:Y:S02]  /*0270*/  LOP3.LUT R179, R8, 0xc0, R7, 0xf8, !PT ;  /* 0x000000c008b37812 */ /* 0x000fe400078ef807 */
[--C-:B------:R-:W-:Y:S02]  /*0280*/  LOP3.LUT R0, R0, 0x20, R9.reuse, 0x78, !PT ;  /* 0x0000002000007812 */ /* 0x100fe400078e7809 */
[--C-:B------:R-:W-:Y:S02]  /*0290*/  LOP3.LUT R4, R4, 0x200, R6.reuse, 0xf8, !PT ;  /* 0x0000020004047812 */ /* 0x100fe400078ef806 */
[----:B------:R-:W-:Y:S02]  /*02a0*/  LOP3.LUT R6, R3, 0x100, R6, 0xf8, !PT ;  /* 0x0000010003067812 */ /* 0x000fe400078ef806 */
[----:B------:R-:W-:Y:S02]  /*02b0*/  LOP3.LUT R181, R179, 0x8, R9, 0x78, !PT ;  /* 0x00000008b3b57812 */ /* 0x000fe400078e7809 */
[----:B------:R-:W-:-:S02]  /*02c0*/  LOP3.LUT R3, R13, 0x1c0, RZ, 0xc0, !PT ;  /* 0x000001c00d037812 */ /* 0x000fc400078ec0ff */
[----:B------:R-:W-:Y:S02]  /*02d0*/  LOP3.LUT R201, R2, R0, RZ, 0xfc, !PT ;  /* 0x0000000002c97212 */ /* 0x000fe400078efcff */
[----:B------:R-:W-:Y:S02]  /*02e0*/  LOP3.LUT R181, R4, R181, RZ, 0xfc, !PT ;  /* 0x000000b504b57212 */ /* 0x000fe400078efcff */
[----:B------:R-:W-:Y:S02]  /*02f0*/  LOP3.LUT R2, R10, 0xc0, RZ, 0xc0, !PT ;  /* 0x000000c00a027812 */ /* 0x000fe400078ec0ff */
[----:B------:R-:W-:Y:S02]  /*0300*/  LOP3.LUT R4, R13, 0x200, RZ, 0xc0, !PT ;  /* 0x000002000d047812 */ /* 0x000fe400078ec0ff */
[----:B------:R-:W-:Y:S02]  /*0310*/  LOP3.LUT R3, R3, 0x38, R10, 0xf8, !PT ;  /* 0x0000003803037812 */ /* 0x000fe400078ef80a */
[----:B------:R-:W-:-:S02]  /*0320*/  LOP3.LUT R11, R11, 0x8, RZ, 0xc0, !PT ;  /* 0x000000080b0b7812 */ /* 0x000fc400078ec0ff */
[----:B------:R-:W-:Y:S02]  /*0330*/  LOP3.LUT R2, R2, 0x18, R12, 0xf8, !PT ;  /* 0x0000001802027812 */ /* 0x000fe400078ef80c */
[----:B------:R-:W-:Y:S02]  /*0340*/  LOP3.LUT R0, R5, 0x20, R10, 0xf8, !PT ;  /* 0x0000002005007812 */ /* 0x000fe400078ef80a */
[----:B------:R-:W-:Y:S02]  /*0350*/  LOP3.LUT R4, R4, 0xc00, R7, 0xf8, !PT ;  /* 0x00000c0004047812 */ /* 0x000fe400078ef807 */
[----:B------:R-:W-:Y:S02]  /*0360*/  LOP3.LUT R3, R3, 0x8, R9, 0x78, !PT ;  /* 0x0000000803037812 */ /* 0x000fe400078e7809 */
[----:B------:R-:W-:Y:S02]  /*0370*/  LOP3.LUT R232, R0, R2, R11, 0xf6, !PT ;  /* 0x0000000200e87212 */ /* 0x000fe400078ef60b */
[----:B------:R-:W-:-:S02]  /*0380*/  LOP3.LUT R2, R11, 0x10, R12, 0xf8, !PT ;  /* 0x000000100b027812 */ /* 0x000fc400078ef80c */
[----:B------:R-:W-:Y:S02]  /*0390*/  LOP3.LUT R0, R4, R3, RZ, 0xfc, !PT ;  /* 0x0000000304007212 */ /* 0x000fe400078efcff */
[----:B------:R-:W-:Y:S02]  /*03a0*/  LOP3.LUT R176, R9, 0x30, RZ, 0xc0, !PT ;  /* 0x0000003009b07812 */ /* 0x000fe400078ec0ff */
[----:B------:R-:W-:Y:S02]  /*03b0*/  R2P PR, R12, 0xe ;  /* 0x0000000e0c007804 */ /* 0x000fe40000000000 */
[----:B------:R-:W-:Y:S02]  /*03c0*/  LOP3.LUT R3, R10, 0xd8, RZ, 0xc0, !PT ;  /* 0x000000d80a037812 */ /* 0x000fe400078ec0ff */
[----:B------:R-:W-:Y:S02]  /*03d0*/  LOP3.LUT R2, R2, 0xc0, R7, 0xf8, !PT ;  /* 0x000000c002027812 */ /* 0x000fe400078ef807 */
[----:B------:R-:W-:-:S02]  /*03e0*/  LOP3.LUT R176, R176, 0x8, R12, 0xf8, !PT ;  /* 0x00000008b0b07812 */ /* 0x000fc400078ef80c */
[----:B------:R-:W-:Y:S02]  /*03f0*/  LEA R182, R0, UR5, 0x1 ;  /* 0x0000000500b67c11 */ /* 0x000fe4000f8e08ff */
[----:B------:R-:W-:Y:S02]  /*0400*/  LOP3.LUT R0, R3, 0x18, R12, 0x78, !PT ;  /* 0x0000001803007812 */ /* 0x000fe400078e780c */
[----:B------:R-:W-:Y:S01]  /*0410*/  LOP3.LUT R2, R2, R8, RZ, 0x3c, !PT ;  /* 0x0000000802027212 */ /* 0x000fe200078e3cff */
[----:B------:R-:W-:Y:S01]  /*0420*/  VIADD R230, R182, 0x15000 ;  /* 0x00015000b6e67836 */ /* 0x000fe20000000000 */
[----:B------:R-:W-:Y:S01]  /*0430*/  LOP3.LUT R176, R176, 0x1c0, R13, 0xf8, !PT ;  /* 0x000001c0b0b07812 */ /* 0x000fe200078ef80d */
[----:B------:R-:W-:Y:S01]  /*0440*/  VIADD R3, R182, 0x15040 ;  /* 0x00015040b6037836 */ /* 0x000fe20000000000 */
[----:B------:R-:W-:Y:S01]  /*0450*/  LOP3.LUT R209, R0, 0x1f20, R10, 0xf8, !PT ;  /* 0x00001f2000d17812 */ /* 0x000fe200078ef80a */
[----:B------:R-:W-:Y:S01]  /*0460*/  @P2 VIADD R3, R230, 0xffffffc0 ;  /* 0xffffffc0e6032836 */ /* 0x000fe20000000000 */
[----:B------:R-:W-:-:S02]  /*0470*/  LOP3.LUT R179, R179, 0x8, R12, 0x78, !PT ;  /* 0x00000008b3b37812 */ /* 0x000fc400078e780c */
[----:B------:R-:W-:Y:S01]  /*0480*/  LOP3.LUT R176, R176, 0x38, R10, 0x78, !PT ;  /* 0x00000038b0b07812 */ /* 0x000fe200078e780a */
[----:B--2---:R-:W-:Y:S01]  /*0490*/  IMAD.U32 R10, RZ, RZ, UR4 ;  /* 0x00000004ff0a7e24 */ /* 0x004fe2000f8e00ff */
[----:B------:R-:W-:Y:S01]  /*04a0*/  LOP3.LUT R0, R2, 0x120, R7, 0xf8, !PT ;  /* 0x0000012002007812 */ /* 0x000fe200078ef807 */
[----:B------:R-:W-:Y:S01]  /*04b0*/  UIADD3 UR4, UPT, UPT, UR5, 0x9000, URZ ;  /* 0x0000900005047890 */ /* 0x000fe2000fffe0ff */
[----:B------:R-:W-:Y:S01]  /*04c0*/  LEA R201, R201, UR8, 0x1 ;  /* 0x00000008c9c97c11 */ /* 0x000fe2000f8e08ff */
[----:B------:R-:W-:Y:S01]  /*04d0*/  VIADD R183, R3, 0x20 ;  /* 0x0000002003b77836 */ /* 0x000fe20000000000 */
[----:B------:R-:W-:Y:S01]  /*04e0*/  LOP3.LUT R2, R13, 0x400, RZ, 0xc0, !PT ;  /* 0x000004000d027812 */ /* 0x000fe200078ec0ff */
[----:B------:R-:W-:Y:S01]  /*04f0*/  @P1 VIADD R183, R3, 0xffffffe0 ;  /* 0xffffffe003b71836 */ /* 0x000fe20000000000 */
[----:B------:R-:W-:Y:S01]  /*0500*/  SHF.R.U32.HI R252, RZ, 0x2, R12 ;  /* 0x00000002fffc7819 */ /* 0x000fe2000001160c */
[----:B------:R-:W-:Y:S01]  /*0510*/  VIADD R200, R201, 0x20 ;  /* 0x00000020c9c87836 */ /* 0x000fe20000000000 */
[----:B------:R-:W-:Y:S01]  /*0520*/  LOP3.LUT R223, R9, 0x10, RZ, 0xc0, !PT ;  /* 0x0000001009df7812 */ /* 0x000fe200078ec0ff */
[----:B------:R-:W-:Y:S01]  /*0530*/  IMAD R176, R176, 0x2, R2 ;  /* 0x00000002b0b07824 */ /* 0x000fe200078e0202 */
[----:B------:R-:W-:Y:S01]  /*0540*/  LOP3.LUT R179, R6, R179, RZ, 0xfc, !PT ;  /* 0x000000b306b37212 */ /* 0x000fe200078efcff */
[----:B------:R-:W-:Y:S01]  /*0550*/  @P3 VIADD R200, R201, 0xffffffe0 ;  /* 0xffffffe0c9c83836 */ /* 0x000fe20000000000 */
[----:B------:R-:W-:-:S02]  /*0560*/  LOP3.LUT R223, R223, 0x7, R252, 0xf8, !PT ;  /* 0x00000007dfdf7812 */ /* 0x000fc400078ef8fc */
[----:B------:R-:W-:Y:S02]  /*0570*/  LEA R209, R209, UR5, 0x1 ;  /* 0x00000005d1d17c11 */ /* 0x000fe4000f8e08ff */
[----:B------:R-:W-:Y:S02]  /*0580*/  LEA R181, R181, UR5, 0x1 ;  /* 0x00000005b5b57c11 */ /* 0x000fe4000f8e08ff */
[----:B------:R-:W-:Y:S02]  /*0590*/  LEA R0, R0, UR5, 0x1 ;  /* 0x0000000500007c11 */ /* 0x000fe4000f8e08ff */
[----:B------:R-:W-:Y:S02]  /*05a0*/  LEA R232, R232, UR4, 0x1 ;  /* 0x00000004e8e87c11 */ /* 0x000fe4000f8e08ff */
[----:B------:R-:W-:Y:S01]  /*05b0*/  LEA R179, R179, UR4, 0x1 ;  /* 0x00000004b3b37c11 */ /* 0x000fe2000f8e08ff */
[----:B---34-:R-:W-:-:S06]  /*05c0*/  UMOV UR4, URZ ;  /* 0x000000ff00047c82 */ /* 0x018fcc0008000000 */
.L_x_700:
[----:B------:R-:W1:Y:S01]  /*05d0*/  LDC.64 R2, c[0x0][0x478] ;  /* 0x00011e00ff027b82 */ /* 0x000e620000000a00 */
[----:B------:R-:W2:Y:S01]  /*05e0*/  S2R R33, SR_CTAID.Y ;  /* 0x0000000000217919 */ /* 0x000ea20000002600 */
[----:B------:R-:W-:Y:S01]  /*05f0*/  ISETP.NE.U32.AND P5, PT, RZ, UR6, PT ;  /* 0x00000006ff007c0c */ /* 0x000fe2000bfa5070 */
[----:B------:R-:W-:-:S03]  /*0600*/  IMAD.MOV.U32 R231, RZ, RZ, RZ ;  /* 0x000000ffffe77224 */ /* 0x000fc600078e00ff */
[----:B------:R-:W-:Y:S02]  /*0610*/  ISETP.NE.AND.EX P5, PT, RZ, UR7, PT, P5 ;  /* 0x00000007ff007c0c */ /* 0x000fe4000bfa5350 */
[----:B------:R-:W3:Y:S08]  /*0620*/  LDC.64 R6, c[0x0][0x460] ;  /* 0x00011800ff067b82 */ /* 0x000ef00000000a00 */
[----:B------:R-:W4:Y:S01]  /*0630*/  LDC.U8 R16, c[0x0][0x532] ;  /* 0x00014c80ff107b82 */ /* 0x000f220000000000 */
[----:B-1----:R-:W-:-:S07]  /*0640*/  ISETP.NE.U32.AND P4, PT, R2, RZ, PT ;  /* 0x000000ff0200720c */ /* 0x002fce0003f85070 */
[----:B------:R-:W1:Y:S01]  /*0650*/  LDC.64 R8, c[0x0][0x468] ;  /* 0x00011a00ff087b82 */ /* 0x000e620000000a00 */
[----:B------:R-:W-:Y:S02]  /*0660*/  ISETP.NE.AND.EX P4, PT, R3, RZ, PT, P4 ;  /* 0x000000ff0300720c */ /* 0x000fe40003f85340 */
[----:B---3--:R-:W-:Y:S01]  /*0670*/  ISETP.NE.U32.AND P3, PT, R6, RZ, PT ;  /* 0x000000ff0600720c */ /* 0x008fe20003f65070 */
[----:B--2---:R-:W-:Y:S01]  /*0680*/  IMAD.SHL.U32 R12, R33, 0x4, RZ ;  /* 0x00000004210c7824 */ /* 0x004fe200078e00ff */
[----:B------:R-:W-:-:S03]  /*0690*/  SHF.R.U32.HI R13, RZ, 0x1e, R33 ;  /* 0x0000001eff0d7819 */ /* 0x000fc60000011621 */
[----:B------:R-:W2:Y:S01]  /*06a0*/  LDC.64 R14, c[0x0][0x460] ;  /* 0x00011800ff0e7b82 */ /* 0x000ea20000000a00 */
[----:B------:R-:W-:Y:S02]  /*06b0*/  ISETP.NE.U32.AND P2, PT, R6, RZ, PT ;  /* 0x000000ff0600720c */ /* 0x000fe40003f45070 */
[C---:B------:R-:W-:Y:S02]  /*06c0*/  @P5 IADD3 R4, P1, PT, R12.reuse, UR6, RZ ;  /* 0x000000060c045c10 */ /* 0x040fe4000ff3e0ff */
[----:B------:R-:W-:Y:S02]  /*06d0*/  ISETP.NE.AND.EX P3, PT, R7, RZ, PT, P3 ;  /* 0x000000ff0700720c */ /* 0x000fe40003f65330 */
[----:B------:R-:W-:Y:S02]  /*06e0*/  @P4 IADD3 R2, P0, PT, R12, R2, RZ ;  /* 0x000000020c024210 */ /* 0x000fe40007f1e0ff */
[----:B------:R-:W-:Y:S02]  /*06f0*/  @P5 IADD3.X R5, PT, PT, R13, UR7, RZ, P1, !PT ;  /* 0x000000070d055c10 */ /* 0x000fe40008ffe4ff */
[----:B------:R-:W-:Y:S01]  /*0700*/  ISETP.NE.AND.EX P2, PT, R7, RZ, PT, P2 ;  /* 0x000000ff0700720c */ /* 0x000fe20003f45320 */
[----:B------:R-:W-:-:S02]  /*0710*/  @P4 IMAD.X R3, R13, 0x1, R3, P0 ;  /* 0x000000010d034824 */ /* 0x000fc400000e0603 */
[----:B------:R3:W2:Y:S04]  /*0720*/  @P5 LDG.E R231, desc[UR26][R4.64] ;  /* 0x0000001a04e75981 */ /* 0x0006a8000c1e1900 */
[----:B------:R2:W2:Y:S01]  /*0730*/  @P4 LDG.E R7, desc[UR26][R2.64] ;  /* 0x0000001a02074981 */ /* 0x0004a2000c1e1900 */
[----:B------:R-:W-:Y:S01]  /*0740*/  IMAD.MOV.U32 R6, RZ, RZ, -0x1 ;  /* 0xffffffffff067424 */ /* 0x000fe200078e00ff */
[----:B----4-:R-:W-:Y:S02]  /*0750*/  ISETP.NE.AND P5, PT, R16, RZ, PT ;  /* 0x000000ff1000720c */ /* 0x010fe40003fa5270 */
[----:B-1----:R-:W-:-:S04]  /*0760*/  ISETP.EQ.U32.AND P1, PT, R8, RZ, PT ;  /* 0x000000ff0800720c */ /* 0x002fc80003f22070 */
[----:B------:R-:W-:Y:S01]  /*0770*/  ISETP.EQ.OR.EX P1, PT, R9, RZ, !P5, P1 ;  /* 0x000000ff0900720c */ /* 0x000fe20006f22710 */
[----:B------:R-:W-:Y:S01]  /*0780*/  IMAD.MOV.U32 R237, RZ, RZ, -0x1 ;  /* 0xffffffffffed7424 */ /* 0x000fe200078e00ff */
[----:B---3--:R-:W1:Y:S01]  /*0790*/  @!P4 LDC.64 R4, c[0x0][0x488] ;  /* 0x00012200ff04cb82 */ /* 0x008e620000000a00 */
[----:B--2---:R-:W-:-:S05]  /*07a0*/  IMAD.WIDE.U32 R2, R33, 0x4, R14 ;  /* 0x0000000421027825 */ /* 0x004fca00078e000e */
[----:B-----5:R-:W5:Y:S04]  /*07b0*/  @P3 LDG.E R6, desc[UR26][R2.64] ;  /* 0x0000001a02063981 */ /* 0x020f68000c1e1900 */
[----:B------:R2:W5:Y:S01]  /*07c0*/  @P2 LDG.E R11, desc[UR26][R2.64+0x4] ;  /* 0x0000041a020b2981 */ /* 0x000562000c1e1900 */
[----:B------:R-:W3:Y:S01]  /*07d0*/  @!P2 LDC R199, c[0x0][0x434] ;  /* 0x00010d00ffc7ab82 */ /* 0x000ee20000000800 */
[----:B--2---:R-:W-:-:S07]  /*07e0*/  IADD3 R2, P0, PT, R12, R8, RZ ;  /* 0x000000080c027210 */ /* 0x004fce0007f1e0ff */
[----:B------:R-:W2:Y:S01]  /*07f0*/  @!P4 LDC R12, c[0x0][0x43c] ;  /* 0x00010f00ff0ccb82 */ /* 0x000ea20000000800 */
[----:B------:R-:W-:-:S05]  /*0800*/  IMAD.X R3, R13, 0x1, R9, P0 ;  /* 0x000000010d037824 */ /* 0x000fca00000e0609 */
[----:B------:R4:W5:Y:S01]  /*0810*/  @!P1 LDG.E R237, desc[UR26][R2.64] ;  /* 0x0000001a02ed9981 */ /* 0x000962000c1e1900 */
[----:B------:R-:W-:Y:S02]  /*0820*/  ISETP.NE.U32.AND P1, PT, R8, RZ, PT ;  /* 0x000000ff0800720c */ /* 0x000fe40003f25070 */
[----:B-1----:R-:W-:Y:S02]  /*0830*/  @!P4 ISETP.NE.U32.AND P0, PT, R4, RZ, PT ;  /* 0x000000ff0400c20c */ /* 0x002fe40003f05070 */
[----:B------:R-:W-:Y:S02]  /*0840*/  ISETP.NE.AND.EX P1, PT, R9, RZ, PT, P1 ;  /* 0x000000ff0900720c */ /* 0x000fe40003f25310 */
[----:B------:R-:W-:-:S04]  /*0850*/  @!P4 ISETP.NE.AND.EX P0, PT, R5, RZ, PT, P0 ;  /* 0x000000ff0500c20c */ /* 0x000fc80003f05300 */
[----:B--2---:R-:W-:Y:S01]  /*0860*/  @!P4 SEL R4, R12, RZ, P0 ;  /* 0x000000ff0c04c207 */ /* 0x004fe20000000000 */
[----:B------:R-:W-:-:S06]  /*0870*/  @P4 IMAD.IADD R207, R7, 0x1, -R231 ;  /* 0x0000000107cf4824 */ /* 0x000fcc00078e0ae7 */
[----:B---34-:R-:W-:Y:S05]  /*0880*/  @!P1 BRA `(.L_x_664) ;  /* 0x00000000000c9947 */ /* 0x018fea0003800000 */
[----:B------:R-:W2:Y:S02]  /*0890*/  @P5 LDG.E R5, desc[UR26][R2.64+0x4] ;  /* 0x0000041a02055981 */ /* 0x000ea4000c1e1900 */
[----:B--2--5:R-:W-:-:S06]  /*08a0*/  @P5 IADD3 R10, PT, PT, R5, -R237, RZ ;  /* 0x800000ed050a5210 */ /* 0x024fcc0007ffe0ff */
[----:B------:R1:W5:Y:S02]  /*08b0*/  @!P5 LDG.E R10, desc[UR26][R2.64] ;  /* 0x0000001a020ad981 */ /* 0x000364000c1e1900 */
.L_x_664:
[----:B------:R-:W-:Y:S01]  /*08c0*/  IMAD.SHL.U32 R18, R229, 0x80, RZ ;  /* 0x00000080e5127824 */ /* 0x000fe200078e00ff */
[----:B-----5:R-:W-:Y:S01]  /*08d0*/  @!P4 IADD3 R207, PT, PT, R4, R10, -R231 ;  /* 0x0000000a04cfc210 */ /* 0x020fe20007ffe8e7 */
[----:B------:R-:W-:-:S03]  /*08e0*/  @P2 IMAD.IADD R199, R11, 0x1, -R6 ;  /* 0x000000010bc72824 */ /* 0x000fc600078e0a06 */
[----:B------:R-:W-:-:S13]  /*08f0*/  ISETP.GT.AND P0, PT, R207, R18, PT ;  /* 0x00000012cf00720c */ /* 0x000fda0003f04270 */
[----:B------:R-:W-:Y:S05]  /*0900*/  @!P0 BRA `(.L_x_665) ;  /* 0x0000007400f88947 */ /* 0x000fea0003800000 */
[----:B------:R-:W-:Y:S01]  /*0910*/  ISETP.NE.AND P4, PT, R6, -0x1, PT ;  /* 0xffffffff0600780c */ /* 0x000fe20003f85270 */
[----:B-1----:R-:W-:Y:S01]  /*0920*/  VIADD R2, R199, 0x3f ;  /* 0x0000003fc7027836 */ /* 0x002fe20000000000 */
[----:B------:R-:W-:-:S04]  /*0930*/  ISETP.NE.AND P0, PT, R237, -0x1, PT ;  /* 0xffffffffed00780c */ /* 0x000fc80003f05270 */
[----:B------:R-:W-:-:S04]  /*0940*/  SHF.R.S32.HI R3, RZ, 0x1f, R2 ;  /* 0x0000001fff037819 */ /* 0x000fc80000011402 */
[----:B------:R-:W-:-:S03]  /*0950*/  LEA.HI R3, R3, R2, RZ, 0x6 ;  /* 0x0000000203037211 */ /* 0x000fc600078f30ff */
[----:B------:R-:W1:Y:S01]  /*0960*/  @!P4 LDC.64 R8, c[0x0][0x398] ;  /* 0x0000e600ff08cb82 */ /* 0x000e620000000a00 */
[----:B------:R-:W-:-:S04]  /*0970*/  SHF.R.S32.HI R206, RZ, 0x6, R3 ;  /* 0x00000006ffce7819 */ /* 0x000fc80000011403 */
[----:B------:R-:W-:-:S03]  /*0980*/  SHF.L.U32 R222, R206, 0x6, RZ ;  /* 0x00000006cede7819 */ /* 0x000fc600000006ff */
[----:B------:R-:W2:Y:S01]  /*0990*/  @P4 LDC.64 R10, c[0x0][0x3b0] ;  /* 0x0000ec00ff0a4b82 */ /* 0x000ea20000000a00 */
[----:B------:R-:W-:-:S04]  /*09a0*/  IADD3 R12, PT, PT, R222, -0x40, RZ ;  /* 0xffffffc0de0c7810 */ /* 0x000fc80007ffe0ff */
[----:B------:R-:W-:Y:S01]  /*09b0*/  SHF.R.S32.HI R16, RZ, 0x1f, R12 ;  /* 0x0000001fff107819 */ /* 0x000fe2000001140c */
[----:B-1----:R-:W-:-:S04]  /*09c0*/  @!P4 IMAD.WIDE.U32 R4, R33, R8, RZ ;  /* 0x000000082104c225 */ /* 0x002fc800078e00ff */
[----:B------:R-:W-:Y:S02]  /*09d0*/  @!P4 IMAD R24, R33, R9, R5 ;  /* 0x000000092118c224 */ /* 0x000fe400078e0205 */
[----:B------:R-:W-:Y:S02]  /*09e0*/  @!P4 IMAD.MOV.U32 R17, RZ, RZ, R4 ;  /* 0x000000ffff11c224 */ /* 0x000fe400078e0004 */
[----:B--2---:R-:W-:-:S04]  /*09f0*/  @P4 IMAD.WIDE.U32 R2, R6, R10, RZ ;  /* 0x0000000a06024225 */ /* 0x004fc800078e00ff */
[----:B------:R-:W-:Y:S02]  /*0a00*/  @P4 IMAD R24, R6, R11, R3 ;  /* 0x0000000b06184224 */ /* 0x000fe400078e0203 */
[----:B------:R-:W-:Y:S01]  /*0a10*/  @P4 IMAD.MOV.U32 R17, RZ, RZ, R2 ;  /* 0x000000ffff114224 */ /* 0x000fe200078e0002 */
[----:B------:R-:W-:Y:S06]  /*0a20*/  @P0 BRA `(.L_x_666) ;  /* 0x00000000002c0947 */ /* 0x000fec0003800000 */
        /* <DEDUP_REMOVED lines=11> */
.L_x_666:
[----:B------:R-:W1:Y:S01]  /*0ae0*/  LDCU.64 UR20, c[0x0][0x3b8] ;  /* 0x00007700ff1477ac */ /* 0x000e620008000a00 */
[----:B------:R-:W-:-:S05]  /*0af0*/  IADD3 R2, PT, PT, R231, R237, RZ ;  /* 0x000000ede7027210 */ /* 0x000fca0007ffe0ff */
[C---:B-1----:R-:W-:Y:S02]  /*0b00*/  IMAD R4, R2.reuse, UR21, RZ ;  /* 0x0000001502047c24 */ /* 0x042fe4000f8e02ff */
[----:B------:R-:W-:-:S05]  /*0b10*/  IMAD.WIDE.U32 R2, R2, UR20, RZ ;  /* 0x0000001402027c25 */ /* 0x000fca000f8e00ff */
[----:B------:R-:W-:Y:S02]  /*0b20*/  IADD3 R31, PT, PT, R3, R4, RZ ;  /* 0x00000004031f7210 */ /* 0x000fe40007ffe0ff */
[----:B------:R-:W-:-:S07]  /*0b30*/  MOV R30, R2 ;  /* 0x00000002001e7202 */ /* 0x000fce0000000f00 */
.L_x_667:
[----:B------:R-:W1:Y:S01]  /*0b40*/  LDC R7, c[0x0][0x3e8] ;  /* 0x0000fa00ff077b82 */ /* 0x000e620000000800 */
[----:B------:R-:W2:Y:S01]  /*0b50*/  S2R R34, SR_CTAID.Z ;  /* 0x0000000000227919 */ /* 0x000ea20000002700 */
[----:B------:R-:W-:Y:S02]  /*0b60*/  SHF.R.S32.HI R25, RZ, 0x1f, R18 ;  /* 0x0000001fff197819 */ /* 0x000fe40000011412 */
[----:B-1----:R-:W-:-:S04]  /*0b70*/  IABS R5, R7 ;  /* 0x0000000700057213 */ /* 0x002fc80000000000 */
[----:B------:R-:W1:Y:S01]  /*0b80*/  I2F.RP R2, R5 ;  /* 0x0000000500027306 */ /* 0x000e620000209400 */
[----:B--2---:R-:W-:-:S07]  /*0b90*/  IABS R8, R34 ;  /* 0x0000002200087213 */ /* 0x004fce0000000000 */
[----:B-1----:R-:W1:Y:S02]  /*0ba0*/  MUFU.RCP R2, R2 ;  /* 0x0000000200027308 */ /* 0x002e640000001000 */
[----:B-1----:R-:W-:-:S06]  /*0bb0*/  VIADD R2, R2, 0xffffffe ;  /* 0x0ffffffe02027836 */ /* 0x002fcc0000000000 */
[----:B------:R-:W1:Y:S02]  /*0bc0*/  F2I.FTZ.U32.TRUNC.NTZ R3, R2 ;  /* 0x0000000200037305 */ /* 0x000e64000021f000 */
[----:B-1----:R-:W-:-:S04]  /*0bd0*/  IMAD.MOV R2, RZ, RZ, -R3 ;  /* 0x000000ffff027224 */ /* 0x002fc800078e0a03 */
[----:B------:R-:W-:Y:S02]  /*0be0*/  IMAD R4, R2, R5, RZ ;  /* 0x0000000502047224 */ /* 0x000fe400078e02ff */
[----:B------:R-:W-:-:S04]  /*0bf0*/  IMAD.MOV.U32 R2, RZ, RZ, RZ ;  /* 0x000000ffff027224 */ /* 0x000fc800078e00ff */
        /* <DEDUP_REMOVED lines=12> */
[----:B------:R-:W-:-:S04]  /*0cc0*/  @P5 VIADD R2, R2, 0x1 ;  /* 0x0000000102025836 */ /* 0x000fc80000000000 */
[----:B------:R-:W-:-:S05]  /*0cd0*/  IMAD.MOV.U32 R13, RZ, RZ, R2 ;  /* 0x000000ffff0d7224 */ /* 0x000fca00078e0002 */
[----:B------:R-:W-:Y:S02]  /*0ce0*/  @!P1 IADD3 R13, PT, PT, -R13, RZ, RZ ;  /* 0x000000ff0d0d9210 */ /* 0x000fe40007ffe1ff */
[----:B------:R-:W-:-:S04]  /*0cf0*/  @!P2 LOP3.LUT R13, RZ, R7, RZ, 0x33, !PT ;  /* 0x00000007ff0da212 */ /* 0x000fc800078e33ff */
[----:B------:R-:W-:Y:S01]  /*0d00*/  SHF.R.S32.HI R28, RZ, 0x1f, R13 ;  /* 0x0000001fff1c7819 */ /* 0x000fe2000001140d */
        /* <DEDUP_REMOVED lines=12> */
.L_x_668:
[----:B------:R-:W1:Y:S01]  /*0dd0*/  LDCU.64 UR18, c[0x0][0x3c0] ;  /* 0x00007800ff1277ac */ /* 0x000e620008000a00 */
[----:B------:R-:W-:-:S05]  /*0de0*/  IADD3 R2, PT, PT, R231, R237, RZ ;  /* 0x000000ede7027210 */ /* 0x000fca0007ffe0ff */
[C---:B-1----:R-:W-:Y:S02]  /*0df0*/  IMAD R4, R2.reuse, UR19, RZ ;  /* 0x0000001302047c24 */ /* 0x042fe4000f8e02ff */
[----:B------:R-:W-:-:S05]  /*0e00*/  IMAD.WIDE.U32 R2, R2, UR18, RZ ;  /* 0x0000001202027c25 */ /* 0x000fca000f8e00ff */
[----:B------:R-:W-:Y:S02]  /*0e10*/  IADD3 R27, PT, PT, R3, R4, RZ ;  /* 0x00000004031b7210 */ /* 0x000fe40007ffe0ff */
[----:B------:R-:W-:-:S07]  /*0e20*/  MOV R26, R2 ;  /* 0x00000002001a7202 */ /* 0x000fce0000000f00 */
.L_x_669:
[----:B------:R-:W1:Y:S01]  /*0e30*/  @!P4 LDC.64 R2, c[0x0][0x588] ;  /* 0x00016200ff02cb82 */ /* 0x000e620000000a00 */
[----:B------:R-:W2:Y:S07]  /*0e40*/  LDCU UR28, c[0x0][0x44c] ;  /* 0x00008980ff1c77ac */ /* 0x000eae0008000800 */
[----:B------:R-:W3:Y:S08]  /*0e50*/  @P4 LDC.64 R8, c[0x0][0x590] ;  /* 0x00016400ff084b82 */ /* 0x000ef00000000a00 */
[----:B------:R-:W2:Y:S01]  /*0e60*/  LDC R32, c[0x0][0x3e0] ;  /* 0x0000f800ff207b82 */ /* 0x000ea20000000800 */
[----:B-1----:R-:W-:-:S04]  /*0e70*/  @!P4 IMAD.WIDE.U32 R4, R33, R2, RZ ;  /* 0x000000022104c225 */ /* 0x002fc800078e00ff */
[----:B------:R-:W-:Y:S01]  /*0e80*/  @!P4 IMAD R15, R33, R3, R5 ;  /* 0x00000003210fc224 */ /* 0x000fe200078e0205 */
[----:B------:R-:W-:Y:S01]  /*0e90*/  @!P4 MOV R7, R4 ;  /* 0x000000040007c202 */ /* 0x000fe20000000f00 */
        /* <DEDUP_REMOVED lines=10> */
[----:B------:R-:W-:-:S05]  /*0f40*/  IMAD R2, R33, UR9, RZ ;  /* 0x0000000921027c24 */ /* 0x000fca000f8e02ff */
[----:B------:R-:W-:-:S05]  /*0f50*/  IADD3 R2, PT, PT, R9, R2, RZ ;  /* 0x0000000209027210 */ /* 0x000fca0007ffe0ff */
[-C--:B------:R-:W-:Y:S02]  /*0f60*/  IMAD R4, R2, R32.reuse, RZ ;  /* 0x0000002002047224 */ /* 0x080fe400078e02ff */
[----:B------:R-:W-:-:S04]  /*0f70*/  IMAD.WIDE.U32 R2, R8, R32, RZ ;  /* 0x0000002008027225 */ /* 0x000fc800078e00ff */
        /* <DEDUP_REMOVED lines=8> */
.L_x_670:
[-C--:B------:R-:W-:Y:S02]  /*1000*/  IMAD R4, R11, R6.reuse, RZ ;  /* 0x000000060b047224 */ /* 0x080fe400078e02ff */
[----:B------:R-:W-:-:S05]  /*1010*/  IMAD.WIDE.U32 R2, R10, R6, RZ ;  /* 0x000000060a027225 */ /* 0x000fca00078e00ff */
[----:B------:R-:W-:Y:S02]  /*1020*/  IADD3 R19, PT, PT, R3, R4, RZ ;  /* 0x0000000403137210 */ /* 0x000fe40007ffe0ff */
[----:B------:R-:W-:-:S07]  /*1030*/  MOV R14, R2 ;  /* 0x00000002000e7202 */ /* 0x000fce0000000f00 */
.L_x_671:
        /* <DEDUP_REMOVED lines=20> */
.L_x_672:
[----:B------:R-:W1:Y:S01]  /*1180*/  LDC R22, c[0x0][0x434] ;  /* 0x00010d00ff167b82 */ /* 0x000e620000000800 */
[----:B------:R-:W-:-:S04]  /*1190*/  IMAD R2, R33, R32, R34 ;  /* 0x0000002021027224 */ /* 0x000fc800078e0222 */
[----:B-1----:R-:W-:-:S03]  /*11a0*/  IMAD R22, R2, R22, RZ ;  /* 0x0000001602167224 */ /* 0x002fc600078e02ff */
.L_x_673:
        /* <DEDUP_REMOVED lines=11> */
.L_x_674:
[----:B------:R-:W1:Y:S01]  /*1260*/  LDC R21, c[0x0][0x444] ;  /* 0x00011100ff157b82 */ /* 0x000e620000000800 */
[----:B------:R-:W-:-:S04]  /*1270*/  IMAD R2, R33, R32, R34 ;  /* 0x0000002021027224 */ /* 0x000fc800078e0222 */
[----:B-1----:R-:W-:-:S07]  /*1280*/  IMAD R21, R2, R21, RZ ;  /* 0x0000001502157224 */ /* 0x002fce00078e02ff */
.L_x_675:
[----:B------:R-:W1:Y:S01]  /*1290*/  S2R R35, SR_TID.X ;  /* 0x0000000000237919 */ /* 0x000e620000002100 */
[----:B------:R-:W2:Y:S01]  /*12a0*/  LDCU.64 UR12, c[0x0][0x3b0] ;  /* 0x00007600ff0c77ac */ /* 0x000ea20008000a00 */
[----:B------:R-:W-:Y:S01]  /*12b0*/  IMAD.MOV.U32 R11, RZ, RZ, RZ ;  /* 0x000000ffff0b7224 */ /* 0x000fe200078e00ff */
[----:B------:R-:W-:Y:S01]  /*12c0*/  ISETP.NE.AND P6, PT, RZ, UR25, PT ;  /* 0x00000019ff007c0c */ /* 0x000fe2000bfc5270 */
[----:B------:R-:W-:Y:S01]  /*12d0*/  IMAD R227, R32, UR28, RZ ;  /* 0x0000001c20e37c24 */ /* 0x000fe2000f8e02ff */
[----:B------:R-:W3:Y:S01]  /*12e0*/  LDCU.128 UR8, c[0x0][0x590] ;  /* 0x0000b200ff0877ac */ /* 0x000ee20008000c00 */
[----:B------:R-:W4:Y:S01]  /*12f0*/  LDC.64 R36, c[0x0][0x5e8] ;  /* 0x00017a00ff247b82 */ /* 0x000f220000000a00 */
[----:B------:R-:W-:Y:S01]  /*1300*/  BSSY.RECONVERGENT B1, `(.L_x_665) ;  /* 0x00006de000017945 */ /* 0x000fe20003800200 */
[----:B------:R-:W5:Y:S01]  /*1310*/  LDCU.64 UR16, c[0x0][0x3c8] ;  /* 0x00007900ff1077ac */ /* 0x000f620008000a00 */
[----:B------:R-:W5:Y:S05]  /*1320*/  LDCU.64 UR14, c[0x0][0x380] ;  /* 0x00007000ff0e77ac */ /* 0x000f6a0008000a00 */
[----:B------:R-:W4:Y:S01]  /*1330*/  LDC.64 R210, c[0x0][0x420] ;  /* 0x00010800ffd27b82 */ /* 0x000f220000000a00 */
[----:B--2---:R-:W-:-:S04]  /*1340*/  IMAD R3, R16, UR12, RZ ;  /* 0x0000000c10037c24 */ /* 0x004fc8000f8e02ff */
[----:B------:R-:W-:Y:S02]  /*1350*/  IMAD R6, R12, UR13, R3 ;  /* 0x0000000d0c067c24 */ /* 0x000fe4000f8e0203 */
[C---:B-1----:R-:W-:Y:S01]  /*1360*/  IMAD.SHL.U32 R10, R35.reuse, 0x8, RZ ;  /* 0x00000008230a7824 */ /* 0x042fe200078e00ff */
[----:B------:R-:W-:-:S04]  /*1370*/  LOP3.LUT R218, R35, 0x1f, RZ, 0xc0, !PT ;  /* 0x0000001f23da7812 */ /* 0x000fc800078ec0ff */
[----:B------:R-:W-:-:S04]  /*1380*/  LOP3.LUT R10, R10, 0x18, RZ, 0xc0, !PT ;  /* 0x000000180a0a7812 */ /* 0x000fc800078ec0ff */
[----:B------:R-:W-:Y:S01]  /*1390*/  IADD3 R2, P1, PT, R10, R7, RZ ;  /* 0x000000070a027210 */ /* 0x000fe20007f3e0ff */
[----:B------:R-:W-:-:S04]  /*13a0*/  IMAD.WIDE.U32 R4, R12, UR12, R10 ;  /* 0x0000000c0c047c25 */ /* 0x000fc8000f8e000a */
[----:B---3--:R-:W-:Y:S01]  /*13b0*/  IMAD R7, R16, UR8, RZ ;  /* 0x0000000810077c24 */ /* 0x008fe2000f8e02ff */
[----:B------:R-:W-:Y:S01]  /*13c0*/  IADD3 R4, P2, PT, R17, R4, RZ ;  /* 0x0000000411047210 */ /* 0x000fe20007f5e0ff */
[----:B------:R-:W-:Y:S01]  /*13d0*/  IMAD.X R3, RZ, RZ, R15, P1 ;  /* 0x000000ffff037224 */ /* 0x000fe200008e060f */
[----:B------:R-:W1:Y:S01]  /*13e0*/  LDC.64 R16, c[0x0][0x5f8] ;  /* 0x00017e00ff107b82 */ /* 0x000e620000000a00 */
[----:B------:R-:W-:Y:S02]  /*13f0*/  LEA.HI R15, R35, 0x40, RZ, 0x1e ;  /* 0x00000040230f7811 */ /* 0x000fe400078ff0ff */
[----:B------:R-:W-:Y:S01]  /*1400*/  IADD3.X R5, PT, PT, R24, R5, R6, P2, !PT ;  /* 0x0000000518057210 */ /* 0x000fe200017fe406 */
[----:B------:R-:W-:Y:S01]  /*1410*/  IMAD R6, R12, UR9, R7 ;  /* 0x000000090c067c24 */ /* 0x000fe2000f8e0207 */
[----:B------:R-:W-:Y:S01]  /*1420*/  IADD3 R8, P2, P1, R8, R14, R29 ;  /* 0x0000000e08087210 */ /* 0x000fe2000795e01d */
[----:B------:R-:W-:Y:S01]  /*1430*/  IMAD.WIDE.U32 R2, R12, UR8, R2 ;  /* 0x000000080c027c25 */ /* 0x000fe2000f8e0002 */
[----:B------:R-:W-:Y:S01]  /*1440*/  SHF.R.S32.HI R14, RZ, 0x1f, R29 ;  /* 0x0000001fff0e7819 */ /* 0x000fe2000001141d */
[----:B------:R-:W2:Y:S01]  /*1450*/  LDC R12, c[0x0][0x508] ;  /* 0x00014200ff0c7b82 */ /* 0x000ea20000000800 */
[----:B------:R-:W-:Y:S01]  /*1460*/  SHF.R.U32.HI R29, RZ, 0x5, R35 ;  /* 0x00000005ff1d7819 */ /* 0x000fe20000011623 */
[----:B-----5:R-:W-:Y:S01]  /*1470*/  IMAD.WIDE.U32 R4, R34, UR16, R4 ;  /* 0x0000001022047c25 */ /* 0x020fe2000f8e0004 */
[----:B------:R-:W-:-:S03]  /*1480*/  IADD3.X R14, PT, PT, R23, R19, R14, P2, P1 ;  /* 0x00000013170e7210 */ /* 0x000fc600017e240e */
[----:B------:R-:W-:Y:S02]  /*1490*/  IMAD R5, R34, UR17, R5 ;  /* 0x0000001122057c24 */ /* 0x000fe4000f8e0205 */
[----:B------:R-:W-:Y:S02]  /*14a0*/  IMAD.IADD R3, R3, 0x1, R6 ;  /* 0x0000000103037824 */ /* 0x000fe400078e0206 */
[----:B------:R-:W-:-:S04]  /*14b0*/  IMAD.WIDE.U32 R4, R252, UR12, R4 ;  /* 0x0000000cfc047c25 */ /* 0x000fc8000f8e0004 */
[----:B------:R-:W-:Y:S01]  /*14c0*/  IMAD R5, R252, UR13, R5 ;  /* 0x0000000dfc057c24 */ /* 0x000fe2000f8e0205 */
[----:B------:R-:W-:Y:S01]  /*14d0*/  LEA R204, P3, R4, UR14, 0x1 ;  /* 0x0000000e04cc7c11 */ /* 0x000fe2000f8608ff */
[----:B------:R-:W-:Y:S01]  /*14e0*/  IMAD.IADD R19, R18, 0x1, R199 ;  /* 0x0000000112137824 */ /* 0x000fe200078e02c7 */
[----:B------:R-:W3:Y:S01]  /*14f0*/  LDCU.64 UR12, c[0x0][0x550] ;  /* 0x0000aa00ff0c77ac */ /* 0x000ee20008000a00 */
[----:B------:R-:W-:Y:S01]  /*1500*/  IMAD R6, R227, R29, R218 ;  /* 0x0000001de3067224 */ /* 0x000fe200078e02da */
[----:B------:R-:W-:Y:S01]  /*1510*/  LEA.HI.X R205, R4, UR15, R5, 0x1, P3 ;  /* 0x0000000f04cd7c11 */ /* 0x000fe200098f0c05 */
[----:B-1----:R-:W-:-:S04]  /*1520*/  IMAD.WIDE.U32 R4, R16, UR23, RZ ;  /* 0x0000001710047c25 */ /* 0x002fc8000f8e00ff */
[----:B------:R-:W-:Y:S01]  /*1530*/  IMAD R7, R17, UR23, R5 ;  /* 0x0000001711077c24 */ /* 0x000fe2000f8e0205 */
[----:B------:R-:W-:Y:S01]  /*1540*/  SEL R4, R4, RZ, P6 ;  /* 0x000000ff04047207 */ /* 0x000fe20003000000 */
[----:B------:R-:W-:Y:S01]  /*1550*/  IMAD.WIDE.U32 R2, R34, UR10, R2 ;  /* 0x0000000a22027c25 */ /* 0x000fe2000f8e0002 */
[----:B--2---:R-:W-:Y:S02]  /*1560*/  IADD3 R5, PT, PT, R19, -R12, -R207 ;  /* 0x8000000c13057210 */ /* 0x004fe40007ffe8cf */
[----:B------:R-:W-:Y:S01]  /*1570*/  IADD3 R9, P2, P1, R6, R8, R4 ;  /* 0x0000000806097210 */ /* 0x000fe2000795e004 */
[----:B------:R-:W-:Y:S01]  /*1580*/  IMAD R3, R34, UR11, R3 ;  /* 0x0000000b22037c24 */ /* 0x000fe2000f8e0203 */
[----:B------:R-:W-:Y:S01]  /*1590*/  SHF.R.S32.HI R8, RZ, 0x1f, R6 ;  /* 0x0000001fff087819 */ /* 0x000fe20000011406 */
[----:B------:R-:W1:Y:S01]  /*15a0*/  LDCU.64 UR10, c[0x0][0x570] ;  /* 0x0000ae00ff0a77ac */ /* 0x000e620008000a00 */
[----:B------:R-:W-:Y:S01]  /*15b0*/  SEL R6, R7, RZ, P6 ;  /* 0x000000ff07067207 */ /* 0x000fe20003000000 */
[----:B------:R-:W-:Y:S01]  /*15c0*/  IMAD.WIDE.U32 R2, R252, UR8, R2 ;  /* 0x00000008fc027c25 */ /* 0x000fe2000f8e0002 */
[----:B------:R-:W-:-:S02]  /*15d0*/  SHF.R.S32.HI R7, RZ, 0x1f, R5 ;  /* 0x0000001fff077819 */ /* 0x000fc40000011405 */
[----:B------:R-:W-:Y:S01]  /*15e0*/  IADD3.X R6, PT, PT, R8, R14, R6, P2, P1 ;  /* 0x0000000e08067210 */ /* 0x000fe200017e2406 */
[----:B------:R-:W-:Y:S01]  /*15f0*/  IMAD R12, R252, UR9, R3 ;  /* 0x00000009fc0c7c24 */ /* 0x000fe2000f8e0203 */
[----:B------:R-:W-:Y:S01]  /*1600*/  LEA.HI R5, R7, R5, RZ, 0x6 ;  /* 0x0000000507057211 */ /* 0x000fe200078f30ff */
[----:B------:R-:W-:Y:S01]  /*1610*/  IMAD.SHL.U32 R4, R227, 0x40, RZ ;  /* 0x00000040e3047824 */ /* 0x000fe200078e00ff */
[----:B---3--:R-:W-:Y:S01]  /*1620*/  LEA R202, P2, R2, UR12, 0x1 ;  /* 0x0000000c02ca7c11 */ /* 0x008fe2000f8408ff */
[----:B------:R-:W-:Y:S01]  /*1630*/  IMAD R7, R20, 0x40, R21 ;  /* 0x0000004014077824 */ /* 0x000fe200078e0215 */
[----:B------:R-:W-:Y:S02]  /*1640*/  SHF.R.S32.HI R5, RZ, 0x6, R5 ;  /* 0x00000006ff057819 */ /* 0x000fe40000011405 */
[----:B------:R-:W-:Y:S01]  /*1650*/  LEA.HI.X R203, R2, UR13, R12, 0x1, P2 ;  /* 0x0000000d02cb7c11 */ /* 0x000fe200090f0c0c */
[----:B------:R-:W-:Y:S01]  /*1660*/  IMAD R2, R20, 0x40, R22 ;  /* 0x0000004014027824 */ /* 0x000fe200078e0216 */
[----:B------:R-:W-:-:S02]  /*1670*/  VIMNMX R226, PT, PT, RZ, R5, !PT ;  /* 0x00000005ffe27248 */ /* 0x000fc40007fe0100 */
[----:B------:R-:W-:Y:S01]  /*1680*/  IADD3 R3, P1, PT, R4, R9, RZ ;  /* 0x0000000904037210 */ /* 0x000fe20007f3e0ff */
[----:B----4-:R-:W-:Y:S01]  /*1690*/  IMAD.WIDE R210, R2, 0x4, R210 ;  /* 0x0000000402d27825 */ /* 0x010fe200078e02d2 */
[----:B------:R-:W-:Y:S02]  /*16a0*/  ISETP.GT.AND P2, PT, R206, R226, PT ;  /* 0x000000e2ce00720c */ /* 0x000fe40003f44270 */
[----:B------:R-:W-:Y:S01]  /*16b0*/  LEA.HI.X.SX32 R4, R4, R6, 0x1, P1 ;  /* 0x0000000604047211 */ /* 0x000fe200008f0eff */
[----:B------:R-:W-:Y:S01]  /*16c0*/  IMAD.WIDE R6, R7, 0x4, R36 ;  /* 0x0000000407067825 */ /* 0x000fe200078e0224 */
[----:B-1----:R-:W-:-:S03]  /*16d0*/  LEA R196, P1, R3, UR10, 0x2 ;  /* 0x0000000a03c47c11 */ /* 0x002fc6000f8210ff */
[----:B------:R-:W-:Y:S01]  /*16e0*/  IMAD.MOV.U32 R221, RZ, RZ, R6 ;  /* 0x000000ffffdd7224 */ /* 0x000fe200078e0006 */
[----:B------:R-:W-:Y:S01]  /*16f0*/  LEA.HI.X R197, R3, UR11, R4, 0x2, P1 ;  /* 0x0000000b03c57c11 */ /* 0x000fe200088f1404 */
[----:B------:R-:W-:Y:S01]  /*1700*/  IMAD.MOV.U32 R220, RZ, RZ, R7 ;  /* 0x000000ffffdc7224 */ /* 0x000fe200078e0007 */
[----:B------:R-:W-:-:S05]  /*1710*/  IADD3 R17, P1, PT, R252, 0x40, RZ ;  /* 0x00000040fc117810 */ /* 0x000fca0007f3e0ff */
[----:B------:R-:W-:Y:S01]  /*1720*/  IMAD.X R14, RZ, RZ, RZ, P1 ;  /* 0x000000ffff0e7224 */ /* 0x000fe200008e06ff */
[----:B------:R-:W-:Y:S07]  /*1730*/  @P2 BRA `(.L_x_676) ;  /* 0x0000000400b02947 */ /* 0x000fee0003800000 */
        /* <DEDUP_REMOVED lines=12> */
.L_x_677:
[----:B------:R-:W1:Y:S01]  /*1800*/  LDCU.64 UR12, c[0x0][0x5c0] ;  /* 0x0000b800ff0c77ac */ /* 0x000e620008000a00 */
[----:B------:R-:W-:-:S05]  /*1810*/  IADD3 R2, PT, PT, R231, R237, RZ ;  /* 0x000000ede7027210 */ /* 0x000fca0007ffe0ff */
[C---:B-1----:R-:W-:Y:S02]  /*1820*/  IMAD R4, R2.reuse, UR13, RZ ;  /* 0x0000000d02047c24 */ /* 0x042fe4000f8e02ff */
[----:B------:R-:W-:-:S05]  /*1830*/  IMAD.WIDE.U32 R2, R2, UR12, RZ ;  /* 0x0000000c02027c25 */ /* 0x000fca000f8e00ff */
[----:B------:R-:W-:Y:S02]  /*1840*/  IADD3 R7, PT, PT, R3, R4, RZ ;  /* 0x0000000403077210 */ /* 0x000fe40007ffe0ff */
[----:B------:R-:W-:Y:S02]  /*1850*/  MOV R6, R2 ;  /* 0x0000000200067202 */ /* 0x000fe40000000f00 */
.L_x_678:
        /* <DEDUP_REMOVED lines=12> */
.L_x_679:
[----:B------:R-:W1:Y:S01]  /*1920*/  LDCU.64 UR10, c[0x0][0x5c8] ;  /* 0x0000b900ff0a77ac */ /* 0x000e620008000a00 */
[----:B------:R-:W-:-:S05]  /*1930*/  IADD3 R2, PT, PT, R231, R237, RZ ;  /* 0x000000ede7027210 */ /* 0x000fca0007ffe0ff */
[C---:B-1----:R-:W-:Y:S02]  /*1940*/  IMAD R4, R2.reuse, UR11, RZ ;  /* 0x0000000b02047c24 */ /* 0x042fe4000f8e02ff */
[----:B------:R-:W-:-:S05]  /*1950*/  IMAD.WIDE.U32 R2, R2, UR10, RZ ;  /* 0x0000000a02027c25 */ /* 0x000fca000f8e00ff */
[----:B------:R-:W-:Y:S02]  /*1960*/  IADD3 R12, PT, PT, R3, R4, RZ ;  /* 0x00000004030c7210 */ /* 0x000fe40007ffe0ff */
[----:B------:R-:W-:-:S07]  /*1970*/  MOV R9, R2 ;  /* 0x0000000200097202 */ /* 0x000fce0000000f00 */
.L_x_680:
[----:B------:R-:W1:Y:S01]  /*1980*/  LDCU.64 UR8, c[0x0][0x5d8] ;  /* 0x0000bb00ff0877ac */ /* 0x000e620008000a00 */
[----:B------:R-:W-:Y:S01]  /*1990*/  IMAD R4, R25, UR12, RZ ;  /* 0x0000000c19047c24 */ /* 0x000fe2000f8e02ff */
[----:B------:R-:W-:Y:S01]  /*19a0*/  BSSY.RECONVERGENT B0, `(.L_x_681) ;  /* 0x0000015000007945 */ /* 0x000fe20003800200 */
[----:B------:R-:W-:-:S04]  /*19b0*/  IMAD.WIDE.U32 R2, R18, UR12, R10 ;  /* 0x0000000c12027c25 */ /* 0x000fc8000f8e000a */
[----:B------:R-:W-:Y:S01]  /*19c0*/  IMAD R5, R18, UR13, R4 ;  /* 0x0000000d12057c24 */ /* 0x000fe2000f8e0204 */
[----:B------:R-:W-:Y:S02]  /*19d0*/  IADD3 R4, P0, PT, R6, R2, RZ ;  /* 0x0000000206047210 */ /* 0x000fe40007f1e0ff */
[----:B------:R-:W-:Y:S02]  /*19e0*/  IADD3 R2, PT, PT, -R18, R207, RZ ;  /* 0x000000cf12027210 */ /* 0x000fe40007ffe1ff */
[----:B------:R-:W-:Y:S02]  /*19f0*/  IADD3.X R5, PT, PT, R7, R3, R5, P0, !PT ;  /* 0x0000000307057210 */ /* 0x000fe400007fe405 */
[-C--:B------:R-:W-:Y:S02]  /*1a00*/  ISETP.GE.AND P2, PT, R252, R2.reuse, PT ;  /* 0x00000002fc00720c */ /* 0x080fe40003f46270 */
[----:B------:R-:W-:Y:S01]  /*1a10*/  ISETP.GE.AND P1, PT, R15, R2, PT ;  /* 0x000000020f00720c */ /* 0x000fe20003f26270 */
[----:B-1----:R-:W-:-:S04]  /*1a20*/  IMAD.WIDE.U32 R4, R34, UR8, R4 ;  /* 0x0000000822047c25 */ /* 0x002fc8000f8e0004 */
[----:B------:R-:W-:-:S06]  /*1a30*/  IMAD R8, R34, UR9, R5 ;  /* 0x0000000922087c24 */ /* 0x000fcc000f8e0205 */
[----:B------:R-:W-:Y:S05]  /*1a40*/  @P2 BRA `(.L_x_682) ;  /* 0x0000000000282947 */ /* 0x000fea0003800000 */
        /* <DEDUP_REMOVED lines=10> */
.L_x_682:
[----:B------:R-:W-:Y:S05]  /*1af0*/  BSYNC.RECONVERGENT B0 ;  /* 0x0000000000007941 */ /* 0x000fea0003800200 */
.L_x_681:
        /* <DEDUP_REMOVED lines=13> */
.L_x_684:
[----:B------:R-:W-:Y:S05]  /*1bd0*/  BSYNC.RECONVERGENT B0 ;  /* 0x0000000000007941 */ /* 0x000fea0003800200 */
.L_x_683:
[----:B------:R-:W3:Y:S01]  /*1be0*/  LDCU.64 UR8, c[0x0][0x5e0] ;  /* 0x0000bc00ff0877ac */ /* 0x000ee20008000a00 */
[----:B-12---:R-:W-:Y:S01]  /*1bf0*/  IMAD.WIDE.U32 R2, R18, UR10, R10 ;  /* 0x0000000a12027c25 */ /* 0x006fe2000f8e000a */
[----:B------:R-:W-:Y:S03]  /*1c00*/  BSSY.RECONVERGENT B0, `(.L_x_685) ;  /* 0x0000012000007945 */ /* 0x000fe60003800200 */
[----:B------:R-:W-:-:S04]  /*1c10*/  IMAD R4, R25, UR10, RZ ;  /* 0x0000000a19047c24 */ /* 0x000fc8000f8e02ff */
[----:B------:R-:W-:Y:S01]  /*1c20*/  IMAD R5, R18, UR11, R4 ;  /* 0x0000000b12057c24 */ /* 0x000fe2000f8e0204 */
[----:B------:R-:W-:-:S04]  /*1c30*/  IADD3 R4, P0, PT, R9, R2, RZ ;  /* 0x0000000209047210 */ /* 0x000fc80007f1e0ff */
[----:B------:R-:W-:-:S03]  /*1c40*/  IADD3.X R5, PT, PT, R12, R3, R5, P0, !PT ;  /* 0x000000030c057210 */ /* 0x000fc600007fe405 */
[----:B---3--:R-:W-:-:S04]  /*1c50*/  IMAD.WIDE.U32 R4, R34, UR8, R4 ;  /* 0x0000000822047c25 */ /* 0x008fc8000f8e0004 */
        /* <DEDUP_REMOVED lines=12> */
.L_x_686:
[----:B------:R-:W-:Y:S05]  /*1d20*/  BSYNC.RECONVERGENT B0 ;  /* 0x0000000000007941 */ /* 0x000fea0003800200 */
.L_x_685:
        /* <DEDUP_REMOVED lines=13> */
.L_x_676:
[----:B------:R-:W1:Y:S01]  /*1e00*/  LDCU.64 UR10, c[0x0][0x3d0] ;  /* 0x00007a00ff0a77ac */ /* 0x000e620008000a00 */
[----:B------:R-:W-:Y:S01]  /*1e10*/  IMAD.IADD R6, R207, 0x1, -R18 ;  /* 0x00000001cf067824 */ /* 0x000fe200078e0a12 */
[----:B------:R-:W2:Y:S01]  /*1e20*/  LDC.64 R224, c[0x0][0x528] ;  /* 0x00014a00ffe07b82 */ /* 0x000ea20000000a00 */
[----:B------:R-:W-:Y:S01]  /*1e30*/  IMAD R8, R25, UR20, RZ ;  /* 0x0000001419087c24 */ /* 0x000fe2000f8e02ff */
[----:B------:R-:W3:Y:S01]  /*1e40*/  LDCU.64 UR8, c[0x0][0x3d8] ;  /* 0x00007b00ff0877ac */ /* 0x000ee20008000a00 */
[--C-:B------:R-:W-:Y:S01]  /*1e50*/  IMAD.WIDE.U32 R4, R18, UR20, R10.reuse ;  /* 0x0000001412047c25 */ /* 0x100fe2000f8e000a */
[-C--:B------:R-:W-:Y:S02]  /*1e60*/  ISETP.GE.AND P3, PT, R252, R6.reuse, PT ;  /* 0x00000006fc00720c */ /* 0x080fe40003f66270 */
[----:B------:R-:W-:Y:S01]  /*1e70*/  ISETP.GE.AND P2, PT, R15, R6, PT ;  /* 0x000000060f00720c */ /* 0x000fe20003f46270 */
[----:B------:R-:W-:Y:S01]  /*1e80*/  IMAD.WIDE.U32 R2, R18, UR18, R10 ;  /* 0x0000001212027c25 */ /* 0x000fe2000f8e000a */
[----:B------:R-:W-:-:S03]  /*1e90*/  IADD3 R4, P1, PT, R30, R4, RZ ;  /* 0x000000041e047210 */ /* 0x000fc60007f3e0ff */
[----:B------:R-:W-:Y:S01]  /*1ea0*/  IMAD R7, R25, UR18, RZ ;  /* 0x0000001219077c24 */ /* 0x000fe2000f8e02ff */
[----:B------:R-:W-:Y:S01]  /*1eb0*/  IADD3 R6, P0, PT, R26, R2, RZ ;  /* 0x000000021a067210 */ /* 0x000fe20007f1e0ff */
[----:B------:R-:W-:Y:S02]  /*1ec0*/  IMAD R8, R18, UR21, R8 ;  /* 0x0000001512087c24 */ /* 0x000fe4000f8e0208 */
[----:B------:R-:W-:Y:S01]  /*1ed0*/  IMAD R16, R20, -0x40, R199 ;  /* 0xffffffc014107824 */ /* 0x000fe200078e02c7 */
[----:B------:R-:W-:Y:S01]  /*1ee0*/  @P6 BAR.SYNC.DEFER_BLOCKING 0x0 ;  /* 0x0000000000006b1d */ /* 0x000fe20000010000 */
[----:B------:R-:W-:Y:S01]  /*1ef0*/  IMAD R7, R18, UR19, R7 ;  /* 0x0000001312077c24 */ /* 0x000fe2000f8e0207 */
[----:B------:R-:W-:Y:S01]  /*1f00*/  IADD3.X R5, PT, PT, R31, R5, R8, P1, !PT ;  /* 0x000000051f057210 */ /* 0x000fe20000ffe408 */
[----:B-1----:R-:W-:Y:S01]  /*1f10*/  IMAD R2, R28, UR10, RZ ;  /* 0x0000000a1c027c24 */ /* 0x002fe2000f8e02ff */
[----:B------:R-:W-:Y:S01]  /*1f20*/  ISETP.GE.AND P4, PT, R252, R16, PT ;  /* 0x00000010fc00720c */ /* 0x000fe20003f86270 */
[----:B---3--:R-:W-:-:S03]  /*1f30*/  IMAD R8, R28, UR8, RZ ;  /* 0x000000081c087c24 */ /* 0x008fc6000f8e02ff */
[----:B------:R-:W1:Y:S01]  /*1f40*/  @!P3 LDC.64 R24, c[0x0][0x388] ;  /* 0x0000e200ff18bb82 */ /* 0x000e620000000a00 */
[----:B------:R-:W-:Y:S01]  /*1f50*/  IADD3.X R7, PT, PT, R27, R3, R7, P0, !PT ;  /* 0x000000031b077210 */ /* 0x000fe200007fe407 */
[C---:B------:R-:W-:Y:S01]  /*1f60*/  IMAD R9, R13.reuse, UR11, R2 ;  /* 0x0000000b0d097c24 */ /* 0x040fe2000f8e0202 */
[----:B------:R-:W3:Y:S01]  /*1f70*/  S2R R251, SR_TID.X ;  /* 0x0000000000fb7919 */ /* 0x000ee20000002100 */
[C---:B------:R-:W-:Y:S01]  /*1f80*/  IMAD.WIDE.U32 R2, R13.reuse, UR10, R4 ;  /* 0x0000000a0d027c25 */ /* 0x040fe2000f8e0004 */
[----:B------:R-:W-:Y:S01]  /*1f90*/  LOP3.LUT R4, R20, 0x80000001, RZ, 0xc0, !PT ;  /* 0x8000000114047812 */ /* 0x000fe200078ec0ff */
[----:B------:R-:W4:Y:S02]  /*1fa0*/  LDCU UR12, c[0x0][0x45c] ;  /* 0x00008b80ff0c77ac */ /* 0x000f240008000800 */
[----:B------:R-:W2:Y:S01]  /*1fb0*/  @!P2 LDC.64 R26, c[0x0][0x388] ;  /* 0x0000e200ff1aab82 */ /* 0x000ea20000000a00 */
[C---:B------:R-:W-:Y:S01]  /*1fc0*/  IMAD R8, R13.reuse, UR9, R8 ;  /* 0x000000090d087c24 */ /* 0x040fe2000f8e0208 */
[----:B------:R-:W-:Y:S01]  /*1fd0*/  ISETP.NE.AND P5, PT, R4, 0x1, PT ;  /* 0x000000010400780c */ /* 0x000fe20003fa5270 */
[----:B------:R-:W-:Y:S01]  /*1fe0*/  IMAD.WIDE.U32 R6, R13, UR8, R6 ;  /* 0x000000080d067c25 */ /* 0x000fe2000f8e0006 */
[----:B------:R-:W4:Y:S02]  /*1ff0*/  LDCU UR9, c[0x0][0x3b0] ;  /* 0x00007600ff0977ac */ /* 0x000f240008000800 */
[----:B------:R-:W-:Y:S01]  /*2000*/  SEL R177, RZ, 0x3000, P5 ;  /* 0x00003000ffb17807 */ /* 0x000fe20002800000 */
[----:B------:R-:W-:Y:S01]  /*2010*/  IMAD.IADD R5, R3, 0x1, R9 ;  /* 0x0000000103057824 */ /* 0x000fe200078e0209 */
[----:B------:R-:W4:Y:S01]  /*2020*/  @!P3 LDC.64 R20, c[0x0][0x390] ;  /* 0x0000e400ff14bb82 */ /* 0x000f220000000a00 */
[----:B------:R-:W-:Y:S01]  /*2030*/  @!P3 IMAD.MOV.U32 R4, RZ, RZ, R2 ;  /* 0x000000ffff04b224 */ /* 0x000fe200078e0002 */
[----:B------:R-:W-:Y:S01]  /*2040*/  @!PT LDS RZ, [RZ] ;  /* 0x00000000fffff984 */ /* 0x000fe20000000800 */
[----:B------:R-:W-:Y:S01]  /*2050*/  @!PT LDS RZ, [RZ] ;  /* 0x00000000fffff984 */ /* 0x000fe20000000800 */
[----:B------:R-:W-:Y:S01]  /*2060*/  @!PT LDS RZ, [RZ] ;  /* 0x00000000fffff984 */ /* 0x000fe20000000800 */
[----:B------:R-:W-:Y:S01]  /*2070*/  @!P4 LDGSTS.E.BYPASS.LTC128B.128 [R209+0x6000], desc[UR26][R202.64] ;  /* 0x06000000cad1cfae */ /* 0x000fe2000b981a1a */
[----:B------:R-:W-:Y:S01]  /*2080*/  IMAD.IADD R3, R7, 0x1, R8 ;  /* 0x0000000107037824 */ /* 0x000fe200078e0208 */
[----:B------:R-:W3:Y:S01]  /*2090*/  LDCU UR8, c[0x0][0x590] ;  /* 0x0000b200ff0877ac */ /* 0x000ee20008000800 */
[----:B------:R-:W-:Y:S01]  /*20a0*/  @!P2 IMAD.MOV.U32 R8, RZ, RZ, R2 ;  /* 0x000000ffff08a224 */ /* 0x000fe200078e0002 */
[----:B------:R-:W-:Y:S01]  /*20b0*/  @!P4 LDGSTS.E.BYPASS.LTC128B.128 [R209+0x7000], desc[UR26][R202.64+0x40] ;  /* 0x07000040cad1cfae */ /* 0x000fe2000b981a1a */
[--C-:B------:R-:W-:Y:S01]  /*20c0*/  @!P2 IMAD.MOV.U32 R9, RZ, RZ, R5.reuse ;  /* 0x000000ffff09a224 */ /* 0x100fe200078e0005 */
[----:B------:R-:W3:Y:S01]  /*20d0*/  @!P2 LDC.64 R22, c[0x0][0x390] ;  /* 0x0000e400ff16ab82 */ /* 0x000ee20000000a00 */
[----:B------:R-:W-:Y:S01]  /*20e0*/  @!P2 IMAD R7, R14, UR20, RZ ;  /* 0x000000140e07ac24 */ /* 0x000fe2000f8e02ff */
[----:B------:R-:W-:Y:S01]  /*20f0*/  @!P4 LDGSTS.E.BYPASS.LTC128B.128 [R209+0x8000], desc[UR26][R202.64+0x80] ;  /* 0x08000080cad1cfae */ /* 0x000fe2000b981a1a */
[----:B------:R-:W-:-:S04]  /*2100*/  @!P3 IMAD.WIDE.U32 R10, R252, UR20, R4 ;  /* 0x00000014fc0abc25 */ /* 0x000fc8000f8e0004 */
[----:B------:R-:W-:Y:S01]  /*2110*/  IMAD.MOV.U32 R217, RZ, RZ, 0x7f800000 ;  /* 0x7f800000ffd97424 */ /* 0x000fe200078e00ff */
[----:B------:R2:W-:Y:S01]  /*2120*/  @P4 STS.128 [R209+0x6000], RZ ;  /* 0x006000ffd1004388 */ /* 0x0005e20000000c00 */
[--C-:B------:R-:W-:Y:S01]  /*2130*/  @!P3 IMAD.MOV.U32 R2, RZ, RZ, R6.reuse ;  /* 0x000000ffff02b224 */ /* 0x100fe200078e0006 */
[----:B------:R-:W3:Y:S01]  /*2140*/  LDC R213, c[0x0][0x44c] ;  /* 0x00011300ffd57b82 */ /* 0x000ee20000000800 */
[----:B------:R-:W-:Y:S01]  /*2150*/  @!P2 IMAD.MOV.U32 R12, RZ, RZ, R6 ;  /* 0x000000ffff0ca224 */ /* 0x000fe200078e0006 */
[----:B------:R2:W-:Y:S01]  /*2160*/  @P4 STS.128 [R209+0x7000], RZ ;  /* 0x007000ffd1004388 */ /* 0x0005e20000000c00 */
[C---:B------:R-:W-:Y:S02]  /*2170*/  @!P2 IMAD R7, R17.reuse, UR21, R7 ;  /* 0x000000151107ac24 */ /* 0x040fe4000f8e0207 */
[----:B------:R-:W-:Y:S01]  /*2180*/  IMAD.MOV.U32 R216, RZ, RZ, 0x7f800000 ;  /* 0x7f800000ffd87424 */ /* 0x000fe200078e00ff */
[----:B------:R2:W-:Y:S01]  /*2190*/  @P4 STS.128 [R209+0x8000], RZ ;  /* 0x008000ffd1004388 */ /* 0x0005e20000000c00 */
[----:B------:R-:W-:Y:S01]  /*21a0*/  @!P2 IMAD.WIDE.U32 R4, R17, UR20, R8 ;  /* 0x000000141104ac25 */ /* 0x000fe2000f8e0008 */
[----:B-1----:R-:W-:-:S03]  /*21b0*/  @!P3 LEA R8, P1, R10, R24, 0x1 ;  /* 0x000000180a08b211 */ /* 0x002fc600078208ff */
[----:B------:R-:W-:Y:S02]  /*21c0*/  IMAD.MOV.U32 R215, RZ, RZ, 0x7f800000 ;  /* 0x7f800000ffd77424 */ /* 0x000fe400078e00ff */
[----:B------:R-:W-:Y:S01]  /*21d0*/  IMAD.MOV.U32 R214, RZ, RZ, 0x7f800000 ;  /* 0x7f800000ffd67424 */ /* 0x000fe200078e00ff */
[----:B------:R-:W-:Y:S01]  /*21e0*/  LOP3.LUT R212, R29, 0x1, RZ, 0xc0, !PT ;  /* 0x000000011dd47812 */ /* 0x000fe200078ec0ff */
[----:B------:R-:W-:Y:S02]  /*21f0*/  @!P2 IMAD R6, R14, UR18, RZ ;  /* 0x000000120e06ac24 */ /* 0x000fe4000f8e02ff */
[----:B------:R-:W-:Y:S02]  /*2200*/  IMAD.MOV.U32 R164, RZ, RZ, 0x20 ;  /* 0x00000020ffa47424 */ /* 0x000fe400078e00ff */
[----:B------:R-:W-:Y:S01]  /*2210*/  IMAD.MOV.U32 R238, RZ, RZ, 0x10 ;  /* 0x00000010ffee7424 */ /* 0x000fe200078e00ff */
[----:B------:R-:W-:Y:S01]  /*2220*/  IADD3 R236, PT, PT, R19, 0x80, -R207 ;  /* 0x0000008013ec7810 */ /* 0x000fe20007ffe8cf */
[----:B------:R-:W-:Y:S01]  /*2230*/  @!P3 IMAD R9, R252, UR21, R11 ;  /* 0x00000015fc09bc24 */ /* 0x000fe2000f8e020b */
[----:B------:R-:W-:Y:S01]  /*2240*/  CS2R R126, SRZ ;  /* 0x00000000007e7805 */ /* 0x000fe2000001ff00 */
[----:B------:R-:W-:Y:S01]  /*2250*/  IMAD.IADD R208, R209, 0x1, R177 ;  /* 0x00000001d1d07824 */ /* 0x000fe200078e02b1 */
[----:B------:R-:W-:Y:S01]  /*2260*/  CS2R R124, SRZ ;  /* 0x00000000007c7805 */ /* 0x000fe2000001ff00 */
[----:B------:R-:W-:Y:S01]  /*2270*/  @!P2 IMAD R11, R17, UR19, R6 ;  /* 0x00000013110bac24 */ /* 0x000fe2000f8e0206 */
[----:B--2---:R-:W-:Y:S01]  /*2280*/  @!P2 LEA R6, P0, R4, R26, 0x1 ;  /* 0x0000001a0406a211 */ /* 0x004fe200078008ff */
[----:B------:R-:W-:Y:S01]  /*2290*/  @!P2 IMAD.IADD R7, R5, 0x1, R7 ;  /* 0x000000010507a824 */ /* 0x000fe200078e0207 */
[----:B------:R-:W-:Y:S01]  /*22a0*/  @!P3 LEA.HI.X R9, R10, R25, R9, 0x1, P1 ;  /* 0x000000190a09b211 */ /* 0x000fe200008f0c09 */
[----:B------:R-:W-:Y:S01]  /*22b0*/  @!P3 IMAD.WIDE.U32 R14, R252, UR18, R2 ;  /* 0x00000012fc0ebc25 */ /* 0x000fe2000f8e0002 */
[----:B------:R-:W-:Y:S01]  /*22c0*/  @!PT LDS RZ, [RZ] ;  /* 0x00000000fffff984 */ /* 0x000fe20000000800 */
[----:B------:R-:W-:Y:S01]  /*22d0*/  @!PT LDS RZ, [RZ] ;  /* 0x00000000fffff984 */ /* 0x000fe20000000800 */
[----:B------:R-:W-:Y:S01]  /*22e0*/  @!PT LDS RZ, [RZ] ;  /* 0x00000000fffff984 */ /* 0x000fe20000000800 */
[----:B------:R-:W-:Y:S01]  /*22f0*/  @!P4 LDGSTS.E.BYPASS.LTC128B.128 [R208], desc[UR26][R204.64] ;  /* 0x00000000ccd0cfae */ /* 0x000fe2000b981a1a */
[----:B------:R-:W-:-:S02]  /*2300*/  CS2R R130, SRZ ;  /* 0x0000000000827805 */ /* 0x000fc4000001ff00 */
[----:B------:R-:W-:Y:S01]  /*2310*/  @!P2 LEA.HI.X R7, R4, R27, R7, 0x1, P0 ;  /* 0x0000001b0407a211 */ /* 0x000fe200000f0c07 */
[----:B------:R-:W-:Y:S01]  /*2320*/  @!P2 IMAD.MOV.U32 R13, RZ, RZ, R3 ;  /* 0x000000ffff0da224 */ /* 0x000fe200078e0003 */
[----:B------:R-:W-:Y:S01]  /*2330*/  @!P4 LDGSTS.E.BYPASS.LTC128B.128 [R208+0x1000], desc[UR26][R204.64+0x40] ;  /* 0x01000040ccd0cfae */ /* 0x000fe2000b981a1a */
[----:B------:R-:W-:Y:S01]  /*2340*/  @!P3 IMAD R3, R252, UR19, R15 ;  /* 0x00000013fc03bc24 */ /* 0x000fe2000f8e020f */
[C---:B----4-:R-:W-:Y:S01]  /*2350*/  @!P3 LEA R4, P1, R14.reuse, R20, 0x1 ;  /* 0x000000140e04b211 */ /* 0x050fe200078208ff */
[----:B------:R-:W-:Y:S01]  /*2360*/  @!P2 IMAD.WIDE.U32 R12, R17, UR18, R12 ;  /* 0x00000012110cac25 */ /* 0x000fe2000f8e000c */
[----:B------:R-:W-:Y:S01]  /*2370*/  @!P4 LDGSTS.E.BYPASS.LTC128B.128 [R208+0x2000], desc[UR26][R204.64+0x80] ;  /* 0x02000080ccd0cfae */ /* 0x000fe2000b981a1a */
[----:B------:R-:W-:Y:S02]  /*2380*/  CS2R R128, SRZ ;  /* 0x0000000000807805 */ /* 0x000fe4000001ff00 */
[----:B------:R-:W-:Y:S01]  /*2390*/  @!P3 LEA.HI.X R5, R14, R21, R3, 0x1, P1 ;  /* 0x000000150e05b211 */ /* 0x000fe200008f0c03 */
[----:B------:R-:W-:Y:S01]  /*23a0*/  @!P2 IMAD.IADD R10, R13, 0x1, R11 ;  /* 0x000000010d0aa824 */ /* 0x000fe200078e020b */
[----:B------:R1:W-:Y:S01]  /*23b0*/  @P4 STS.128 [R208], RZ ;  /* 0x000000ffd0004388 */ /* 0x0003e20000000c00 */
[----:B---3--:R-:W-:Y:S01]  /*23c0*/  @!P2 LEA R2, P0, R12, R22, 0x1 ;  /* 0x000000160c02a211 */ /* 0x008fe200078008ff */
[----:B------:R-:W-:Y:S01]  /*23d0*/  VIADD R235, R18, 0x80 ;  /* 0x0000008012eb7836 */ /* 0x000fe20000000000 */
[----:B------:R-:W-:Y:S01]  /*23e0*/  CS2R R122, SRZ ;  /* 0x00000000007a7805 */ /* 0x000fe2000001ff00 */
[----:B------:R1:W-:Y:S01]  /*23f0*/  @P4 STS.128 [R208+0x1000], RZ ;  /* 0x001000ffd0004388 */ /* 0x0003e20000000c00 */
[----:B------:R-:W-:Y:S01]  /*2400*/  @!P2 LEA.HI.X R3, R12, R23, R10, 0x1, P0 ;  /* 0x000000170c03a211 */ /* 0x000fe200000f0c0a */
[----:B------:R-:W-:Y:S01]  /*2410*/  IMAD.SHL.U32 R227, R227, 0x8, RZ ;  /* 0x00000008e3e37824 */ /* 0x000fe200078e00ff */
[----:B------:R-:W-:Y:S01]  /*2420*/  CS2R R120, SRZ ;  /* 0x0000000000787805 */ /* 0x000fe2000001ff00 */
[----:B------:R1:W-:Y:S01]  /*2430*/  @P4 STS.128 [R208+0x2000], RZ ;  /* 0x002000ffd0004388 */ /* 0x0003e20000000c00 */
[C---:B------:R-:W-:Y:S01]  /*2440*/  VIADD R233, R182.reuse, 0x15040 ;  /* 0x00015040b6e97836 */ /* 0x040fe20000000000 */
[----:B------:R-:W-:Y:S01]  /*2450*/  CS2R R118, SRZ ;  /* 0x0000000000767805 */ /* 0x000fe2000001ff00 */
[----:B------:R-:W-:Y:S01]  /*2460*/  VIADD R234, R182, 0x15020 ;  /* 0x00015020b6ea7836 */ /* 0x000fe20000000000 */
[----:B------:R-:W-:Y:S01]  /*2470*/  @!PT LDS RZ, [RZ] ;  /* 0x00000000fffff984 */ /* 0x000fe20000000800 */
[----:B------:R-:W-:Y:S01]  /*2480*/  @!PT LDS RZ, [RZ] ;  /* 0x00000000fffff984 */ /* 0x000fe20000000800 */
[----:B------:R-:W-:Y:S01]  /*2490*/  @!PT LDS RZ, [RZ] ;  /* 0x00000000fffff984 */ /* 0x000fe20000000800 */
        /* <DEDUP_REMOVED lines=12> */
[----:B------:R1:W-:Y:S01]  /*2560*/  @P3 STS.128 [R209+0x9000], RZ ;  /* 0x009000ffd1003388 */ /* 0x0003e20000000c00 */
[----:B------:R-:W-:Y:S02]  /*2570*/  CS2R R94, SRZ ;  /* 0x00000000005e7805 */ /* 0x000fe4000001ff00 */
[----:B------:R-:W-:Y:S02]  /*2580*/  CS2R R92, SRZ ;  /* 0x00000000005c7805 */ /* 0x000fe4000001ff00 */
[----:B------:R-:W-:Y:S01]  /*2590*/  CS2R R98, SRZ ;  /* 0x0000000000627805 */ /* 0x000fe2000001ff00 */
[----:B------:R1:W-:Y:S01]  /*25a0*/  @P3 STS.128 [R209+0xb000], RZ ;  /* 0x00b000ffd1003388 */ /* 0x0003e20000000c00 */
        /* <DEDUP_REMOVED lines=40> */
[----:B------:R-:W-:Y:S01]  /*2830*/  CS2R R36, SRZ ;  /* 0x0000000000247805 */ /* 0x000fe2000001ff00 */
[----:B------:R-:W3:Y:S01]  /*2840*/  LDCU UR10, c[0x0][0x3e0] ;  /* 0x00007c00ff0a77ac */ /* 0x000ee20008000800 */
[----:B------:R-:W-:Y:S01]  /*2850*/  @!P3 LDGSTS.E.BYPASS.LTC128B.128 [R209+0x13000], desc[UR26][R4.64+0x80] ;  /* 0x1300008004d1bfae */ /* 0x000fe2000b981a1a */
[----:B------:R-:W4:Y:S03]  /*2860*/  LDCU.U8 UR11, c[0x0][0x4f8] ;  /* 0x00009f00ff0b77ac */ /* 0x000f260008000000 */
[----:B------:R1:W-:Y:S04]  /*2870*/  @P3 STS.128 [R209+0xf000], RZ ;  /* 0x00f000ffd1003388 */ /* 0x0003e80000000c00 */
[----:B------:R1:W-:Y:S04]  /*2880*/  @P3 STS.128 [R209+0x11000], RZ ;  /* 0x011000ffd1003388 */ /* 0x0003e80000000c00 */
[----:B------:R1:W-:Y:S04]  /*2890*/  @P3 STS.128 [R209+0x13000], RZ ;  /* 0x013000ffd1003388 */ /* 0x0003e80000000c00 */
[----:B------:R1:W-:Y:S04]  /*28a0*/  @P2 STS.128 [R209+0x10000], RZ ;  /* 0x010000ffd1002388 */ /* 0x0003e80000000c00 */
[----:B------:R1:W-:Y:S04]  /*28b0*/  @P2 STS.128 [R209+0x12000], RZ ;  /* 0x012000ffd1002388 */ /* 0x0003e80000000c00 */
[----:B------:R1:W-:Y:S04]  /*28c0*/  @P2 STS.128 [R209+0x14000], RZ ;  /* 0x014000ffd1002388 */ /* 0x0003e80000000c00 */
[----:B------:R-:W-:Y:S01]  /*28d0*/  @!PT LDS RZ, [RZ] ;  /* 0x00000000fffff984 */ /* 0x000fe20000000800 */
[----:B------:R-:W-:Y:S01]  /*28e0*/  @!PT LDS RZ, [RZ] ;  /* 0x00000000fffff984 */ /* 0x000fe20000000800 */
[----:B------:R-:W-:Y:S01]  /*28f0*/  @!PT LDS RZ, [RZ] ;  /* 0x00000000fffff984 */ /* 0x000fe20000000800 */
[----:B------:R-:W-:Y:S04]  /*2900*/  @!P2 LDGSTS.E.BYPASS.LTC128B.128 [R209+0x10000], desc[UR26][R2.64] ;  /* 0x1000000002d1afae */ /* 0x000fe8000b981a1a */
[----:B------:R-:W-:Y:S04]  /*2910*/  @!P2 LDGSTS.E.BYPASS.LTC128B.128 [R209+0x12000], desc[UR26][R2.64+0x40] ;  /* 0x1200004002d1afae */ /* 0x000fe8000b981a1a */
[----:B------:R3:W-:Y:S01]  /*2920*/  @!P2 LDGSTS.E.BYPASS.LTC128B.128 [R209+0x14000], desc[UR26][R2.64+0x80] ;  /* 0x1400008002d1afae */ /* 0x0007e2000b981a1a */
[----:B------:R-:W-:-:S03]  /*2930*/  ISETP.GE.AND P3, PT, R223, R16, PT ;  /* 0x00000010df00720c */ /* 0x000fc60003f66270 */
[----:B------:R-:W0:Y:S04]  /*2940*/  LDGDEPBAR ;  /* 0x00000000000079af */ /* 0x000e280000000000 */
[----:B------:R-:W4:Y:S04]  /*2950*/  LDG.E.64 R4, desc[UR26][R224.64+0x8] ;  /* 0x0000081ae0047981 */ /* 0x000f28000c1e1b00 */
[----:B------:R-:W4:Y:S01]  /*2960*/  LDG.E.64 R224, desc[UR26][R224.64] ;  /* 0x0000001ae0e07981 */ /* 0x000f22000c1e1b00 */
[C---:B--2---:R-:W-:Y:S01]  /*2970*/  VIADD R6, R223.reuse, 0x8 ;  /* 0x00000008df067836 */ /* 0x044fe20000000000 */
[C---:B---3--:R-:W-:Y:S01]  /*2980*/  LOP3.LUT R3, R223.reuse, 0x20, RZ, 0xfc, !PT ;  /* 0x00000020df037812 */ /* 0x048fe200078efcff */
[----:B------:R-:W-:-:S03]  /*2990*/  VIADD R2, R223, 0x28 ;  /* 0x00000028df027836 */ /* 0x000fc60000000000 */
[-C--:B------:R-:W-:Y:S02]  /*29a0*/  ISETP.GE.AND P2, PT, R6, R16.reuse, PT ;  /* 0x000000100600720c */ /* 0x080fe40003f46270 */
[-C--:B------:R-:W-:Y:S02]  /*29b0*/  ISETP.GE.AND P1, PT, R3, R16.reuse, PT ;  /* 0x000000100300720c */ /* 0x080fe40003f26270 */
[----:B------:R-:W-:Y:S01]  /*29c0*/  ISETP.GE.AND P0, PT, R2, R16, PT ;  /* 0x000000100200720c */ /* 0x000fe20003f06270 */
[----:B------:R-:W-:-:S05]  /*29d0*/  IMAD.WIDE.U32 R2, R223, 0x4, R210 ;  /* 0x00000004df027825 */ /* 0x000fca00078e00d2 */
[----:B------:R-:W5:Y:S04]  /*29e0*/  @!P3 LDG.E R217, desc[UR26][R2.64] ;  /* 0x0000001a02d9b981 */ /* 0x000f68000c1e1900 */
[----:B------:R-:W5:Y:S04]  /*29f0*/  @!P2 LDG.E R216, desc[UR26][R2.64+0x20] ;  /* 0x0000201a02d8a981 */ /* 0x000f68000c1e1900 */
[----:B------:R-:W5:Y:S04]  /*2a00*/  @!P1 LDG.E R215, desc[UR26][R2.64+0x80] ;  /* 0x0000801a02d79981 */ /* 0x000f68000c1e1900 */
[----:B------:R2:W5:Y:S01]  /*2a10*/  @!P0 LDG.E R214, desc[UR26][R2.64+0xa0] ;  /* 0x0000a01a02d68981 */ /* 0x000562000c1e1900 */
[----:B------:R-:W-:Y:S01]  /*2a20*/  LOP3.LUT P0, RZ, R35, 0x4, RZ, 0xc0, !PT ;  /* 0x0000000423ff7812 */ /* 0x000fe2000780c0ff */
[----:B------:R-:W-:Y:S01]  /*2a30*/  IMAD R212, R206, 0x4, R212 ;  /* 0x00000004ced47824 */ /* 0x000fe200078e02d4 */
[----:B------:R-:W-:Y:S01]  /*2a40*/  LOP3.LUT P3, RZ, R251, 0x4, RZ, 0xc0, !PT ;  /* 0x00000004fbff7812 */ /* 0x000fe2000786c0ff */
[--C-:B------:R-:W-:Y:S01]  /*2a50*/  IMAD.IADD R180, R181, 0x1, R177.reuse ;  /* 0x00000001b5b47824 */ /* 0x100fe200078e02b1 */
[----:B------:R-:W-:Y:S01]  /*2a60*/  SEL R164, R164, 0xffffffe0, !P0 ;  /* 0xffffffe0a4a47807 */ /* 0x000fe20004000000 */
[----:B------:R-:W-:Y:S01]  /*2a70*/  VIADD R212, R212, 0xfffffffc ;  /* 0xfffffffcd4d47836 */ /* 0x000fe20000000000 */
[----:B------:R-:W-:Y:S01]  /*2a80*/  SEL R238, R238, 0xfffffff0, !P3 ;  /* 0xfffffff0eeee7807 */ /* 0x000fe20005800000 */
[----:B------:R-:W-:Y:S01]  /*2a90*/  IMAD.IADD R177, R0, 0x1, R177 ;  /* 0x0000000100b17824 */ /* 0x000fe200078e02b1 */
[----:B------:R-:W-:Y:S01]  /*2aa0*/  USHF.L.U32 UR9, UR9, 0x6, URZ ;  /* 0x0000000609097899 */ /* 0x000fe200080006ff */
[----:B------:R-:W-:Y:S01]  /*2ab0*/  IMAD.IADD R178, R179, 0x1, R164 ;  /* 0x00000001b3b27824 */ /* 0x000fe200078e02a4 */
[----:B------:R-:W-:Y:S01]  /*2ac0*/  USHF.L.U32 UR8, UR8, 0x6, URZ ;  /* 0x0000000608087899 */ /* 0x000fe200080006ff */
[----:B------:R-:W-:-:S02]  /*2ad0*/  IMAD.IADD R198, R201, 0x1, R238 ;  /* 0x00000001c9c67824 */ /* 0x000fc400078e02ee */
[----:B--2---:R-:W-:Y:S01]  /*2ae0*/  IMAD R2, R33, R32, R34 ;  /* 0x0000002021027224 */ /* 0x004fe200078e0222 */
[----:B------:R-:W-:-:S03]  /*2af0*/  IADD3 R3, PT, PT, R222, R223, R207 ;  /* 0x000000dfde037210 */ /* 0x000fc60007ffe0cf */
[----:B------:R-:W-:Y:S01]  /*2b00*/  IMAD.SHL.U32 R2, R2, 0x20, RZ ;  /* 0x0000002002027824 */ /* 0x000fe200078e00ff */
[----:B------:R-:W-:-:S04]  /*2b10*/  IADD3 R199, PT, PT, R3, -0x1f, -R199 ;  /* 0xffffffe103c77810 */ /* 0x000fc80007ffe8c7 */
[----:B----4-:R-:W-:Y:S02]  /*2b20*/  IADD3 R218, P2, P1, R2, R4, R218 ;  /* 0x0000000402da7210 */ /* 0x010fe4000795e0da */
[----:B------:R-:W-:-:S03]  /*2b30*/  SHF.R.S32.HI R2, RZ, 0x1f, R2 ;  /* 0x0000001fff027819 */ /* 0x000fc60000011402 */
[----:B------:R-:W-:Y:S01]  /*2b40*/  IMAD.WIDE.U32 R218, R218, -0x2daee0ad, RZ ;  /* 0xd2511f53dada7825 */ /* 0x000fe200078e00ff */
[----:B------:R-:W-:Y:S02]  /*2b50*/  IADD3.X R228, PT, PT, R2, R5, RZ, P2, P1 ;  /* 0x0000000502e47210 */ /* 0x000fe400017e24ff */
[----:B------:R-:W-:Y:S01]  /*2b60*/  LOP3.LUT P2, RZ, R251, 0x2, RZ, 0xc0, !PT ;  /* 0x00000002fbff7812 */ /* 0x000fe2000784c0ff */
[C---:B------:R-:W-:Y:S02]  /*2b70*/  VIADD R250, R224.reuse, 0x9e3779b9 ;  /* 0x9e3779b9e0fa7836 */ /* 0x040fe40000000000 */
[C---:B------:R-:W-:Y:S02]  /*2b80*/  VIADD R249, R225.reuse, 0xbb67ae85 ;  /* 0xbb67ae85e1f97836 */ /* 0x040fe40000000000 */
[----:B------:R-:W-:Y:S02]  /*2b90*/  VIADD R248, R224, 0x3c6ef372 ;  /* 0x3c6ef372e0f87836 */ /* 0x000fe40000000000 */
[----:B------:R-:W-:-:S02]  /*2ba0*/  VIADD R247, R225, 0x76cf5d0a ;  /* 0x76cf5d0ae1f77836 */ /* 0x000fc40000000000 */
[C---:B------:R-:W-:Y:S02]  /*2bb0*/  VIADD R246, R224.reuse, 0xdaa66d2b ;  /* 0xdaa66d2be0f67836 */ /* 0x040fe40000000000 */
[C---:B------:R-:W-:Y:S02]  /*2bc0*/  VIADD R245, R225.reuse, 0x32370b8f ;  /* 0x32370b8fe1f57836 */ /* 0x040fe40000000000 */
[C---:B------:R-:W-:Y:S02]  /*2bd0*/  VIADD R244, R224.reuse, 0x78dde6e4 ;  /* 0x78dde6e4e0f47836 */ /* 0x040fe40000000000 */
[C---:B------:R-:W-:Y:S02]  /*2be0*/  VIADD R243, R225.reuse, 0xed9eba14 ;  /* 0xed9eba14e1f37836 */ /* 0x040fe40000000000 */
[----:B------:R-:W-:Y:S02]  /*2bf0*/  VIADD R242, R224, 0x1715609d ;  /* 0x1715609de0f27836 */ /* 0x000fe40000000000 */
[----:B------:R-:W-:-:S02]  /*2c00*/  VIADD R241, R225, 0xa9066899 ;  /* 0xa9066899e1f17836 */ /* 0x000fc40000000000 */
[----:B------:R-:W-:Y:S02]  /*2c10*/  VIADD R240, R224, 0xb54cda56 ;  /* 0xb54cda56e0f07836 */ /* 0x000fe40000000000 */
[----:B-1----:R-:W-:-:S07]  /*2c20*/  VIADD R239, R225, 0x646e171e ;  /* 0x646e171ee1ef7836 */ /* 0x002fce0000000000 */
.L_x_690:
[----:B------:R-:W0:Y:S01]  /*2c30*/  LDGDEPBAR ;  /* 0x00000000000079af */ /* 0x000e220000000000 */
[----:B------:R-:W-:Y:S01]  /*2c40*/  IMAD.IADD R2, R180, 0x1, R164 ;  /* 0x00000001b4027824 */ /* 0x000fe200078e02a4 */
[----:B------:R-:W-:Y:S01]  /*2c50*/  SHF.R.U32.HI R3, RZ, 0x6, R251 ;  /* 0x00000006ff037819 */ /* 0x000fe200000116fb */
[----:B------:R-:W-:Y:S02]  /*2c60*/  VIADD R222, R222, 0xffffffc0 ;  /* 0xffffffc0dede7836 */ /* 0x000fe40000000000 */
[----:B------:R-:W-:Y:S02]  /*2c70*/  VIADD R206, R206, 0xffffffff ;  /* 0xffffffffcece7836 */ /* 0x000fe40000000000 */
[----:B------:R-:W-:Y:S01]  /*2c80*/  IMAD R3, R229, 0x4, R3 ;  /* 0x00000004e5037824 */ /* 0x000fe200078e0203 */
[----:B------:R-:W-:Y:S04]  /*2c90*/  ISETP.GE.AND P5, PT, R222, R236, PT ;  /* 0x000000ecde00720c */ /* 0x000fe80003fa6270 */
[----:B------:R-:W-:Y:S02]  /*2ca0*/  LOP3.LUT R3, R225, R3, R219, 0x96, !PT ;  /* 0x00000003e1037212 */ /* 0x000fe400078e96db */
[----:B------:R-:W-:Y:S01]  /*2cb0*/  ISETP.LT.AND P5, PT, R235, R207, P5 ;  /* 0x000000cfeb00720c */ /* 0x000fe20002fa1270 */
[----:B------:R-:W-:Y:S04]  /*2cc0*/  DEPBAR.LE SB0, 0x0 ;  /* 0x000080000000791a */ /* 0x000fe80000000000 */
[----:B------:R-:W-:Y:S06]  /*2cd0*/  BAR.SYNC.DEFER_BLOCKING 0x0 ;  /* 0x0000000000007b1d */ /* 0x000fec0000010000 */
        /* <DEDUP_REMOVED lines=23> */
[----:B------:R-:W-:Y:S01]  /*2e50*/  LDSM.16.M88.4 R172, [R179+0x4400] ;  /* 0x00440000b3ac783b */ /* 0x000fe20000000200 */
        /* <DEDUP_REMOVED lines=25> */
[----:B------:R1:W-:Y:S07]  /*2ff0*/  LDSM.16.M88.4 R140, [R2+0x2800] ;  /* 0x00280000028c783b */ /* 0x0003ee0000000200 */
[-C--:B--2---:R-:W-:Y:S08]  /*3000*/  HMMA.16816.F32.BF16 R20, R136, R148.reuse, R20 ;  /* 0x000000948814723c */ /* 0x084ff00000041814 */
[C---:B------:R-:W-:Y:S04]  /*3010*/  HMMA.16816.F32.BF16 R24, R144.reuse, R148, R24 ;  /* 0x000000949018723c */ /* 0x040fe80000041818 */
[----:B------:R-:W-:Y:S04]  /*3020*/  @!P5 IMAD.SHL.U32 R149, R251, 0x2, RZ ;  /* 0x00000002fb95d824 */ /* 0x000fe800078e00ff */
[-C--:B------:R-:W-:Y:S03]  /*3030*/  HMMA.16816.F32.BF16 R28, R144, R150.reuse, R28 ;  /* 0x00000096901c723c */ /* 0x080fe6000004181c */
[----:B------:R-:W-:Y:S04]  /*3040*/  IMAD.WIDE.U32 R146, R212, -0x326172a9, RZ ;  /* 0xcd9e8d57d4927825 */ /* 0x000fe800078e00ff */
[----:B-1----:R-:W-:Y:S01]  /*3050*/  IMAD.WIDE.U32 R2, R3, -0x326172a9, RZ ;  /* 0xcd9e8d5703027825 */ /* 0x002fe200078e00ff */
[----:B------:R-:W-:Y:S01]  /*3060*/  HMMA.16816.F32.BF16 R32, R136, R150, R32 ;  /* 0x000000968820723c */ /* 0x000fe20000041820 */
[----:B------:R-:W1:Y:S03]  /*3070*/  LDSM.16.M88.4 R136, [R178+0x4000] ;  /* 0x00400000b288783b */ /* 0x000e660000000200 */
[----:B------:R-:W-:Y:S01]  /*3080*/  LOP3.LUT R147, R228, R224, R147, 0x96, !PT ;  /* 0x000000e0e4937212 */ /* 0x000fe200078e9693 */
[----:B------:R-:W-:Y:S01]  /*3090*/  VIADD R144, R212, 0x2 ;  /* 0x00000002d4907836 */ /* 0x000fe20000000000 */
[----:B------:R-:W-:Y:S02]  /*30a0*/  LOP3.LUT R152, R250, R146, R3, 0x96, !PT ;  /* 0x00000092fa987212 */ /* 0x000fe400078e9603 */
[-C--:B---3--:R-:W-:Y:S05]  /*30b0*/  HMMA.16816.F32.BF16 R4, R156, R164.reuse, R4 ;  /* 0x000000a49c04723c */ /* 0x088fea0000041804 */
[----:B------:R-:W-:Y:S03]  /*30c0*/  IMAD.WIDE.U32 R146, R147, -0x2daee0ad, RZ ;  /* 0xd2511f5393927825 */ /* 0x000fe600078e00ff */
[C---:B------:R-:W-:Y:S01]  /*30d0*/  HMMA.16816.F32.BF16 R8, R168.reuse, R164, R8 ;  /* 0x000000a4a808723c */ /* 0x040fe20000041808 */
[----:B------:R-:W-:Y:S03]  /*30e0*/  IMAD.MOV.U32 R164, RZ, RZ, 0x20 ;  /* 0x00000020ffa47424 */ /* 0x000fe600078e00ff */
[----:B------:R-:W-:Y:S01]  /*30f0*/  LOP3.LUT R150, R249, R218, R147, 0x96, !PT ;  /* 0x000000daf9967212 */ /* 0x000fe200078e9693 */
[----:B------:R-:W-:Y:S01]  /*3100*/  IMAD.WIDE.U32 R144, R144, -0x326172a9, RZ ;  /* 0xcd9e8d5790907825 */ /* 0x000fe200078e00ff */
[----:B------:R-:W-:Y:S02]  /*3110*/  SEL R164, R164, 0xffffffe0, !P3 ;  /* 0xffffffe0a4a47807 */ /* 0x000fe40005800000 */
[-C--:B------:R-:W-:Y:S03]  /*3120*/  HMMA.16816.F32.BF16 R12, R168, R166.reuse, R12 ;  /* 0x000000a6a80c723c */ /* 0x080fe6000004180c */
[----:B------:R-:W-:Y:S01]  /*3130*/  LOP3.LUT R145, R228, R224, R145, 0x96, !PT ;  /* 0x000000e0e4917212 */ /* 0x000fe200078e9691 */
[----:B------:R-:W-:Y:S01]  /*3140*/  IMAD.WIDE.U32 R152, R152, -0x2daee0ad, RZ ;  /* 0xd2511f5398987825 */ /* 0x000fe200078e00ff */
[----:B------:R-:W-:Y:S03]  /*3150*/  LOP3.LUT R160, R250, R144, R3, 0x96, !PT ;  /* 0x00000090faa07212 */ /* 0x000fe600078e9603 */
[C---:B------:R-:W-:Y:S04]  /*3160*/  HMMA.16816.F32.BF16 R16, R156.reuse, R166, R16 ;  /* 0x000000a69c10723c */ /* 0x040fe80000041810 */
[----:B------:R-:W-:Y:S01]  /*3170*/  IMAD.WIDE.U32 R144, R145, -0x2daee0ad, RZ ;  /* 0xd2511f5391907825 */ /* 0x000fe200078e00ff */
[----:B------:R-:W-:Y:S02]  /*3180*/  LOP3.LUT R154, R247, R146, R153, 0x96, !PT ;  /* 0x00000092f79a7212 */ /* 0x000fe400078e9699 */
[----:B------:R-:W-:Y:S01]  /*3190*/  @!P5 SHF.R.U32.HI R153, RZ, 0x1, R251 ;  /* 0x00000001ff99d819 */ /* 0x000fe200000116fb */
[-C--:B------:R-:W-:Y:S03]  /*31a0*/  HMMA.16816.F32.BF16 R20, R156, R172.reuse, R20 ;  /* 0x000000ac9c14723c */ /* 0x080fe60000041814 */
[----:B------:R-:W-:Y:S01]  /*31b0*/  LOP3.LUT R148, R249, R218, R145, 0x96, !PT ;  /* 0x000000daf9947212 */ /* 0x000fe200078e9691 */
[----:B------:R-:W-:Y:S04]  /*31c0*/  IMAD.WIDE.U32 R160, R160, -0x2daee0ad, RZ ;  /* 0xd2511f53a0a07825 */ /* 0x000fe800078e00ff */
[C---:B------:R-:W-:Y:S04]  /*31d0*/  HMMA.16816.F32.BF16 R24, R168.reuse, R172, R24 ;  /* 0x000000aca818723c */ /* 0x040fe80000041818 */
[----:B------:R-:W-:Y:S01]  /*31e0*/  LOP3.LUT R3, R247, R144, R161, 0x96, !PT ;  /* 0x00000090f7037212 */ /* 0x000fe200078e96a1 */
[----:B------:R-:W-:Y:S01]  /*31f0*/  IMAD.WIDE.U32 R150, R150, -0x326172a9, RZ ;  /* 0xcd9e8d5796967825 */ /* 0x000fe200078e00ff */
[----:B------:R2:W3:Y:S02]  /*3200*/  LDSM.16.M88.4 R144, [R178+0x4400] ;  /* 0x00440000b290783b */ /* 0x0004e40000000200 */
[-C--:B------:R-:W-:Y:S03]  /*3210*/  HMMA.16816.F32.BF16 R28, R168, R174.reuse, R28 ;  /* 0x000000aea81c723c */ /* 0x080fe6000004181c */
[----:B------:R-:W-:Y:S05]  /*3220*/  IMAD.WIDE.U32 R154, R154, -0x326172a9, RZ ;  /* 0xcd9e8d579a9a7825 */ /* 0x000fea00078e00ff */
[----:B------:R-:W-:Y:S04]  /*3230*/  HMMA.16816.F32.BF16 R32, R156, R174, R32 ;  /* 0x000000ae9c20723c */ /* 0x000fe80000041820 */
[----:B------:R-:W-:Y:S01]  /*3240*/  IMAD.WIDE.U32 R156, R3, -0x326172a9, RZ ;  /* 0xcd9e8d57039c7825 */ /* 0x000fe200078e00ff */
[----:B------:R-:W-:Y:S02]  /*3250*/  LOP3.LUT R158, R248, R2, R151, 0x96, !PT ;  /* 0x00000002f89e7212 */ /* 0x000fe400078e9697 */
[----:B------:R-:W-:Y:S01]  /*3260*/  @!P5 LOP3.LUT R151, R149, 0x6, RZ, 0xc0, !PT ;  /* 0x000000069597d812 */ /* 0x000fe200078ec0ff */
[-C--:B-1----:R-:W-:Y:S05]  /*3270*/  HMMA.16816.F32.BF16 R4, R132, R136.reuse, R4 ;  /* 0x000000888404723c */ /* 0x082fea0000041804 */
[----:B--2---:R-:W-:Y:S01]  /*3280*/  IMAD.IADD R178, R179, 0x1, R164 ;  /* 0x00000001b3b27824 */ /* 0x004fe200078e02a4 */
[----:B------:R-:W-:Y:S01]  /*3290*/  @!P5 LOP3.LUT R3, R151, 0x1e0, R153, 0xf8, !PT ;  /* 0x000001e09703d812 */ /* 0x000fe200078ef899 */
[----:B------:R-:W-:Y:S01]  /*32a0*/  IMAD.WIDE.U32 R158, R158, -0x2daee0ad, RZ ;  /* 0xd2511f539e9e7825 */ /* 0x000fe200078e00ff */
[C---:B------:R-:W-:Y:S04]  /*32b0*/  HMMA.16816.F32.BF16 R8, R140.reuse, R136, R8 ;  /* 0x000000888c08723c */ /* 0x040fe80000041808 */
[----:B------:R-:W-:Y:S01]  /*32c0*/  IMAD.WIDE.U32 R148, R148, -0x326172a9, RZ ;  /* 0xcd9e8d5794947825 */ /* 0x000fe200078e00ff */
[----:B------:R-:W-:Y:S02]  /*32d0*/  LOP3.LUT R151, R245, R152, R159, 0x96, !PT ;  /* 0x00000098f5977212 */ /* 0x000fe400078e969f */
[----:B------:R-:W-:Y:S01]  /*32e0*/  @!P5 VIADDMNMX R137, R199, 0x8, R207, PT ;  /* 0x00000008c789d846 */ /* 0x000fe200038001cf */
[-C--:B------:R-:W-:Y:S03]  /*32f0*/  HMMA.16816.F32.BF16 R12, R140, R138.reuse, R12 ;  /* 0x0000008a8c0c723c */ /* 0x080fe6000004180c */
[----:B------:R-:W-:Y:S01]  /*3300*/  LOP3.LUT R153, R248, R2, R149, 0x96, !PT ;  /* 0x00000002f8997212 */ /* 0x000fe200078e9695 */
[----:B------:R-:W-:Y:S01]  /*3310*/  @!P5 IMAD R2, R229, 0x80, R3 ;  /* 0x00000080e502d824 */ /* 0x000fe200078e0203 */
[----:B------:R-:W-:Y:S02]  /*3320*/  LOP3.LUT R159, R246, R150, R155, 0x96, !PT ;  /* 0x00000096f69f7212 */ /* 0x000fe400078e969b */
[C-C-:B------:R-:W-:Y:S01]  /*3330*/  @!P5 VIADDMNMX R149, R199.reuse, 0xffffffe0, R207.reuse, PT ;  /* 0xffffffe0c795d846 */ /* 0x140fe200038001cf */
[C---:B------:R-:W-:Y:S04]  /*3340*/  HMMA.16816.F32.BF16 R16, R132.reuse, R138, R16 ;  /* 0x0000008a8410723c */ /* 0x040fe80000041810 */
[C---:B------:R-:W-:Y:S01]  /*3350*/  @!P5 VIADD R3, R2.reuse, 0x1 ;  /* 0x000000010203d836 */ /* 0x040fe20000000000 */
[----:B------:R-:W-:Y:S01]  /*3360*/  @!P5 VIADDMNMX R150, R199, 0xffffffe8, R207, PT ;  /* 0xffffffe8c796d846 */ /* 0x000fe200038001cf */
[----:B------:R-:W-:Y:S01]  /*3370*/  @!P5 VIADD R136, R2, 0x8 ;  /* 0x000000080288d836 */ /* 0x000fe20000000000 */
[----:B------:R-:W-:Y:S01]  /*3380*/  LOP3.LUT R155, R246, R148, R157, 0x96, !PT ;  /* 0x00000094f69b7212 */ /* 0x000fe200078e969d */
[-C--:B---3--:R-:W-:Y:S03]  /*3390*/  HMMA.16816.F32.BF16 R20, R132, R144.reuse, R20 ;  /* 0x000000908414723c */ /* 0x088fe60000041814 */
[-C--:B------:R-:W-:Y:S01]  /*33a0*/  @!P5 ISETP.GE.AND P6, PT, R2, R149.reuse, PT ;  /* 0x000000950200d20c */ /* 0x080fe20003fc6270 */
[----:B------:R-:W-:Y:S01]  /*33b0*/  IMAD.WIDE.U32 R152, R153, -0x2daee0ad, RZ ;  /* 0xd2511f5399987825 */ /* 0x000fe200078e00ff */
[C---:B------:R-:W-:Y:S02]  /*33c0*/  @!P5 ISETP.GE.AND P0, PT, R3.reuse, R149, PT ;  /* 0x000000950300d20c */ /* 0x040fe40003f06270 */
[----:B------:R-:W-:Y:S01]  /*33d0*/  @!P5 ISETP.GE.AND P4, PT, R3, R150, PT ;  /* 0x000000960300d20c */ /* 0x000fe20003f86270 */
[C---:B------:R-:W-:Y:S04]  /*33e0*/  HMMA.16816.F32.BF16 R24, R140.reuse, R144, R24 ;  /* 0x000000908c18723c */ /* 0x040fe80000041818 */
[----:B------:R-:W-:Y:S01]  /*33f0*/  @!P5 VIMNMX R148, PT, PT, R199, R207, PT ;  /* 0x000000cfc794d248 */ /* 0x000fe20003fe0100 */
[----:B------:R-:W-:Y:S01]  /*3400*/  IMAD.WIDE.U32 R144, R151, -0x326172a9, RZ ;  /* 0xcd9e8d5797907825 */ /* 0x000fe200078e00ff */
[----:B------:R-:W-:Y:S02]  /*3410*/  @!P5 FSEL R4, R4, -INF , !P6 ;  /* 0xff8000000404d808 */ /* 0x000fe40007000000 */
[-C--:B------:R-:W-:Y:S03]  /*3420*/  HMMA.16816.F32.BF16 R28, R140, R146.reuse, R28 ;  /* 0x000000928c1c723c */ /* 0x080fe6000004181c */
[----:B------:R-:W-:Y:S01]  /*3430*/  @!P5 FSEL R5, R5, -INF , !P0 ;  /* 0xff8000000505d808 */ /* 0x000fe20004000000 */
[----:B------:R-:W-:Y:S01]  /*3440*/  IMAD.WIDE.U32 R142, R155, -0x2daee0ad, RZ ;  /* 0xd2511f539b8e7825 */ /* 0x000fe200078e00ff */
[C---:B------:R-:W-:Y:S02]  /*3450*/  @!P5 ISETP.GE.AND P6, PT, R3.reuse, R148, PT ;  /* 0x000000940300d20c */ /* 0x040fe40003fc6270 */
[-C--:B------:R-:W-:Y:S01]  /*3460*/  @!P5 ISETP.GE.AND P0, PT, R3, R137.reuse, PT ;  /* 0x000000890300d20c */ /* 0x080fe20003f06270 */
[----:B------:R-:W-:Y:S04]  /*3470*/  HMMA.16816.F32.BF16 R32, R132, R146, R32 ;  /* 0x000000928420723c */ /* 0x000fe80000041820 */
[----:B------:R-:W-:Y:S01]  /*3480*/  @!P5 FSEL R7, R7, -INF , !P4 ;  /* 0xff8000000707d808 */ /* 0x000fe20006000000 */
[C---:B------:R-:W-:Y:S01]  /*3490*/  @!P5 VIADD R3, R2.reuse, 0x9 ;  /* 0x000000090203d836 */ /* 0x040fe20000000000 */
[C---:B------:R-:W-:Y:S01]  /*34a0*/  @!P5 ISETP.GE.AND P1, PT, R2.reuse, R150, PT ;  /* 0x000000960200d20c */ /* 0x040fe20003f26270 */
[----:B------:R-:W-:Y:S01]  /*34b0*/  IMAD.WIDE.U32 R138, R159, -0x2daee0ad, RZ ;  /* 0xd2511f539f8a7825 */ /* 0x000fe200078e00ff */
[-C--:B------:R-:W-:Y:S02]  /*34c0*/  @!P5 ISETP.GE.AND P4, PT, R2, R137.reuse, PT ;  /* 0x000000890200d20c */ /* 0x080fe40003f86270 */
[----:B------:R-:W-:Y:S02]  /*34d0*/  @!P5 FSEL R6, R6, -INF , !P1 ;  /* 0xff8000000606d808 */ /* 0x000fe40004800000 */
[----:B------:R-:W-:Y:S02]  /*34e0*/  @!P5 FSEL R10, R10, -INF , !P4 ;  /* 0xff8000000a0ad808 */ /* 0x000fe40006000000 */
[----:B------:R-:W-:Y:S02]  /*34f0*/  @!P5 FSEL R11, R11, -INF , !P0 ;  /* 0xff8000000b0bd808 */ /* 0x000fe40004000000 */
[-C--:B------:R-:W-:Y:S02]  /*3500*/  @!P5 ISETP.GE.AND P4, PT, R136, R137.reuse, PT ;  /* 0x000000898800d20c */ /* 0x080fe40003f86270 */
[----:B------:R-:W-:Y:S02]  /*3510*/  @!P5 ISETP.GE.AND P0, PT, R3, R137, PT ;  /* 0x000000890300d20c */ /* 0x000fe40003f06270 */
[----:B------:R-:W-:Y:S02]  /*3520*/  @!P5 ISETP.GE.AND P1, PT, R2, R148, PT ;  /* 0x000000940200d20c */ /* 0x000fe40003f26270 */
[----:B------:R-:W-:Y:S02]  /*3530*/  @!P5 FSEL R9, R9, -INF , !P6 ;  /* 0xff8000000909d808 */ /* 0x000fe40007000000 */
[----:B------:R-:W-:Y:S02]  /*3540*/  @!P5 FSEL R8, R8, -INF , !P1 ;  /* 0xff8000000808d808 */ /* 0x000fe40004800000 */
[----:B------:R-:W-:Y:S02]  /*3550*/  @!P5 FSEL R14, R14, -INF , !P4 ;  /* 0xff8000000e0ed808 */ /* 0x000fe40006000000 */
[----:B------:R-:W-:Y:S02]  /*3560*/  @!P5 FSEL R15, R15, -INF , !P0 ;  /* 0xff8000000f0fd808 */ /* 0x000fe40004000000 */
[C---:B------:R-:W-:Y:S02]  /*3570*/  @!P5 ISETP.GE.AND P0, PT, R3.reuse, R150, PT ;  /* 0x000000960300d20c */ /* 0x040fe40003f06270 */
[-C--:B------:R-:W-:Y:S02]  /*3580*/  @!P5 ISETP.GE.AND P1, PT, R136, R148.reuse, PT ;  /* 0x000000948800d20c */ /* 0x080fe40003f26270 */
[C---:B------:R-:W-:Y:S02]  /*3590*/  @!P5 ISETP.GE.AND P6, PT, R3.reuse, R148, PT ;  /* 0x000000940300d20c */ /* 0x040fe40003fc6270 */
[-C--:B------:R-:W-:Y:S01]  /*35a0*/  @!P5 ISETP.GE.AND P4, PT, R3, R149.reuse, PT ;  /* 0x000000950300d20c */ /* 0x080fe20003f86270 */
[----:B------:R-:W-:Y:S01]  /*35b0*/  @!P5 VIADD R3, R2, 0x11 ;  /* 0x000000110203d836 */ /* 0x000fe20000000000 */
[----:B------:R-:W-:Y:S02]  /*35c0*/  @!P5 FSEL R12, R12, -INF , !P1 ;  /* 0xff8000000c0cd808 */ /* 0x000fe40004800000 */
[----:B------:R-:W-:Y:S02]  /*35d0*/  @!P5 FSEL R13, R13, -INF , !P6 ;  /* 0xff8000000d0dd808 */ /* 0x000fe40007000000 */
[CC--:B------:R-:W-:Y:S02]  /*35e0*/  @!P5 ISETP.GE.AND P6, PT, R136.reuse, R150.reuse, PT ;  /* 0x000000968800d20c */ /* 0x0c0fe40003fc6270 */
[----:B------:R-:W-:Y:S02]  /*35f0*/  @!P5 FSEL R17, R17, -INF , !P4 ;  /* 0xff8000001111d808 */ /* 0x000fe40006000000 */
[-C--:B------:R-:W-:Y:S01]  /*3600*/  @!P5 ISETP.GE.AND P1, PT, R136, R149.reuse, PT ;  /* 0x000000958800d20c */ /* 0x080fe20003f26270 */
[----:B------:R-:W-:Y:S01]  /*3610*/  @!P5 VIADD R136, R2, 0x10 ;  /* 0x000000100288d836 */ /* 0x000fe20000000000 */
[-C--:B------:R-:W-:Y:S02]  /*3620*/  @!P5 ISETP.GE.AND P4, PT, R3, R149.reuse, PT ;  /* 0x000000950300d20c */ /* 0x080fe40003f86270 */
[----:B------:R-:W-:Y:S02]  /*3630*/  @!P5 FSEL R16, R16, -INF , !P1 ;  /* 0xff8000001010d808 */ /* 0x000fe40004800000 */
[----:B------:R-:W-:Y:S02]  /*3640*/  @!P5 FSEL R18, R18, -INF , !P6 ;  /* 0xff8000001212d808 */ /* 0x000fe40007000000 */
[----:B------:R-:W-:Y:S02]  /*3650*/  @!P5 FSEL R21, R21, -INF , !P4 ;  /* 0xff8000001515d808 */ /* 0x000fe40006000000 */
[-C--:B------:R-:W-:Y:S02]  /*3660*/  @!P5 ISETP.GE.AND P6, PT, R136, R150.reuse, PT ;  /* 0x000000968800d20c */ /* 0x080fe40003fc6270 */
[----:B------:R-:W-:Y:S02]  /*3670*/  @!P5 ISETP.GE.AND P4, PT, R3, R150, PT ;  /* 0x000000960300d20c */ /* 0x000fe40003f86270 */
[----:B------:R-:W-:Y:S02]  /*3680*/  LOP3.LUT R154, R244, R154, R145, 0x96, !PT ;  /* 0x0000009af49a7212 */ /* 0x000fe400078e9691 */
[----:B------:R-:W-:Y:S02]  /*3690*/  @!P5 ISETP.GE.AND P1, PT, R136, R149, PT ;  /* 0x000000958800d20c */ /* 0x000fe40003f26270 */
[----:B------:R-:W-:Y:S01]  /*36a0*/  LOP3.LUT R140, R245, R160, R153, 0x96, !PT ;  /* 0x000000a0f58c7212 */ /* 0x000fe200078e9699 */
[----:B------:R-:W-:Y:S01]  /*36b0*/  IMAD.WIDE.U32 R154, R154, -0x2daee0ad, RZ ;  /* 0xd2511f539a9a7825 */ /* 0x000fe200078e00ff */
[----:B------:R-:W-:Y:S02]  /*36c0*/  @!P5 FSEL R19, R19, -INF , !P0 ;  /* 0xff8000001313d808 */ /* 0x000fe40004000000 */
[----:B------:R-:W-:Y:S01]  /*36d0*/  @!P5 FSEL R20, R20, -INF , !P1 ;  /* 0xff8000001414d808 */ /* 0x000fe20004800000 */
[----:B------:R-:W-:Y:S01]  /*36e0*/  IMAD.WIDE.U32 R140, R140, -0x326172a9, RZ ;  /* 0xcd9e8d578c8c7825 */ /* 0x000fe200078e00ff */
[----:B------:R-:W-:Y:S02]  /*36f0*/  @!P5 FSEL R22, R22, -INF , !P6 ;  /* 0xff8000001616d808 */ /* 0x000fe40007000000 */
[----:B------:R-:W-:Y:S02]  /*3700*/  @!P5 FSEL R23, R23, -INF , !P4 ;  /* 0xff8000001717d808 */ /* 0x000fe40006000000 */
[CC--:B------:R-:W-:Y:S02]  /*3710*/  @!P5 ISETP.GE.AND P1, PT, R136.reuse, R137.reuse, PT ;  /* 0x000000898800d20c */ /* 0x0c0fe40003f26270 */
[CC--:B------:R-:W-:Y:S02]  /*3720*/  @!P5 ISETP.GE.AND P4, PT, R3.reuse, R137.reuse, PT ;  /* 0x000000890300d20c */ /* 0x0c0fe40003f86270 */
[-C--:B------:R-:W-:Y:S01]  /*3730*/  @!P5 ISETP.GE.AND P0, PT, R136, R148.reuse, PT ;  /* 0x000000948800d20c */ /* 0x080fe20003f06270 */
[C---:B------:R-:W-:Y:S01]  /*3740*/  @!P5 VIADD R136, R2.reuse, 0x19 ;  /* 0x000000190288d836 */ /* 0x040fe20000000000 */
[----:B------:R-:W-:Y:S01]  /*3750*/  @!P5 ISETP.GE.AND P6, PT, R3, R148, PT ;  /* 0x000000940300d20c */ /* 0x000fe20003fc6270 */
[----:B------:R-:W-:Y:S01]  /*3760*/  @!P5 VIADD R3, R2, 0x18 ;  /* 0x000000180203d836 */ /* 0x000fe20000000000 */
[----:B------:R-:W-:Y:S02]  /*3770*/  LOP3.LUT R139, R243, R158, R139, 0x96, !PT ;  /* 0x0000009ef38b7212 */ /* 0x000fe400078e968b */
[----:B------:R-:W-:Y:S02]  /*3780*/  LOP3.LUT R2, R241, R138, R155, 0x96, !PT ;  /* 0x0000008af1027212 */ /* 0x000fe400078e969b */
[----:B------:R-:W-:Y:S01]  /*3790*/  @!P5 FSEL R24, R24, -INF , !P0 ;  /* 0xff8000001818d808 */ /* 0x000fe20004000000 */
[----:B------:R-:W-:Y:S01]  /*37a0*/  IMAD.WIDE.U32 R138, R139, -0x326172a9, RZ ;  /* 0xcd9e8d578b8a7825 */ /* 0x000fe200078e00ff */
[----:B------:R-:W-:Y:S02]  /*37b0*/  @!P5 FSEL R25, R25, -INF , !P6 ;  /* 0xff8000001919d808 */ /* 0x000fe40007000000 */
[-C--:B------:R-:W-:Y:S02]  /*37c0*/  @!P5 ISETP.GE.AND P6, PT, R136, R148.reuse, PT ;  /* 0x000000948800d20c */ /* 0x080fe40003fc6270 */
[----:B------:R-:W-:Y:S02]  /*37d0*/  @!P5 ISETP.GE.AND P0, PT, R3, R148, PT ;  /* 0x000000940300d20c */ /* 0x000fe40003f06270 */
[----:B------:R-:W-:Y:S02]  /*37e0*/  LOP3.LUT R148, R244, R156, R141, 0x96, !PT ;  /* 0x0000009cf4947212 */ /* 0x000fe400078e968d */
[----:B------:R-:W-:Y:S02]  /*37f0*/  @!P5 FSEL R26, R26, -INF , !P1 ;  /* 0xff8000001a1ad808 */ /* 0x000fe40004800000 */
[----:B------:R-:W-:Y:S02]  /*3800*/  @!P5 FSEL R29, R29, -INF , !P6 ;  /* 0xff8000001d1dd808 */ /* 0x000fe40007000000 */
[----:B------:R-:W-:Y:S02]  /*3810*/  @!P5 ISETP.GE.AND P1, PT, R3, R137, PT ;  /* 0x000000890300d20c */ /* 0x000fe40003f26270 */
[----:B------:R-:W-:Y:S02]  /*3820*/  @!P5 FSEL R28, R28, -INF , !P0 ;  /* 0xff8000001c1cd808 */ /* 0x000fe40004000000 */
[-C--:B------:R-:W-:Y:S02]  /*3830*/  @!P5 ISETP.GE.AND P6, PT, R136, R149.reuse, PT ;  /* 0x000000958800d20c */ /* 0x080fe40003fc6270 */
[----:B------:R-:W-:Y:S02]  /*3840*/  LOP3.LUT R152, R243, R152, R143, 0x96, !PT ;  /* 0x00000098f3987212 */ /* 0x000fe400078e968f */
[----:B------:R-:W-:Y:S02]  /*3850*/  LOP3.LUT R144, R242, R144, R139, 0x96, !PT ;  /* 0x00000090f2907212 */ /* 0x000fe400078e968b */
[C---:B------:R-:W-:Y:S01]  /*3860*/  @!P5 ISETP.GE.AND P0, PT, R3.reuse, R149, PT ;  /* 0x000000950300d20c */ /* 0x040fe20003f06270 */
[----:B------:R-:W-:Y:S01]  /*3870*/  IMAD.WIDE.U32 R148, R148, -0x2daee0ad, RZ ;  /* 0xd2511f5394947825 */ /* 0x000fe200078e00ff */
[----:B------:R-:W-:Y:S02]  /*3880*/  @!P5 FSEL R30, R30, -INF , !P1 ;  /* 0xff8000001e1ed808 */ /* 0x000fe40004800000 */
[----:B------:R-:W-:Y:S01]  /*3890*/  @!P5 ISETP.GE.AND P1, PT, R3, R150, PT ;  /* 0x000000960300d20c */ /* 0x000fe20003f26270 */
[----:B------:R-:W-:Y:S01]  /*38a0*/  IMAD.WIDE.U32 R152, R152, -0x326172a9, RZ ;  /* 0xcd9e8d5798987825 */ /* 0x000fe200078e00ff */
[----:B------:R-:W-:Y:S02]  /*38b0*/  LOP3.LUT R142, R241, R142, R149, 0x96, !PT ;  /* 0x0000008ef18e7212 */ /* 0x000fe400078e9695 */
[----:B------:R-:W-:Y:S01]  /*38c0*/  @!P5 FSEL R27, R27, -INF , !P4 ;  /* 0xff8000001b1bd808 */ /* 0x000fe20006000000 */
[----:B------:R-:W-:Y:S01]  /*38d0*/  IMAD.WIDE.U32 R2, R2, -0x326172a9, RZ ;  /* 0xcd9e8d5702027825 */ /* 0x000fe200078e00ff */
[----:B------:R-:W-:Y:S02]  /*38e0*/  @!P5 ISETP.GE.AND P4, PT, R136, R137, PT ;  /* 0x000000898800d20c */ /* 0x000fe40003f86270 */
[----:B------:R-:W-:Y:S01]  /*38f0*/  LOP3.LUT R140, R242, R140, R153, 0x96, !PT ;  /* 0x0000008cf28c7212 */ /* 0x000fe200078e9699 */
[----:B------:R-:W-:Y:S01]  /*3900*/  IMAD.WIDE.U32 R132, R144, -0x2daee0ad, RZ ;  /* 0xd2511f5390847825 */ /* 0x000fe200078e00ff */
[----:B------:R-:W-:Y:S02]  /*3910*/  LOP3.LUT R138, R240, R138, R3, 0x96, !PT ;  /* 0x0000008af08a7212 */ /* 0x000fe400078e9603 */
[----:B------:R-:W-:Y:S01]  /*3920*/  PRMT R144, R2, 0x7770, RZ ;  /* 0x0000777002907816 */ /* 0x000fe200000000ff */
[----:B------:R-:W-:Y:S01]  /*3930*/  IMAD.WIDE.U32 R134, R140, -0x2daee0ad, RZ ;  /* 0xd2511f538c867825 */ /* 0x000fe200078e00ff */
[C---:B------:R-:W-:Y:S02]  /*3940*/  PRMT R147, R2.reuse, 0x7771, RZ ;  /* 0x0000777102937816 */ /* 0x040fe400000000ff */
[C---:B------:R-:W-:Y:S02]  /*3950*/  PRMT R146, R2.reuse, 0x7772, RZ ;  /* 0x0000777202927816 */ /* 0x040fe400000000ff */
[----:B------:R-:W-:Y:S01]  /*3960*/  PRMT R145, R2, 0x7773, RZ ;  /* 0x0000777302917816 */ /* 0x000fe200000000ff */
[----:B------:R-:W-:Y:S01]  /*3970*/  IMAD.WIDE.U32 R2, R142, -0x326172a9, RZ ;  /* 0xcd9e8d578e027825 */ /* 0x000fe200078e00ff */
[----:B------:R-:W-:Y:S02]  /*3980*/  LOP3.LUT R137, R239, R154, R133, 0x96, !PT ;  /* 0x0000009aef897212 */ /* 0x000fe400078e9685 */
[----:B------:R-:W-:Y:S01]  /*3990*/  @!P5 FSEL R34, R34, -INF , !P1 ;  /* 0xff8000002222d808 */ /* 0x000fe20004800000 */
[C---:B-----5:R-:W-:Y:S01]  /*39a0*/  FMUL.FTZ R133, R217.reuse, 1.4426950216293334961 ;  /* 0x3fb8aa3bd9857820 */ /* 0x060fe20000410000 */
[----:B------:R-:W-:Y:S01]  /*39b0*/  FSETP.NEU.FTZ.AND P1, PT, R217, -INF , PT ;  /* 0xff800000d900780b */ /* 0x000fe20003f3d000 */
[----:B------:R-:W-:Y:S01]  /*39c0*/  IMAD.IADD R154, R200, 0x1, R238 ;  /* 0x00000001c89a7824 */ /* 0x000fe200078e02ee */
[C---:B------:R-:W-:Y:S02]  /*39d0*/  PRMT R141, R2.reuse, 0x7771, RZ ;  /* 0x00007771028d7816 */ /* 0x040fe400000000ff */
[C---:B------:R-:W-:Y:S02]  /*39e0*/  PRMT R142, R2.reuse, 0x7772, RZ ;  /* 0x00007772028e7816 */ /* 0x040fe400000000ff */
[C---:B------:R-:W-:Y:S02]  /*39f0*/  PRMT R140, R2.reuse, 0x7773, RZ ;  /* 0x00007773028c7816 */ /* 0x040fe400000000ff */
[----:B------:R-:W-:Y:S02]  /*3a00*/  PRMT R139, R2, 0x7770, RZ ;  /* 0x00007770028b7816 */ /* 0x000fe400000000ff */
[----:B------:R-:W-:Y:S02]  /*3a10*/  FSEL R133, R133, RZ, P1 ;  /* 0x000000ff85857208 */ /* 0x000fe40000800000 */
[----:B------:R-:W-:Y:S02]  /*3a20*/  SHF.R.U32.HI R2, RZ, 0x18, R138 ;  /* 0x00000018ff027819 */ /* 0x000fe4000001168a */
[----:B------:R-:W-:Y:S01]  /*3a30*/  @!P5 FSEL R33, R33, -INF , !P6 ;  /* 0xff8000002121d808 */ /* 0x000fe20007000000 */
[--C-:B------:R-:W-:Y:S01]  /*3a40*/  FFMA.FTZ R4, R4, UR12, -R133.reuse ;  /* 0x0000000c04047c23 */ /* 0x100fe20008010885 */
[----:B------:R-:W-:Y:S01]  /*3a50*/  ISETP.LE.U32.AND P6, PT, R2, UR11, PT ;  /* 0x0000000b02007c0c */ /* 0x000fe2000bfc3070 */
[--C-:B------:R-:W-:Y:S01]  /*3a60*/  FFMA.FTZ R5, R5, UR12, -R133.reuse ;  /* 0x0000000c05057c23 */ /* 0x100fe20008010885 */
[----:B------:R-:W-:Y:S01]  /*3a70*/  @!P5 FSEL R31, R31, -INF , !P4 ;  /* 0xff8000001f1fd808 */ /* 0x000fe20006000000 */
[----:B------:R-:W1:Y:S01]  /*3a80*/  MUFU.EX2 R171, R4 ;  /* 0x0000000400ab7308 */ /* 0x000e620000000800 */
[----:B------:R-:W-:Y:S01]  /*3a90*/  PRMT R2, R138, 0x7632, R2 ;  /* 0x000076328a027816 */ /* 0x000fe20000000002 */
[----:B------:R-:W-:Y:S01]  /*3aa0*/  FFMA.FTZ R16, R16, UR12, -R133 ;  /* 0x0000000c10107c23 */ /* 0x000fe20008010885 */
[----:B------:R-:W-:Y:S07]  /*3ab0*/  @!P5 ISETP.GE.AND P4, PT, R136, R150, PT ;  /* 0x000000968800d20c */ /* 0x000fee0003f86270 */
[----:B------:R2:W-:Y:S01]  /*3ac0*/  MUFU.EX2 R169, R5 ;  /* 0x0000000500a97308 */ /* 0x0005e20000000800 */
[----:B------:R-:W-:Y:S01]  /*3ad0*/  LOP3.LUT R136, R239, R148, R135, 0x96, !PT ;  /* 0x00000094ef887212 */ /* 0x000fe200078e9687 */
[--C-:B------:R-:W-:Y:S01]  /*3ae0*/  FFMA.FTZ R17, R17, UR12, -R133.reuse ;  /* 0x0000000c11117c23 */ /* 0x100fe20008010885 */
[C---:B------:R-:W-:Y:S07]  /*3af0*/  PRMT R143, R132.reuse, 0x7770, RZ ;  /* 0x00007770848f7816 */ /* 0x040fee00000000ff */
[----:B------:R-:W-:Y:S01]  /*3b00*/  MUFU.EX2 R162, R16 ;  /* 0x0000001000a27308 */ /* 0x000fe20000000800 */
[C---:B------:R-:W-:Y:S01]  /*3b10*/  PRMT R148, R132.reuse, 0x7771, RZ ;  /* 0x0000777184947816 */ /* 0x040fe200000000ff */
[----:B------:R-:W-:Y:S01]  /*3b20*/  FFMA.FTZ R21, R21, UR12, -R133 ;  /* 0x0000000c15157c23 */ /* 0x000fe20008010885 */
[C---:B------:R-:W-:Y:S07]  /*3b30*/  PRMT R149, R132.reuse, 0x7772, RZ ;  /* 0x0000777284957816 */ /* 0x040fee00000000ff */
[----:B------:R-:W-:Y:S01]  /*3b40*/  MUFU.EX2 R161, R17 ;  /* 0x0000001100a17308 */ /* 0x000fe20000000800 */
[----:B------:R-:W-:Y:S01]  /*3b50*/  PRMT R150, R132, 0x7773, RZ ;  /* 0x0000777384967816 */ /* 0x000fe200000000ff */
[----:B------:R-:W-:Y:S01]  /*3b60*/  FMUL.FTZ R132, R216, 1.4426950216293334961 ;  /* 0x3fb8aa3bd8847820 */ /* 0x000fe20000410000 */
[----:B------:R-:W-:Y:S07]  /*3b70*/  LOP3.LUT R135, R240, R152, R3, 0x96, !PT ;  /* 0x00000098f0877212 */ /* 0x000fee00078e9603 */
[----:B------:R-:W-:Y:S01]  /*3b80*/  MUFU.EX2 R158, R21 ;  /* 0x00000015009e7308 */ /* 0x000fe20000000800 */
[----:B------:R-:W-:Y:S01]  /*3b90*/  LOP3.LUT R2, R2, 0xff, RZ, 0xc0, !PT ;  /* 0x000000ff02027812 */ /* 0x000fe200078ec0ff */
[--C-:B------:R-:W-:Y:S01]  /*3ba0*/  FFMA.FTZ R20, R20, UR12, -R133.reuse ;  /* 0x0000000c14147c23 */ /* 0x100fe20008010885 */
[----:B------:R-:W-:Y:S02]  /*3bb0*/  LOP3.LUT R3, R138, 0xff, RZ, 0xc0, !PT ;  /* 0x000000ff8a037812 */ /* 0x000fe400078ec0ff */
[----:B------:R-:W-:Y:S05]  /*3bc0*/  @!P5 FSEL R35, R35, -INF , !P4 ;  /* 0xff8000002323d808 */ /* 0x000fea0006000000 */
[----:B------:R-:W-:Y:S01]  /*3bd0*/  MUFU.EX2 R159, R20 ;  /* 0x00000014009f7308 */ /* 0x000fe20000000800 */
[----:B------:R-:W-:Y:S02]  /*3be0*/  @!P5 FSEL R32, R32, -INF , !P0 ;  /* 0xff8000002020d808 */ /* 0x000fe40004000000 */
[----:B------:R-:W-:Y:S02]  /*3bf0*/  FSETP.NEU.FTZ.AND P5, PT, R216, -INF , PT ;  /* 0xff800000d800780b */ /* 0x000fe40003fbd000 */
[----:B------:R-:W-:Y:S01]  /*3c00*/  ISETP.LE.U32.AND P1, PT, R2, UR11, PT ;  /* 0x0000000b02007c0c */ /* 0x000fe2000bf23070 */
[--C-:B------:R-:W-:Y:S01]  /*3c10*/  FFMA.FTZ R32, R32, UR12, -R133.reuse ;  /* 0x0000000c20207c23 */ /* 0x100fe20008010885 */
[----:B------:R-:W-:Y:S01]  /*3c20*/  LOP3.LUT R2, R138, 0xffff, RZ, 0xc0, !PT ;  /* 0x0000ffff8a027812 */ /* 0x000fe200078ec0ff */
[----:B------:R-:W-:Y:S01]  /*3c30*/  FFMA.FTZ R133, R33, UR12, -R133 ;  /* 0x0000000c21857c23 */ /* 0x000fe20008010885 */
[----:B------:R-:W-:Y:S01]  /*3c40*/  ISETP.LE.U32.AND P0, PT, R3, UR11, PT ;  /* 0x0000000b03007c0c */ /* 0x000fe2000bf03070 */
[C---:B------:R-:W-:Y:S01]  /*3c50*/  FMUL.FTZ R3, R215.reuse, 1.4426950216293334961 ;  /* 0x3fb8aa3bd7037820 */ /* 0x040fe20000410000 */
[----:B------:R-:W-:Y:S01]  /*3c60*/  FSEL R132, R132, RZ, P5 ;  /* 0x000000ff84847208 */ /* 0x000fe20002800000 */
[----:B------:R-:W-:Y:S01]  /*3c70*/  MUFU.EX2 R156, R32 ;  /* 0x00000020009c7308 */ /* 0x000fe20000000800 */
[----:B------:R-:W-:Y:S02]  /*3c80*/  FSETP.NEU.FTZ.AND P5, PT, R215, -INF , PT ;  /* 0xff800000d700780b */ /* 0x000fe40003fbd000 */
[----:B------:R-:W-:Y:S01]  /*3c90*/  SHF.R.U32.HI R2, RZ, 0x8, R2 ;  /* 0x00000008ff027819 */ /* 0x000fe20000011602 */
[----:B------:R-:W-:Y:S01]  /*3ca0*/  FFMA.FTZ R7, R7, UR12, -R132 ;  /* 0x0000000c07077c23 */ /* 0x000fe20008010884 */
[----:B------:R-:W-:Y:S01]  /*3cb0*/  ISETP.LE.U32.AND P4, PT, R139, UR11, PT ;  /* 0x0000000b8b007c0c */ /* 0x000fe2000bf83070 */
[C---:B------:R-:W-:Y:S01]  /*3cc0*/  FMUL.FTZ R139, R214.reuse, 1.4426950216293334961 ;  /* 0x3fb8aa3bd68b7820 */ /* 0x040fe20000410000 */
[----:B------:R-:W-:Y:S03]  /*3cd0*/  FSEL R3, R3, RZ, P5 ;  /* 0x000000ff03037208 */ /* 0x000fe60002800000 */
[----:B------:R-:W3:Y:S01]  /*3ce0*/  MUFU.EX2 R184, R7 ;  /* 0x0000000700b87308 */ /* 0x000ee20000000800 */
[----:B------:R-:W-:Y:S01]  /*3cf0*/  FSETP.NEU.FTZ.AND P5, PT, R214, -INF , PT ;  /* 0xff800000d600780b */ /* 0x000fe20003fbd000 */
[----:B-1----:R-:W-:Y:S01]  /*3d00*/  @!P0 FADD.FTZ R171, -R171, -RZ ;  /* 0x800000ffabab8221 */ /* 0x002fe20000010100 */
[----:B------:R-:W-:Y:S01]  /*3d10*/  LOP3.LUT R4, R2, 0xffff, RZ, 0xc0, !PT ;  /* 0x0000ffff02047812 */ /* 0x000fe200078ec0ff */
[--C-:B------:R-:W-:Y:S01]  /*3d20*/  FFMA.FTZ R9, R9, UR12, -R3.reuse ;  /* 0x0000000c09097c23 */ /* 0x100fe20008010803 */
[----:B------:R-:W-:Y:S01]  /*3d30*/  FSEL R2, R139, RZ, P5 ;  /* 0x000000ff8b027208 */ /* 0x000fe20002800000 */
[----:B------:R-:W-:Y:S01]  /*3d40*/  FFMA.FTZ R8, R8, UR12, -R3 ;  /* 0x0000000c08087c23 */ /* 0x000fe20008010803 */
[----:B------:R-:W-:Y:S03]  /*3d50*/  ISETP.LE.U32.AND P5, PT, R4, UR11, PT ;  /* 0x0000000b04007c0c */ /* 0x000fe6000bfa3070 */
[----:B------:R-:W-:Y:S01]  /*3d60*/  MUFU.EX2 R190, R9 ;  /* 0x0000000900be7308 */ /* 0x000fe20000000800 */
[----:B------:R-:W-:Y:S01]  /*3d70*/  LOP3.LUT R4, R135, 0xffff, RZ, 0xc0, !PT ;  /* 0x0000ffff87047812 */ /* 0x000fe200078ec0ff */
[----:B------:R-:W-:Y:S01]  /*3d80*/  FFMA.FTZ R11, R11, UR12, -R2 ;  /* 0x0000000c0b0b7c23 */ /* 0x000fe20008010802 */
[----:B--2---:R-:W-:Y:S07]  /*3d90*/  LOP3.LUT R5, R135, 0xff, RZ, 0xc0, !PT ;  /* 0x000000ff87057812 */ /* 0x004fee00078ec0ff */
[----:B------:R-:W1:Y:S01]  /*3da0*/  MUFU.EX2 R191, R8 ;  /* 0x0000000800bf7308 */ /* 0x000e620000000800 */
[----:B------:R-:W-:Y:S01]  /*3db0*/  SHF.R.U32.HI R4, RZ, 0x8, R4 ;  /* 0x00000008ff047819 */ /* 0x000fe20000011604 */
[----:B---3--:R-:W-:Y:S01]  /*3dc0*/  @!P6 FADD.FTZ R184, -R184, -RZ ;  /* 0x800000ffb8b8e221 */ /* 0x008fe20000010100 */
[----:B------:R-:W-:Y:S07]  /*3dd0*/  ISETP.LE.U32.AND P0, PT, R5, UR11, PT ;  /* 0x0000000b05007c0c */ /* 0x000fee000bf03070 */
[----:B------:R-:W2:Y:S01]  /*3de0*/  MUFU.EX2 R194, R11 ;  /* 0x0000000b00c27308 */ /* 0x000ea20000000800 */
[----:B------:R-:W-:Y:S01]  /*3df0*/  PRMT R5, R135, 0x7632, R5 ;  /* 0x0000763287057816 */ /* 0x000fe20000000005 */
[----:B------:R-:W-:Y:S01]  /*3e00*/  FFMA.FTZ R6, R6, UR12, -R132 ;  /* 0x0000000c06067c23 */ /* 0x000fe20008010884 */
[----:B------:R-:W-:Y:S01]  /*3e10*/  LOP3.LUT R4, R4, 0xffff, RZ, 0xc0, !PT ;  /* 0x0000ffff04047812 */ /* 0x000fe200078ec0ff */
[----:B------:R-:W-:Y:S01]  /*3e20*/  @!P5 FADD.FTZ R169, -R169, -RZ ;  /* 0x800000ffa9a9d221 */ /* 0x000fe20000010100 */
[----:B------:R-:W-:Y:S05]  /*3e30*/  SHF.R.U32.HI R135, RZ, 0x18, R135 ;  /* 0x00000018ff877819 */ /* 0x000fea0000011687 */
[----:B------:R-:W3:Y:S01]  /*3e40*/  MUFU.EX2 R187, R6 ;  /* 0x0000000600bb7308 */ /* 0x000ee20000000800 */
[----:B------:R-:W-:Y:S01]  /*3e50*/  ISETP.LE.U32.AND P5, PT, R4, UR11, PT ;  /* 0x0000000b04007c0c */ /* 0x000fe2000bfa3070 */
[--C-:B------:R-:W-:Y:S01]  /*3e60*/  FFMA.FTZ R12, R12, UR12, -R3.reuse ;  /* 0x0000000c0c0c7c23 */ /* 0x100fe20008010803 */
[----:B------:R-:W-:Y:S01]  /*3e70*/  ISETP.LE.U32.AND P6, PT, R135, UR11, PT ;  /* 0x0000000b87007c0c */ /* 0x000fe2000bfc3070 */
[----:B------:R-:W-:Y:S01]  /*3e80*/  FFMA.FTZ R14, R14, UR12, -R2 ;  /* 0x0000000c0e0e7c23 */ /* 0x000fe20008010802 */
[----:B------:R-:W-:Y:S05]  /*3e90*/  FFMA.FTZ R13, R13, UR12, -R3 ;  /* 0x0000000c0d0d7c23 */ /* 0x000fea0008010803 */
[----:B------:R-:W4:Y:S01]  /*3ea0*/  MUFU.EX2 R188, R12 ;  /* 0x0000000c00bc7308 */ /* 0x000f220000000800 */
[----:B-1----:R-:W-:Y:S01]  /*3eb0*/  @!P0 FADD.FTZ R191, -R191, -RZ ;  /* 0x800000ffbfbf8221 */ /* 0x002fe20000010100 */
[----:B------:R-:W-:Y:S01]  /*3ec0*/  ISETP.GT.U32.AND P0, PT, R141, UR11, PT ;  /* 0x0000000b8d007c0c */ /* 0x000fe2000bf04070 */
[----:B------:R-:W-:Y:S07]  /*3ed0*/  FFMA.FTZ R19, R19, UR12, -R132 ;  /* 0x0000000c13137c23 */ /* 0x000fee0008010884 */
[----:B------:R-:W1:Y:S01]  /*3ee0*/  MUFU.EX2 R192, R14 ;  /* 0x0000000e00c07308 */ /* 0x000e620000000800 */
[----:B------:R-:W-:Y:S01]  /*3ef0*/  LOP3.LUT R4, R5, 0xff, RZ, 0xc0, !PT ;  /* 0x000000ff05047812 */ /* 0x000fe200078ec0ff */
[----:B------:R-:W-:Y:S01]  /*3f00*/  FFMA.FTZ R10, R10, UR12, -R2 ;  /* 0x0000000c0a0a7c23 */ /* 0x000fe20008010802 */
[----:B------:R-:W-:Y:S01]  /*3f10*/  FFMA.FTZ R18, R18, UR12, -R132 ;  /* 0x0000000c12127c23 */ /* 0x000fe20008010884 */
[----:B------:R-:W-:Y:S01]  /*3f20*/  @!P5 FADD.FTZ R190, -R190, -RZ ;  /* 0x800000ffbebed221 */ /* 0x000fe20000010100 */
[----:B------:R-:W-:Y:S01]  /*3f30*/  ISETP.GT.U32.AND P5, PT, R142, UR11, PT ;  /* 0x0000000b8e007c0c */ /* 0x000fe2000bfa4070 */
[----:B--2---:R-:W-:Y:S01]  /*3f40*/  @!P6 FADD.FTZ R194, -R194, -RZ ;  /* 0x800000ffc2c2e221 */ /* 0x004fe20000010100 */
[----:B------:R-:W-:Y:S03]  /*3f50*/  ISETP.LE.U32.AND P6, PT, R144, UR11, PT ;  /* 0x0000000b90007c0c */ /* 0x000fe6000bfc3070 */
[----:B------:R-:W2:Y:S01]  /*3f60*/  MUFU.EX2 R189, R13 ;  /* 0x0000000d00bd7308 */ /* 0x000ea20000000800 */
[----:B---3--:R-:W-:Y:S01]  /*3f70*/  @!P1 FADD.FTZ R187, -R187, -RZ ;  /* 0x800000ffbbbb9221 */ /* 0x008fe20000010100 */
[----:B------:R-:W-:Y:S01]  /*3f80*/  ISETP.LE.U32.AND P1, PT, R4, UR11, PT ;  /* 0x0000000b04007c0c */ /* 0x000fe2000bf23070 */
[----:B----4-:R-:W-:Y:S01]  /*3f90*/  @!P4 FADD.FTZ R188, -R188, -RZ ;  /* 0x800000ffbcbcc221 */ /* 0x010fe20000010100 */
[----:B------:R-:W-:Y:S06]  /*3fa0*/  LOP3.LUT R4, R137, 0xff, RZ, 0xc0, !PT ;  /* 0x000000ff89047812 */ /* 0x000fec00078ec0ff */
[----:B------:R-:W3:Y:S01]  /*3fb0*/  MUFU.EX2 R173, R19 ;  /* 0x0000001300ad7308 */ /* 0x000ee20000000800 */
[----:B------:R-:W-:Y:S01]  /*3fc0*/  ISETP.GT.U32.AND P4, PT, R147, UR11, PT ;  /* 0x0000000b93007c0c */ /* 0x000fe2000bf84070 */
[----:B------:R-:W-:Y:S01]  /*3fd0*/  FFMA.FTZ R15, R15, UR12, -R2 ;  /* 0x0000000c0f0f7c23 */ /* 0x000fe20008010802 */
[----:B------:R-:W-:Y:S07]  /*3fe0*/  SHF.R.U32.HI R5, RZ, 0x18, R137 ;  /* 0x00000018ff057819 */ /* 0x000fee0000011689 */
[----:B------:R-:W4:Y:S01]  /*3ff0*/  MUFU.EX2 R195, R10 ;  /* 0x0000000a00c37308 */ /* 0x000f220000000800 */
[----:B-1----:R-:W-:Y:S01]  /*4000*/  @P5 FADD.FTZ R192, -R192, -RZ ;  /* 0x800000ffc0c05221 */ /* 0x002fe20000010100 */
[----:B------:R-:W-:Y:S01]  /*4010*/  ISETP.GT.U32.AND P5, PT, R145, UR11, PT ;  /* 0x0000000b91007c0c */ /* 0x000fe2000bfa4070 */
[----:B------:R-:W-:Y:S01]  /*4020*/  @!P6 FADD.FTZ R162, -R162, -RZ ;  /* 0x800000ffa2a2e221 */ /* 0x000fe20000010100 */
[----:B------:R-:W-:Y:S06]  /*4030*/  ISETP.LE.U32.AND P6, PT, R4, UR11, PT ;  /* 0x0000000b04007c0c */ /* 0x000fec000bfc3070 */
[----:B------:R-:W1:Y:S01]  /*4040*/  MUFU.EX2 R170, R18 ;  /* 0x0000001200aa7308 */ /* 0x000e620000000800 */
[----:B------:R-:W-:Y:S01]  /*4050*/  LOP3.LUT R4, R137, 0xffff, RZ, 0xc0, !PT ;  /* 0x0000ffff89047812 */ /* 0x000fe200078ec0ff */
[----:B--2---:R-:W-:Y:S01]  /*4060*/  @P0 FADD.FTZ R189, -R189, -RZ ;  /* 0x800000ffbdbd0221 */ /* 0x004fe20000010100 */
[----:B------:R-:W-:Y:S01]  /*4070*/  ISETP.GT.U32.AND P0, PT, R146, UR11, PT ;  /* 0x0000000b92007c0c */ /* 0x000fe2000bf04070 */
[----:B------:R-:W-:Y:S01]  /*4080*/  FFMA.FTZ R22, R22, UR12, -R132 ;  /* 0x0000000c16167c23 */ /* 0x000fe20008010884 */
[----:B------:R-:W-:Y:S01]  /*4090*/  SHF.R.U32.HI R4, RZ, 0x8, R4 ;  /* 0x00000008ff047819 */ /* 0x000fe20000011604 */
[----:B------:R-:W-:Y:S01]  /*40a0*/  @P4 FADD.FTZ R161, -R161, -RZ ;  /* 0x800000ffa1a14221 */ /* 0x000fe20000010100 */
[----:B------:R-:W-:Y:S03]  /*40b0*/  PRMT R6, R137, 0x7632, R6 ;  /* 0x0000763289067816 */ /* 0x000fe60000000006 */
[----:B------:R-:W2:Y:S01]  /*40c0*/  MUFU.EX2 R193, R15 ;  /* 0x0000000f00c17308 */ /* 0x000ea20000000800 */
[----:B------:R-:W-:Y:S01]  /*40d0*/  LOP3.LUT R4, R4, 0xffff, RZ, 0xc0, !PT ;  /* 0x0000ffff04047812 */ /* 0x000fe200078ec0ff */
[----:B---3--:R-:W-:Y:S01]  /*40e0*/  @P5 FADD.FTZ R173, -R173, -RZ ;  /* 0x800000ffadad5221 */ /* 0x008fe20000010100 */
[----:B----4-:R-:W-:Y:S01]  /*40f0*/  @!P1 FADD.FTZ R195, -R195, -RZ ;  /* 0x800000ffc3c39221 */ /* 0x010fe20000010100 */
[----:B------:R-:W-:Y:S06]  /*4100*/  ISETP.LE.U32.AND P4, PT, R5, UR11, PT ;  /* 0x0000000b05007c0c */ /* 0x000fec000bf83070 */
[----:B------:R-:W3:Y:S01]  /*4110*/  MUFU.EX2 R167, R22 ;  /* 0x0000001600a77308 */ /* 0x000ee20000000800 */
[----:B------:R-:W-:Y:S01]  /*4120*/  ISETP.LE.U32.AND P5, PT, R4, UR11, PT ;  /* 0x0000000b04007c0c */ /* 0x000fe2000bfa3070 */
[----:B------:R-:W-:Y:S01]  /*4130*/  FFMA.FTZ R27, R27, UR12, -R2 ;  /* 0x0000000c1b1b7c23 */ /* 0x000fe20008010802 */
[----:B------:R-:W-:Y:S01]  /*4140*/  ISETP.GT.U32.AND P1, PT, R140, UR11, PT ;  /* 0x0000000b8c007c0c */ /* 0x000fe2000bf24070 */
[----:B-1----:R-:W-:Y:S01]  /*4150*/  @P0 FADD.FTZ R170, -R170, -RZ ;  /* 0x800000ffaaaa0221 */ /* 0x002fe20000010100 */
[----:B------:R-:W-:Y:S05]  /*4160*/  LOP3.LUT R5, R6, 0xff, RZ, 0xc0, !PT ;  /* 0x000000ff06057812 */ /* 0x000fea00078ec0ff */
[----:B------:R-:W-:Y:S01]  /*4170*/  MUFU.EX2 R185, R27 ;  /* 0x0000001b00b97308 */ /* 0x000fe20000000800 */
[----:B------:R-:W-:Y:S01]  /*4180*/  LOP3.LUT R4, R136, 0xffff, RZ, 0xc0, !PT ;  /* 0x0000ffff88047812 */ /* 0x000fe200078ec0ff */
[----:B------:R-:W-:Y:S01]  /*4190*/  @!P6 FADD.FTZ R159, -R159, -RZ ;  /* 0x800000ff9f9fe221 */ /* 0x000fe20000010100 */
[----:B------:R-:W-:Y:S01]  /*41a0*/  ISETP.LE.U32.AND P0, PT, R5, UR11, PT ;  /* 0x0000000b05007c0c */ /* 0x000fe2000bf03070 */
[--C-:B------:R-:W-:Y:S01]  /*41b0*/  FFMA.FTZ R24, R24, UR12, -R3.reuse ;  /* 0x0000000c18187c23 */ /* 0x100fe20008010803 */
[----:B------:R-:W-:Y:S01]  /*41c0*/  SHF.R.U32.HI R4, RZ, 0x8, R4 ;  /* 0x00000008ff047819 */ /* 0x000fe20000011604 */
[--C-:B------:R-:W-:Y:S01]  /*41d0*/  FFMA.FTZ R28, R28, UR12, -R3.reuse ;  /* 0x0000000c1c1c7c23 */ /* 0x100fe20008010803 */
[----:B------:R-:W-:Y:S01]  /*41e0*/  LOP3.LUT R5, R136, 0xff, RZ, 0xc0, !PT ;  /* 0x000000ff88057812 */ /* 0x000fe200078ec0ff */
[----:B------:R-:W-:Y:S01]  /*41f0*/  @!P5 FADD.FTZ R158, -R158, -RZ ;  /* 0x800000ff9e9ed221 */ /* 0x000fe20000010100 */
[----:B------:R-:W-:Y:S01]  /*4200*/  LOP3.LUT R4, R4, 0xffff, RZ, 0xc0, !PT ;  /* 0x0000ffff04047812 */ /* 0x000fe200078ec0ff */
[----:B--2---:R-:W-:Y:S01]  /*4210*/  @P1 FADD.FTZ R193, -R193, -RZ ;  /* 0x800000ffc1c11221 */ /* 0x004fe20000010100 */
[----:B------:R-:W-:Y:S01]  /*4220*/  ISETP.LE.U32.AND P1, PT, R143, UR11, PT ;  /* 0x0000000b8f007c0c */ /* 0x000fe2000bf23070 */
[----:B------:R-:W1:Y:S01]  /*4230*/  MUFU.EX2 R175, R24 ;  /* 0x0000001800af7308 */ /* 0x000e620000000800 */
[----:B------:R-:W-:Y:S01]  /*4240*/  ISETP.LE.U32.AND P5, PT, R4, UR11, PT ;  /* 0x0000000b04007c0c */ /* 0x000fe2000bfa3070 */
[--C-:B------:R-:W-:Y:S01]  /*4250*/  FFMA.FTZ R25, R25, UR12, -R3.reuse ;  /* 0x0000000c19197c23 */ /* 0x100fe20008010803 */
[----:B------:R-:W-:Y:S01]  /*4260*/  SHF.R.U32.HI R4, RZ, 0x18, R136 ;  /* 0x00000018ff047819 */ /* 0x000fe20000011688 */
[----:B---3--:R-:W-:Y:S01]  /*4270*/  @!P0 FADD.FTZ R167, -R167, -RZ ;  /* 0x800000ffa7a78221 */ /* 0x008fe20000010100 */
[----:B------:R-:W-:Y:S01]  /*4280*/  ISETP.LE.U32.AND P6, PT, R5, UR11, PT ;  /* 0x0000000b05007c0c */ /* 0x000fe2000bfc3070 */
[----:B------:R-:W-:Y:S01]  /*4290*/  FFMA.FTZ R3, R29, UR12, -R3 ;  /* 0x0000000c1d037c23 */ /* 0x000fe20008010803 */
[----:B------:R-:W-:Y:S03]  /*42a0*/  ISETP.LE.U32.AND P0, PT, R4, UR11, PT ;  /* 0x0000000b04007c0c */ /* 0x000fe6000bf03070 */
[----:B------:R-:W2:Y:S01]  /*42b0*/  MUFU.EX2 R155, R133 ;  /* 0x00000085009b7308 */ /* 0x000ea20000000800 */
[C---:B------:R-:W-:Y:S01]  /*42c0*/  PRMT R4, R134.reuse, 0x7771, RZ ;  /* 0x0000777186047816 */ /* 0x040fe200000000ff */
[----:B------:R-:W-:Y:S01]  /*42d0*/  FFMA.FTZ R23, R23, UR12, -R132 ;  /* 0x0000000c17177c23 */ /* 0x000fe20008010884 */
[----:B------:R-:W-:Y:S01]  /*42e0*/  PRMT R5, R134, 0x7770, RZ ;  /* 0x0000777086057816 */ /* 0x000fe200000000ff */
[----:B------:R-:W-:Y:S01]  /*42f0*/  @!P1 FADD.FTZ R156, -R156, -RZ ;  /* 0x800000ff9c9c9221 */ /* 0x000fe20000010100 */
[----:B------:R-:W-:Y:S05]  /*4300*/  ISETP.GT.U32.AND P1, PT, R4, UR11, PT ;  /* 0x0000000b04007c0c */ /* 0x000fea000bf24070 */
[----:B------:R3:W-:Y:S01]  /*4310*/  MUFU.EX2 R163, R3 ;  /* 0x0000000300a37308 */ /* 0x0007e20000000800 */
[----:B------:R-:W-:Y:S01]  /*4320*/  F2FP.RELU.BF16.F32.PACK_AB R4, R184, R187 ;  /* 0x000000bbb804723e */ /* 0x000fe200000018ff */
[--C-:B------:R-:W-:Y:S01]  /*4330*/  FFMA.FTZ R30, R30, UR12, -R2.reuse ;  /* 0x0000000c1e1e7c23 */ /* 0x100fe20008010802 */
[----:B------:R-:W-:Y:S01]  /*4340*/  PRMT R6, R134, 0x7772, RZ ;  /* 0x0000777286067816 */ /* 0x000fe200000000ff */
[----:B-1----:R-:W-:Y:S01]  /*4350*/  @!P6 FADD.FTZ R175, -R175, -RZ ;  /* 0x800000ffafafe221 */ /* 0x002fe20000010100 */
[----:B------:R-:W-:Y:S01]  /*4360*/  ISETP.GT.U32.AND P6, PT, R148, UR11, PT ;  /* 0x0000000b94007c0c */ /* 0x000fe2000bfc4070 */
[----:B------:R-:W-:Y:S01]  /*4370*/  @!P0 FADD.FTZ R185, -R185, -RZ ;  /* 0x800000ffb9b98221 */ /* 0x000fe20000010100 */
[----:B------:R-:W-:Y:S01]  /*4380*/  ISETP.LE.U32.AND P0, PT, R5, UR11, PT ;  /* 0x0000000b05007c0c */ /* 0x000fe2000bf03070 */
[----:B------:R1:W-:Y:S01]  /*4390*/  STS [R201+0x400], R4 ;  /* 0x00040004c9007388 */ /* 0x0003e20000000800 */
[----:B------:R-:W-:Y:S01]  /*43a0*/  F2FP.RELU.BF16.F32.PACK_AB R5, R169, R171 ;  /* 0x000000aba905723e */ /* 0x000fe200000018ff */
[----:B------:R-:W4:Y:S01]  /*43b0*/  MUFU.EX2 R166, R23 ;  /* 0x0000001700a67308 */ /* 0x000f220000000800 */
[--C-:B------:R-:W-:Y:S01]  /*43c0*/  FFMA.FTZ R26, R26, UR12, -R2.reuse ;  /* 0x0000000c1a1a7c23 */ /* 0x100fe20008010802 */
[----:B------:R-:W-:Y:S01]  /*43d0*/  FFMA.FTZ R2, R31, UR12, -R2 ;  /* 0x0000000c1f027c23 */ /* 0x000fe20008010802 */
[----:B------:R-:W-:Y:S01]  /*43e0*/  PRMT R136, R136, 0x7632, R136 ;  /* 0x0000763288887816 */ /* 0x000fe20000000088 */
[----:B------:R1:W-:Y:S01]  /*43f0*/  STS [R201], R5 ;  /* 0x00000005c9007388 */ /* 0x0003e20000000800 */
[----:B---3--:R-:W-:Y:S05]  /*4400*/  F2FP.RELU.BF16.F32.PACK_AB R3, R173, R170 ;  /* 0x000000aaad03723e */ /* 0x008fea00000018ff */
[----:B------:R-:W3:Y:S01]  /*4410*/  MUFU.EX2 R174, R25 ;  /* 0x0000001900ae7308 */ /* 0x000ee20000000800 */
[----:B------:R-:W-:Y:S01]  /*4420*/  LOP3.LUT R136, R136, 0xff, RZ, 0xc0, !PT ;  /* 0x000000ff88887812 */ /* 0x000fe200078ec0ff */
[----:B--2---:R-:W-:Y:S01]  /*4430*/  @P6 FADD.FTZ R155, -R155, -RZ ;  /* 0x800000ff9b9b6221 */ /* 0x004fe20000010100 */
[----:B------:R-:W-:Y:S01]  /*4440*/  ISETP.GT.U32.AND P6, PT, R6, UR11, PT ;  /* 0x0000000b06007c0c */ /* 0x000fe2000bfc4070 */
[----:B------:R2:W-:Y:S01]  /*4450*/  STS [R198+0x400], R3 ;  /* 0x00040003c6007388 */ /* 0x0005e20000000800 */
[----:B------:R-:W-:Y:S05]  /*4460*/  F2FP.RELU.BF16.F32.PACK_AB R6, R190, R191 ;  /* 0x000000bfbe06723e */ /* 0x000fea00000018ff */
[----:B------:R2:W-:Y:S01]  /*4470*/  MUFU.EX2 R168, R2 ;  /* 0x0000000200a87308 */ /* 0x0005e20000000800 */
[--C-:B------:R-:W-:Y:S01]  /*4480*/  FFMA.FTZ R34, R34, UR12, -R132.reuse ;  /* 0x0000000c22227c23 */ /* 0x100fe20008010884 */
[----:B----4-:R-:W-:Y:S01]  /*4490*/  @!P4 FADD.FTZ R166, -R166, -RZ ;  /* 0x800000ffa6a6c221 */ /* 0x010fe20000010100 */
[----:B------:R-:W-:Y:S07]  /*44a0*/  ISETP.LE.U32.AND P4, PT, R136, UR11, PT ;  /* 0x0000000b88007c0c */ /* 0x000fee000bf83070 */
[----:B------:R-:W4:Y:S01]  /*44b0*/  MUFU.EX2 R186, R26 ;  /* 0x0000001a00ba7308 */ /* 0x000f220000000800 */
[----:B------:R-:W-:Y:S01]  /*44c0*/  FFMA.FTZ R132, R35, UR12, -R132 ;  /* 0x0000000c23847c23 */ /* 0x000fe20008010884 */
[----:B------:R-:W-:Y:S01]  /*44d0*/  PRMT R134, R134, 0x7773, RZ ;  /* 0x0000777386867816 */ /* 0x000fe200000000ff */
[----:B------:R-:W-:Y:S07]  /*44e0*/  @P1 FADD.FTZ R163, -R163, -RZ ;  /* 0x800000ffa3a31221 */ /* 0x000fee0000010100 */
[----:B------:R-:W4:Y:S01]  /*44f0*/  MUFU.EX2 R160, R34 ;  /* 0x0000002200a07308 */ /* 0x000f220000000800 */
[----:B---3--:R-:W-:Y:S01]  /*4500*/  @!P5 FADD.FTZ R174, -R174, -RZ ;  /* 0x800000ffaeaed221 */ /* 0x008fe20000010100 */
[----:B------:R-:W-:Y:S02]  /*4510*/  ISETP.GT.U32.AND P5, PT, R149, UR11, PT ;  /* 0x0000000b95007c0c */ /* 0x000fe4000bfa4070 */
[----:B-1----:R-:W-:Y:S06]  /*4520*/  F2FP.RELU.BF16.F32.PACK_AB R4, R161, R162 ;  /* 0x000000a2a104723e */ /* 0x002fec00000018ff */
[----:B------:R-:W1:Y:S01]  /*4530*/  MUFU.EX2 R157, R132 ;  /* 0x00000084009d7308 */ /* 0x000e620000000800 */
[----:B--2---:R-:W-:Y:S02]  /*4540*/  F2FP.RELU.BF16.F32.PACK_AB R2, R155, R156 ;  /* 0x0000009c9b02723e */ /* 0x004fe400000018ff */
[----:B------:R-:W-:Y:S01]  /*4550*/  FSETP.GE.FTZ.AND P1, PT, R171, RZ, PT ;  /* 0x000000ffab00720b */ /* 0x000fe20003f36000 */
[----:B------:R2:W-:Y:S01]  /*4560*/  STS [R198], R4 ;  /* 0x00000004c6007388 */ /* 0x0005e20000000800 */
[----:B------:R-:W-:Y:S01]  /*4570*/  F2FP.RELU.BF16.F32.PACK_AB R5, R194, R195 ;  /* 0x000000c3c205723e */ /* 0x000fe200000018ff */
[----:B----4-:R-:W-:Y:S01]  /*4580*/  @!P4 FADD.FTZ R186, -R186, -RZ ;  /* 0x800000ffbabac221 */ /* 0x010fe20000010100 */
[----:B------:R-:W-:Y:S01]  /*4590*/  ISETP.GT.U32.AND P4, PT, R150, UR11, PT ;  /* 0x0000000b96007c0c */ /* 0x000fe2000bf84070 */
[----:B------:R3:W-:Y:S02]  /*45a0*/  STS [R201+0x1000], R6 ;  /* 0x00100006c9007388 */ /* 0x0007e40000000800 */
[----:B------:R-:W4:Y:S01]  /*45b0*/  MUFU.EX2 R165, R28 ;  /* 0x0000001c00a57308 */ /* 0x000f220000000800 */
[----:B------:R-:W-:Y:S01]  /*45c0*/  F2FP.RELU.BF16.F32.PACK_AB R3, R166, R167 ;  /* 0x000000a7a603723e */ /* 0x000fe200000018ff */
[----:B------:R-:W-:Y:S01]  /*45d0*/  @P5 FADD.FTZ R160, -R160, -RZ ;  /* 0x800000ffa0a05221 */ /* 0x000fe20000010100 */
[----:B------:R3:W-:Y:S07]  /*45e0*/  STS [R201+0x1400], R5 ;  /* 0x00140005c9007388 */ /* 0x0007ee0000000800 */
[----:B------:R-:W2:Y:S01]  /*45f0*/  MUFU.EX2 R172, R30 ;  /* 0x0000001e00ac7308 */ /* 0x000ea20000000800 */
[----:B------:R-:W-:Y:S01]  /*4600*/  ISETP.GT.U32.AND P5, PT, R134, UR11, PT ;  /* 0x0000000b86007c0c */ /* 0x000fe2000bfa4070 */
[----:B-1----:R-:W-:Y:S01]  /*4610*/  @P4 FADD.FTZ R157, -R157, -RZ ;  /* 0x800000ff9d9d4221 */ /* 0x002fe20000010100 */
[----:B------:R-:W-:Y:S01]  /*4620*/  FSETP.GE.FTZ.AND P4, PT, R159, RZ, PT ;  /* 0x000000ff9f00720b */ /* 0x000fe20003f96000 */
[----:B----4-:R-:W-:Y:S01]  /*4630*/  @!P0 FADD.FTZ R165, -R165, -RZ ;  /* 0x800000ffa5a58221 */ /* 0x010fe20000010100 */
[----:B--2---:R-:W-:Y:S09]  /*4640*/  @P6 FADD.FTZ R172, -R172, -RZ ;  /* 0x800000ffacac6221 */ /* 0x004ff20000010100 */
[----:B------:R-:W-:Y:S01]  /*4650*/  @P5 FADD.FTZ R168, -R168, -RZ ;  /* 0x800000ffa8a85221 */ /* 0x000fe20000010100 */
[----:B------:R-:W-:Y:S02]  /*4660*/  F2FP.RELU.BF16.F32.PACK_AB R4, R158, R159 ;  /* 0x0000009f9e04723e */ /* 0x000fe400000018ff */
[----:B------:R-:W-:Y:S02]  /*4670*/  FSETP.GE.FTZ.AND P6, PT, R162, RZ, PT ;  /* 0x000000ffa200720b */ /* 0x000fe40003fd6000 */
[----:B---3--:R-:W-:Y:S02]  /*4680*/  F2FP.RELU.BF16.F32.PACK_AB R6, R189, R188 ;  /* 0x000000bcbd06723e */ /* 0x008fe400000018ff */
[----:B------:R-:W-:Y:S02]  /*4690*/  FSETP.GE.FTZ.AND P5, PT, R161, RZ, PT ;  /* 0x000000ffa100720b */ /* 0x000fe40003fb6000 */
[----:B------:R-:W-:Y:S01]  /*46a0*/  F2FP.RELU.BF16.F32.PACK_AB R5, R193, R192 ;  /* 0x000000c0c105723e */ /* 0x000fe200000018ff */
[----:B------:R1:W-:Y:S04]  /*46b0*/  STS [R198+0x1000], R6 ;  /* 0x00100006c6007388 */ /* 0x0003e80000000800 */
[----:B------:R2:W-:Y:S04]  /*46c0*/  STS [R198+0x1400], R5 ;  /* 0x00140005c6007388 */ /* 0x0005e80000000800 */
[----:B------:R3:W-:Y:S04]  /*46d0*/  STS [R200], R4 ;  /* 0x00000004c8007388 */ /* 0x0007e80000000800 */
[----:B------:R4:W-:Y:S04]  /*46e0*/  STS [R200+0x400], R3 ;  /* 0x00040003c8007388 */ /* 0x0009e80000000800 */
[----:B------:R4:W-:Y:S01]  /*46f0*/  STS [R154], R2 ;  /* 0x000000029a007388 */ /* 0x0009e20000000800 */
[----:B-1----:R-:W-:Y:S02]  /*4700*/  F2FP.RELU.BF16.F32.PACK_AB R6, R174, R175 ;  /* 0x000000afae06723e */ /* 0x002fe400000018ff */
[----:B--2---:R-:W-:Y:S02]  /*4710*/  F2FP.RELU.BF16.F32.PACK_AB R5, R185, R186 ;  /* 0x000000bab905723e */ /* 0x004fe400000018ff */
[----:B---3--:R-:W-:Y:S02]  /*4720*/  F2FP.RELU.BF16.F32.PACK_AB R4, R157, R160 ;  /* 0x000000a09d04723e */ /* 0x008fe400000018ff */
[----:B----4-:R-:W-:Y:S03]  /*4730*/  F2FP.RELU.BF16.F32.PACK_AB R3, R163, R165 ;  /* 0x000000a5a303723e */ /* 0x010fe600000018ff */
[----:B------:R-:W-:Y:S01]  /*4740*/  STS [R154+0x400], R4 ;  /* 0x000400049a007388 */ /* 0x000fe20000000800 */
[----:B------:R-:W-:Y:S03]  /*4750*/  F2FP.RELU.BF16.F32.PACK_AB R2, R168, R172 ;  /* 0x000000aca802723e */ /* 0x000fe600000018ff */
[----:B------:R-:W-:Y:S04]  /*4760*/  STS [R200+0x1000], R6 ;  /* 0x00100006c8007388 */ /* 0x000fe80000000800 */
[----:B------:R-:W-:Y:S04]  /*4770*/  STS [R200+0x1400], R5 ;  /* 0x00140005c8007388 */ /* 0x000fe80000000800 */
[----:B------:R-:W-:Y:S04]  /*4780*/  STS [R154+0x1000], R3 ;  /* 0x001000039a007388 */ /* 0x000fe80000000800 */
[----:B------:R1:W-:Y:S04]  /*4790*/  STS [R154+0x1400], R2 ;  /* 0x001400029a007388 */ /* 0x0003e80000000800 */
[----:B------:R-:W-:Y:S08]  /*47a0*/  LDSM.16.M88.4 R32, [R181+0x6000] ;  /* 0x00600000b520783b */ /* 0x000ff00000000200 */
[----:B------:R-:W2:Y:S08]  /*47b0*/  LDSM.16.M88.4 R16, [R179+0x6000] ;  /* 0x00600000b310783b */ /* 0x000eb00000000200 */
[----:B------:R-:W3:Y:S01]  /*47c0*/  LDSM.16.M88.4 R28, [R181+0x6800] ;  /* 0x00680000b51c783b */ /* 0x000ee20000000200 */
[----:B-1----:R-:W-:Y:S07]  /*47d0*/  IMAD.IADD R2, R181, 0x1, R164 ;  /* 0x00000001b5027824 */ /* 0x002fee00078e02a4 */
[----:B------:R-:W1:Y:S08]  /*47e0*/  LDSM.16.M88.4 R132, [R179+0x6400] ;  /* 0x00640000b384783b */ /* 0x000e700000000200 */
[----:B------:R-:W-:Y:S08]  /*47f0*/  LDSM.16.M88.4 R136, [R2+0x6000] ;  /* 0x006000000288783b */ /* 0x000ff00000000200 */
[----:B------:R-:W4:Y:S01]  /*4800*/  LDSM.16.M88.4 R140, [R178+0x6000] ;  /* 0x00600000b28c783b */ /* 0x000f220000000200 */
[-C--:B--2---:R-:W-:Y:S07]  /*4810*/  HMMA.16816.F32.BF16 R4, R32, R16.reuse, RZ ;  /* 0x000000102004723c */ /* 0x084fee00000418ff */
[----:B------:R-:W2:Y:S01]  /*4820*/  LDSM.16.M88.4 R144, [R2+0x6800] ;  /* 0x006800000290783b */ /* 0x000ea20000000200 */
[C---:B---3--:R-:W-:Y:S07]  /*4830*/  HMMA.16816.F32.BF16 R8, R28.reuse, R16, RZ ;  /* 0x000000101c08723c */ /* 0x048fee00000418ff */
[----:B------:R-:W3:Y:S01]  /*4840*/  LDSM.16.M88.4 R148, [R178+0x6400] ;  /* 0x00640000b294783b */ /* 0x000ee20000000200 */
[-C--:B------:R-:W-:Y:S08]  /*4850*/  HMMA.16816.F32.BF16 R12, R28, R18.reuse, RZ ;  /* 0x000000121c0c723c */ /* 0x080ff000000418ff */
[C---:B------:R-:W-:Y:S08]  /*4860*/  HMMA.16816.F32.BF16 R16, R32.reuse, R18, RZ ;  /* 0x000000122010723c */ /* 0x040ff000000418ff */
[-C--:B-1----:R-:W-:Y:S08]  /*4870*/  HMMA.16816.F32.BF16 R20, R32, R132.reuse, RZ ;  /* 0x000000842014723c */ /* 0x082ff000000418ff */
[C---:B------:R-:W-:Y:S08]  /*4880*/  HMMA.16816.F32.BF16 R24, R28.reuse, R132, RZ ;  /* 0x000000841c18723c */ /* 0x040ff000000418ff */
[-C--:B------:R-:W-:Y:S08]  /*4890*/  HMMA.16816.F32.BF16 R28, R28, R134.reuse, RZ ;  /* 0x000000861c1c723c */ /* 0x080ff000000418ff */
[----:B------:R-:W-:Y:S01]  /*48a0*/  HMMA.16816.F32.BF16 R32, R32, R134, RZ ;  /* 0x000000862020723c */ /* 0x000fe200000418ff */
[----:B------:R-:W-:Y:S07]  /*48b0*/  LDSM.16.M88.4 R132, [R181+0x7000] ;  /* 0x00700000b584783b */ /* 0x000fee0000000200 */
[-C--:B----4-:R-:W-:Y:S08]  /*48c0*/  HMMA.16816.F32.BF16 R4, R136, R140.reuse, R4 ;  /* 0x0000008c8804723c */ /* 0x090ff00000041804 */
[C---:B--2---:R-:W-:Y:S08]  /*48d0*/  HMMA.16816.F32.BF16 R8, R144.reuse, R140, R8 ;  /* 0x0000008c9008723c */ /* 0x044ff00000041808 */
[-C--:B------:R-:W-:Y:S08]  /*48e0*/  HMMA.16816.F32.BF16 R12, R144, R142.reuse, R12 ;  /* 0x0000008e900c723c */ /* 0x080ff0000004180c */
[C---:B------:R-:W-:Y:S01]  /*48f0*/  HMMA.16816.F32.BF16 R16, R136.reuse, R142, R16 ;  /* 0x0000008e8810723c */ /* 0x040fe20000041810 */
[----:B------:R-:W1:Y:S07]  /*4900*/  LDSM.16.M88.4 R140, [R179+0x8000] ;  /* 0x00800000b38c783b */ /* 0x000e6e0000000200 */
[-C--:B---3--:R-:W-:Y:S08]  /*4910*/  HMMA.16816.F32.BF16 R20, R136, R148.reuse, R20 ;  /* 0x000000948814723c */ /* 0x088ff00000041814 */
[C---:B------:R-:W-:Y:S04]  /*4920*/  HMMA.16816.F32.BF16 R24, R144.reuse, R148, R24 ;  /* 0x000000949018723c */ /* 0x040fe80000041818 */
[----:B------:R-:W-:Y:S02]  /*4930*/  IMAD.MOV.U32 R148, RZ, RZ, R221 ;  /* 0x000000ffff947224 */ /* 0x000fe400078e00dd */
[----:B------:R-:W-:Y:S02]  /*4940*/  IMAD.MOV.U32 R149, RZ, RZ, R220 ;  /* 0x000000ffff957224 */ /* 0x000fe400078e00dc */
[-C--:B------:R-:W-:Y:S01]  /*4950*/  HMMA.16816.F32.BF16 R28, R144, R150.reuse, R28 ;  /* 0x00000096901c723c */ /* 0x080fe2000004181c */
[----:B------:R-:W2:Y:S02]  /*4960*/  LDSM.16.M88.4 R144, [R181+0x7800] ;  /* 0x00780000b590783b */ /* 0x000ea40000000200 */
[C---:B------:R-:W-:Y:S04]  /*4970*/  LEA R152, P0, R223.reuse, R148, 0x2 ;  /* 0x00000094df987211 */ /* 0x040fe800078010ff */
[----:B------:R-:W-:Y:S01]  /*4980*/  LEA.HI.X R153, R223, R149, RZ, 0x2, P0 ;  /* 0x00000095df997211 */ /* 0x000fe200000f14ff */
[----:B------:R-:W-:Y:S01]  /*4990*/  HMMA.16816.F32.BF16 R32, R136, R150, R32 ;  /* 0x000000968820723c */ /* 0x000fe20000041820 */
[----:B------:R-:W3:Y:S03]  /*49a0*/  LDSM.16.M88.4 R136, [R179+0x8400] ;  /* 0x00840000b388783b */ /* 0x000ee60000000200 */
[----:B------:R-:W-:Y:S04]  /*49b0*/  FSETP.GE.FTZ.AND P0, PT, R169, RZ, PT ;  /* 0x000000ffa900720b */ /* 0x000fe80003f16000 */
[-C--:B-1----:R-:W-:Y:S01]  /*49c0*/  HMMA.16816.F32.BF16 R4, R132, R140.reuse, R4 ;  /* 0x0000008c8404723c */ /* 0x082fe20000041804 */
[----:B------:R-:W4:Y:S04]  /*49d0*/  LDG.E R150, desc[UR26][R152.64] ;  /* 0x0000001a98967981 */ /* 0x000f28000c1e1900 */
[----:B------:R-:W4:Y:S04]  /*49e0*/  LDG.E R149, desc[UR26][R152.64+0x20] ;  /* 0x0000201a98957981 */ /* 0x000f28000c1e1900 */
[----:B------:R1:W5:Y:S04]  /*49f0*/  LDG.E R148, desc[UR26][R152.64+0x80] ;  /* 0x0000801a98947981 */ /* 0x000368000c1e1900 */
[----:B------:R1:W5:Y:S01]  /*4a00*/  LDG.E R3, desc[UR26][R152.64+0xa0] ;  /* 0x0000a01a98037981 */ /* 0x000362000c1e1900 */
[C---:B--2---:R-:W-:Y:S08]  /*4a10*/  HMMA.16816.F32.BF16 R8, R144.reuse, R140, R8 ;  /* 0x0000008c9008723c */ /* 0x044ff00000041808 */
[-C--:B------:R-:W-:Y:S08]  /*4a20*/  HMMA.16816.F32.BF16 R12, R144, R142.reuse, R12 ;  /* 0x0000008e900c723c */ /* 0x080ff0000004180c */
[C---:B------:R-:W-:Y:S01]  /*4a30*/  HMMA.16816.F32.BF16 R16, R132.reuse, R142, R16 ;  /* 0x0000008e8410723c */ /* 0x040fe20000041810 */
[----:B------:R-:W-:Y:S07]  /*4a40*/  LDSM.16.M88.4 R140, [R2+0x7000] ;  /* 0x00700000028c783b */ /* 0x000fee0000000200 */
[-C--:B---3--:R-:W-:Y:S08]  /*4a50*/  HMMA.16816.F32.BF16 R20, R132, R136.reuse, R20 ;  /* 0x000000888414723c */ /* 0x088ff00000041814 */
[C---:B------:R-:W-:Y:S08]  /*4a60*/  HMMA.16816.F32.BF16 R24, R144.reuse, R136, R24 ;  /* 0x000000889018723c */ /* 0x040ff00000041818 */
[-C--:B------:R-:W-:Y:S01]  /*4a70*/  HMMA.16816.F32.BF16 R28, R144, R138.reuse, R28 ;  /* 0x0000008a901c723c */ /* 0x080fe2000004181c */
[----:B------:R-:W-:Y:S07]  /*4a80*/  LDSM.16.M88.4 R144, [R178+0xa400] ;  /* 0x00a40000b290783b */ /* 0x000fee0000000200 */
[----:B------:R-:W-:Y:S01]  /*4a90*/  HMMA.16816.F32.BF16 R32, R132, R138, R32 ;  /* 0x0000008a8420723c */ /* 0x000fe20000041820 */
[----:B------:R-:W2:Y:S08]  /*4aa0*/  LDSM.16.M88.4 R132, [R178+0x8000] ;  /* 0x00800000b284783b */ /* 0x000eb00000000200 */
[----:B------:R-:W3:Y:S01]  /*4ab0*/  LDSM.16.M88.4 R136, [R2+0x7800] ;  /* 0x007800000288783b */ /* 0x000ee20000000200 */
[-C--:B--2---:R-:W-:Y:S08]  /*4ac0*/  HMMA.16816.F32.BF16 R4, R140, R132.reuse, R4 ;  /* 0x000000848c04723c */ /* 0x084ff00000041804 */
[C---:B---3--:R-:W-:Y:S08]  /*4ad0*/  HMMA.16816.F32.BF16 R8, R136.reuse, R132, R8 ;  /* 0x000000848808723c */ /* 0x048ff00000041808 */
[-C--:B------:R-:W-:Y:S08]  /*4ae0*/  HMMA.16816.F32.BF16 R12, R136, R134.reuse, R12 ;  /* 0x00000086880c723c */ /* 0x080ff0000004180c */
[C---:B------:R-:W-:Y:S01]  /*4af0*/  HMMA.16816.F32.BF16 R16, R140.reuse, R134, R16 ;  /* 0x000000868c10723c */ /* 0x040fe20000041810 */
[----:B------:R-:W2:Y:S07]  /*4b00*/  LDSM.16.M88.4 R132, [R178+0x8400] ;  /* 0x00840000b284783b */ /* 0x000eae0000000200 */
[-C--:B--2---:R-:W-:Y:S08]  /*4b10*/  HMMA.16816.F32.BF16 R20, R140, R132.reuse, R20 ;  /* 0x000000848c14723c */ /* 0x084ff00000041814 */
        /* <DEDUP_REMOVED lines=16> */
[----:B------:R-:W-:Y:S08]  /*4c20*/  LDSM.16.M88.4 R132, [R2+0x8000] ;  /* 0x008000000284783b */ /* 0x000ff00000000200 */
[----:B------:R-:W2:Y:S02]  /*4c30*/  LDSM.16.M88.4 R136, [R178+0xa000] ;  /* 0x00a00000b288783b */ /* 0x000ea40000000200 */
[-C--:B--2---:R-:W-:Y:S08]  /*4c40*/  HMMA.16816.F32.BF16 R4, R132, R136.reuse, R4 ;  /* 0x000000888404723c */ /* 0x084ff00000041804 */
[C---:B------:R-:W-:Y:S08]  /*4c50*/  HMMA.16816.F32.BF16 R8, R140.reuse, R136, R8 ;  /* 0x000000888c08723c */ /* 0x040ff00000041808 */
[-C--:B------:R-:W-:Y:S03]  /*4c60*/  HMMA.16816.F32.BF16 R12, R140, R138.reuse, R12 ;  /* 0x0000008a8c0c723c */ /* 0x080fe6000004180c */
[C---:B----4-:R-:W-:Y:S01]  /*4c70*/  FADD.FTZ R5, -R150.reuse, R5 ;  /* 0x0000000596057221 */ /* 0x050fe20000010100 */
[----:B------:R-:W-:Y:S01]  /*4c80*/  FADD.FTZ R4, -R150, R4 ;  /* 0x0000000496047221 */ /* 0x000fe20000010100 */
[C---:B------:R-:W-:Y:S01]  /*4c90*/  FADD.FTZ R6, -R149.reuse, R6 ;  /* 0x0000000695067221 */ /* 0x040fe20000010100 */
[----:B------:R-:W-:Y:S02]  /*4ca0*/  FADD.FTZ R7, -R149, R7 ;  /* 0x0000000795077221 */ /* 0x000fe40000010100 */
[C---:B------:R-:W-:Y:S04]  /*4cb0*/  HMMA.16816.F32.BF16 R16, R132.reuse, R138, R16 ;  /* 0x0000008a8410723c */ /* 0x040fe80000041810 */
[-C--:B------:R-:W-:Y:S02]  /*4cc0*/  FSEL R5, R5, R150.reuse, P0 ;  /* 0x0000009605057208 */ /* 0x080fe40000000000 */
[----:B------:R-:W-:Y:S02]  /*4cd0*/  FSETP.GE.FTZ.AND P0, PT, R155, RZ, PT ;  /* 0x000000ff9b00720b */ /* 0x000fe40003f16000 */
[-C--:B------:R-:W-:Y:S03]  /*4ce0*/  HMMA.16816.F32.BF16 R20, R132, R144.reuse, R20 ;  /* 0x000000908414723c */ /* 0x080fe60000041814 */
[----:B------:R-:W-:Y:S01]  /*4cf0*/  FSEL R2, R4, R150, P1 ;  /* 0x0000009604027208 */ /* 0x000fe20000800000 */
[----:B------:R-:W-:Y:S01]  /*4d00*/  FMUL.FTZ R5, R169, R5 ;  /* 0x00000005a9057220 */ /* 0x000fe20000410000 */
[----:B------:R-:W-:Y:S03]  /*4d10*/  FSETP.GE.FTZ.AND P1, PT, R158, RZ, PT ;  /* 0x000000ff9e00720b */ /* 0x000fe60003f36000 */
[C---:B------:R-:W-:Y:S04]  /*4d20*/  HMMA.16816.F32.BF16 R24, R140.reuse, R144, R24 ;  /* 0x000000908c18723c */ /* 0x040fe80000041818 */
[C---:B------:R-:W-:Y:S01]  /*4d30*/  FADD.FTZ R16, -R150.reuse, R16 ;  /* 0x0000001096107221 */ /* 0x040fe20000010100 */
[----:B------:R-:W-:Y:S01]  /*4d40*/  FADD.FTZ R17, -R150, R17 ;  /* 0x0000001196117221 */ /* 0x000fe20000010100 */
[----:B------:R-:W-:Y:S02]  /*4d50*/  FMUL.FTZ R2, R171, R2 ;  /* 0x00000002ab027220 */ /* 0x000fe40000410000 */
[-C--:B------:R-:W-:Y:S03]  /*4d60*/  HMMA.16816.F32.BF16 R28, R140, R146.reuse, R28 ;  /* 0x000000928c1c723c */ /* 0x080fe6000004181c */
[-C--:B------:R-:W-:Y:S01]  /*4d70*/  FSEL R16, R16, R150.reuse, P6 ;  /* 0x0000009610107208 */ /* 0x080fe20003000000 */
[C---:B------:R-:W-:Y:S01]  /*4d80*/  FADD.FTZ R20, -R150.reuse, R20 ;  /* 0x0000001496147221 */ /* 0x040fe20000010100 */
[----:B------:R-:W-:Y:S01]  /*4d90*/  FSEL R17, R17, R150, P5 ;  /* 0x0000009611117208 */ /* 0x000fe20002800000 */
[----:B------:R-:W-:Y:S01]  /*4da0*/  FADD.FTZ R21, -R150, R21 ;  /* 0x0000001596157221 */ /* 0x000fe20000010100 */
[----:B------:R-:W-:Y:S01]  /*4db0*/  F2FP.BF16.F32.PACK_AB R5, R5, R2 ;  /* 0x000000020505723e */ /* 0x000fe200000010ff */
[----:B------:R-:W-:Y:S04]  /*4dc0*/  HMMA.16816.F32.BF16 R32, R132, R146, R32 ;  /* 0x000000928420723c */ /* 0x000fe80000041820 */
[----:B------:R-:W-:Y:S01]  /*4dd0*/  FSEL R20, R20, R150, P4 ;  /* 0x0000009614147208 */ /* 0x000fe20002000000 */
[----:B------:R-:W-:Y:S01]  /*4de0*/  FMUL.FTZ R16, R162, R16 ;  /* 0x00000010a2107220 */ /* 0x000fe20000410000 */
[----:B------:R-:W-:Y:S01]  /*4df0*/  ISETP.GT.AND P4, PT, R206, R226, PT ;  /* 0x000000e2ce00720c */ /* 0x000fe20003f84270 */
[----:B------:R-:W-:Y:S01]  /*4e00*/  FMUL.FTZ R17, R161, R17 ;  /* 0x00000011a1117220 */ /* 0x000fe20000410000 */
[----:B------:R-:W-:Y:S01]  /*4e10*/  FSEL R21, R21, R150, P1 ;  /* 0x0000009615157208 */ /* 0x000fe20000800000 */
[----:B------:R-:W-:Y:S01]  /*4e20*/  FMUL.FTZ R20, R159, R20 ;  /* 0x000000149f147220 */ /* 0x000fe20000410000 */
[----:B------:R-:W-:Y:S02]  /*4e30*/  FSETP.GE.FTZ.AND P1, PT, R156, RZ, PT ;  /* 0x000000ff9c00720b */ /* 0x000fe40003f36000 */
[----:B------:R-:W-:Y:S01]  /*4e40*/  F2FP.BF16.F32.PACK_AB R17, R17, R16 ;  /* 0x000000101111723e */ /* 0x000fe200000010ff */
[----:B------:R-:W-:Y:S05]  /*4e50*/  FMUL.FTZ R21, R158, R21 ;  /* 0x000000159e157220 */ /* 0x000fea0000410000 */
[----:B------:R-:W-:Y:S01]  /*4e60*/  F2FP.BF16.F32.PACK_AB R132, R21, R20 ;  /* 0x000000141584723e */ /* 0x000fe200000010ff */
[----:B------:R-:W-:Y:S05]  /*4e70*/  FADD.FTZ R32, -R150, R32 ;  /* 0x0000002096207221 */ /* 0x000fea0000010100 */
        /* <DEDUP_REMOVED lines=8> */
[----:B-1----:R-:W-:Y:S08]  /*4f00*/  @!P4 BRA `(.L_x_688) ;  /* 0x000000000050c947 */ /* 0x002ff00003800000 */
[----:B------:R-:W-:Y:S01]  /*4f10*/  IADD3 R4, P0, PT, RZ, -UR4, RZ ;  /* 0x80000004ff047c10 */ /* 0x000fe2000ff1e0ff */
[----:B------:R-:W-:Y:S01]  /*4f20*/  IMAD.MOV.U32 R21, RZ, RZ, -0x3000 ;  /* 0xffffd000ff157424 */ /* 0x000fe200078e00ff */
[----:B------:R-:W-:Y:S03]  /*4f30*/  LOP3.LUT R6, R206, 0x1, RZ, 0xc0, !PT ;  /* 0x00000001ce067812 */ /* 0x000fe600078ec0ff */
[----:B------:R-:W-:Y:S01]  /*4f40*/  IMAD.X R2, RZ, RZ, ~UR9, P0 ;  /* 0x80000009ff027e24 */ /* 0x000fe200080e06ff */
[----:B------:R-:W-:Y:S04]  /*4f50*/  ISETP.NE.U32.AND P1, PT, R6, 0x1, PT ;  /* 0x000000010600780c */ /* 0x000fe80003f25070 */
[----:B------:R-:W-:Y:S04]  /*4f60*/  SHF.R.S64 R4, R4, 0x1f, R2 ;  /* 0x0000001f04047819 */ /* 0x000fe80000001002 */
[----:B------:R-:W-:Y:S02]  /*4f70*/  IADD3 R6, P0, PT, R204, R4, RZ ;  /* 0x00000004cc067210 */ /* 0x000fe40007f1e0ff */
[----:B------:R-:W-:Y:S02]  /*4f80*/  SEL R4, R21, 0x3000, !P1 ;  /* 0x0000300015047807 */ /* 0x000fe40004800000 */
[----:B------:R-:W-:Y:S01]  /*4f90*/  LEA.HI.X.SX32 R2, R2, R205, 0x1, P0 ;  /* 0x000000cd02027211 */ /* 0x000fe200000f0eff */
[----:B------:R-:W-:Y:S02]  /*4fa0*/  IMAD.MOV.U32 R204, RZ, RZ, R6 ;  /* 0x000000ffffcc7224 */ /* 0x000fe400078e0006 */
[----:B------:R-:W-:Y:S02]  /*4fb0*/  IMAD.IADD R208, R208, 0x1, R4 ;  /* 0x00000001d0d07824 */ /* 0x000fe400078e0204 */
[----:B------:R-:W-:Y:S02]  /*4fc0*/  IMAD.MOV.U32 R205, RZ, RZ, R2 ;  /* 0x000000ffffcd7224 */ /* 0x000fe400078e0002 */
[----:B------:R-:W-:Y:S03]  /*4fd0*/  IMAD.IADD R180, R180, 0x1, R4 ;  /* 0x00000001b4b47824 */ /* 0x000fe600078e0204 */
[----:B------:R-:W-:Y:S01]  /*4fe0*/  @!PT LDS RZ, [RZ] ;  /* 0x00000000fffff984 */ /* 0x000fe20000000800 */
[----:B------:R-:W-:Y:S01]  /*4ff0*/  @!PT LDS RZ, [RZ] ;  /* 0x00000000fffff984 */ /* 0x000fe20000000800 */
[----:B------:R-:W-:Y:S01]  /*5000*/  @!PT LDS RZ, [RZ] ;  /* 0x00000000fffff984 */ /* 0x000fe20000000800 */
[----:B------:R1:W-:Y:S04]  /*5010*/  LDGSTS.E.BYPASS.LTC128B.128 [R208], desc[UR26][R204.64] ;  /* 0x00000000ccd07fae */ /* 0x0003e8000b981a1a */
[----:B------:R1:W-:Y:S04]  /*5020*/  LDGSTS.E.BYPASS.LTC128B.128 [R208+0x1000], desc[UR26][R204.64+0x40] ;  /* 0x01000040ccd07fae */ /* 0x0003e8000b981a1a */
[----:B------:R1:W-:Y:S04]  /*5030*/  LDGSTS.E.BYPASS.LTC128B.128 [R208+0x2000], desc[UR26][R204.64+0x80] ;  /* 0x02000080ccd07fae */ /* 0x0003e8000b981a1a */
[----:B------:R-:W0:Y:S02]  /*5040*/  LDGDEPBAR ;  /* 0x00000000000079af */ /* 0x000e240000000000 */
.L_x_688:
[----:B------:R-:W-:Y:S01]  /*5050*/  FADD.FTZ R4, -R149, R19 ;  /* 0x0000001395047221 */ /* 0x000fe20000010100 */
[----:B------:R-:W-:Y:S01]  /*5060*/  FSETP.GE.FTZ.AND P6, PT, R173, RZ, PT ;  /* 0x000000ffad00720b */ /* 0x000fe20003fd6000 */
[----:B------:R2:W-:Y:S01]  /*5070*/  STS [R201+-0x4000], R5 ;  /* 0xffc00005c9007388 */ /* 0x0005e20000000800 */
[----:B------:R-:W-:Y:S01]  /*5080*/  F2FP.BF16.F32.PACK_AB R20, R20, R32 ;  /* 0x000000201414723e */ /* 0x000fe200000010ff */
[----:B------:R-:W-:Y:S01]  /*5090*/  FMUL.FTZ R32, R187, R16 ;  /* 0x00000010bb207220 */ /* 0x000fe20000410000 */
[----:B------:R-:W-:Y:S01]  /*50a0*/  FSEL R4, R4, R149, P6 ;  /* 0x0000009504047208 */ /* 0x000fe20003000000 */
[----:B------:R-:W-:Y:S01]  /*50b0*/  FMUL.FTZ R21, R184, R7 ;  /* 0x00000007b8157220 */ /* 0x000fe20000410000 */
[C---:B------:R-:W-:Y:S01]  /*50c0*/  FADD.FTZ R2, -R149.reuse, R18 ;  /* 0x0000001295027221 */ /* 0x040fe20000010100 */
[----:B------:R-:W-:Y:S01]  /*50d0*/  FSETP.GE.FTZ.AND P0, PT, R170, RZ, PT ;  /* 0x000000ffaa00720b */ /* 0x000fe20003f16000 */
[----:B------:R-:W-:Y:S01]  /*50e0*/  FADD.FTZ R22, -R149, R22 ;  /* 0x0000001695167221 */ /* 0x000fe20000010100 */
[----:B------:R-:W-:Y:S01]  /*50f0*/  FMUL.FTZ R6, R173, R4 ;  /* 0x00000004ad067220 */ /* 0x000fe20000410000 */
[----:B------:R-:W-:Y:S01]  /*5100*/  F2FP.BF16.F32.PACK_AB R4, R21, R32 ;  /* 0x000000201504723e */ /* 0x000fe200000010ff */
[C---:B------:R-:W-:Y:S01]  /*5110*/  FADD.FTZ R23, -R149.reuse, R23 ;  /* 0x0000001795177221 */ /* 0x040fe20000010100 */
[-C--:B------:R-:W-:Y:S01]  /*5120*/  FSEL R2, R2, R149.reuse, P0 ;  /* 0x0000009502027208 */ /* 0x080fe20000000000 */
[----:B------:R-:W-:Y:S01]  /*5130*/  FADD.FTZ R34, -R149, R34 ;  /* 0x0000002295227221 */ /* 0x000fe20000010100 */
[----:B------:R-:W-:Y:S01]  /*5140*/  FSETP.GE.FTZ.AND P5, PT, R167, RZ, PT ;  /* 0x000000ffa700720b */ /* 0x000fe20003fb6000 */
[----:B------:R3:W-:Y:S01]  /*5150*/  STS [R201+-0x3c00], R4 ;  /* 0xffc40004c9007388 */ /* 0x0007e20000000800 */
[----:B------:R-:W-:Y:S01]  /*5160*/  FSETP.GE.FTZ.AND P1, PT, R166, RZ, PT ;  /* 0x000000ffa600720b */ /* 0x000fe20003f36000 */
[----:B------:R-:W-:Y:S01]  /*5170*/  FMUL.FTZ R7, R170, R2 ;  /* 0x00000002aa077220 */ /* 0x000fe20000410000 */
[-C--:B------:R-:W-:Y:S01]  /*5180*/  FSEL R2, R22, R149.reuse, P5 ;  /* 0x0000009516027208 */ /* 0x080fe20002800000 */
[C---:B-----5:R-:W-:Y:S01]  /*5190*/  FADD.FTZ R13, -R148.reuse, R13 ;  /* 0x0000000d940d7221 */ /* 0x060fe20000010100 */
[----:B------:R-:W-:Y:S01]  /*51a0*/  FSEL R23, R23, R149, P1 ;  /* 0x0000009517177208 */ /* 0x000fe20000800000 */
[----:B------:R-:W-:Y:S01]  /*51b0*/  STS [R198+-0x4000], R17 ;  /* 0xffc00011c6007388 */ /* 0x000fe20000000800 */
[----:B------:R-:W-:Y:S01]  /*51c0*/  FSETP.GE.FTZ.AND P0, PT, R157, RZ, PT ;  /* 0x000000ff9d00720b */ /* 0x000fe20003f16000 */
[----:B------:R-:W-:Y:S01]  /*51d0*/  FADD.FTZ R28, -R148, R28 ;  /* 0x0000001c941c7221 */ /* 0x000fe20000010100 */
[----:B------:R-:W-:Y:S01]  /*51e0*/  FSETP.GE.FTZ.AND P1, PT, R160, RZ, PT ;  /* 0x000000ffa000720b */ /* 0x000fe20003f36000 */
[----:B------:R-:W-:Y:S01]  /*51f0*/  FMUL.FTZ R16, R166, R23 ;  /* 0x00000017a6107220 */ /* 0x000fe20000410000 */
[----:B--2---:R-:W-:Y:S01]  /*5200*/  FMUL.FTZ R5, R167, R2 ;  /* 0x00000002a7057220 */ /* 0x004fe20000410000 */
[----:B------:R-:W-:Y:S01]  /*5210*/  F2FP.BF16.F32.PACK_AB R2, R6, R7 ;  /* 0x000000070602723e */ /* 0x000fe200000010ff */
[----:B------:R-:W-:Y:S01]  /*5220*/  FADD.FTZ R6, -R148, R8 ;  /* 0x0000000894067221 */ /* 0x000fe20000010100 */
[----:B------:R-:W-:Y:S01]  /*5230*/  FSEL R34, R34, R149, P1 ;  /* 0x0000009522227208 */ /* 0x000fe20000800000 */
[----:B------:R-:W-:Y:S01]  /*5240*/  FADD.FTZ R10, -R3, R10 ;  /* 0x0000000a030a7221 */ /* 0x000fe20000010100 */
[----:B------:R-:W-:Y:S01]  /*5250*/  F2FP.BF16.F32.PACK_AB R16, R16, R5 ;  /* 0x000000051010723e */ /* 0x000fe200000010ff */
[----:B------:R2:W-:Y:S01]  /*5260*/  STS [R198+-0x3c00], R2 ;  /* 0xffc40002c6007388 */ /* 0x0005e20000000800 */
[----:B------:R-:W-:Y:S01]  /*5270*/  FADD.FTZ R5, -R148, R9 ;  /* 0x0000000994057221 */ /* 0x000fe20000010100 */
[----:B------:R-:W-:Y:S01]  /*5280*/  FSETP.GE.FTZ.AND P1, PT, R190, RZ, PT ;  /* 0x000000ffbe00720b */ /* 0x000fe20003f36000 */
[----:B------:R-:W-:Y:S01]  /*5290*/  @P0 FADD.FTZ R149, -R149, R35 ;  /* 0x0000002395950221 */ /* 0x000fe20000010100 */
[----:B------:R-:W-:Y:S01]  /*52a0*/  FSETP.GE.FTZ.AND P0, PT, R188, RZ, PT ;  /* 0x000000ffbc00720b */ /* 0x000fe20003f16000 */
[C---:B------:R-:W-:Y:S01]  /*52b0*/  FADD.FTZ R24, -R148.reuse, R24 ;  /* 0x0000001894187221 */ /* 0x040fe20000010100 */
[-C--:B------:R-:W-:Y:S01]  /*52c0*/  FSEL R5, R5, R148.reuse, P1 ;  /* 0x0000009405057208 */ /* 0x080fe20000800000 */
[C---:B------:R-:W-:Y:S01]  /*52d0*/  FADD.FTZ R25, -R148.reuse, R25 ;  /* 0x0000001994197221 */ /* 0x040fe20000010100 */
[----:B---3--:R-:W-:Y:S01]  /*52e0*/  FADD.FTZ R4, -R148, R12 ;  /* 0x0000000c94047221 */ /* 0x008fe20000010100 */
[----:B------:R-:W-:Y:S01]  /*52f0*/  FSETP.GE.FTZ.AND P1, PT, R189, RZ, PT ;  /* 0x000000ffbd00720b */ /* 0x000fe20003f36000 */
[----:B------:R-:W-:Y:S01]  /*5300*/  FADD.FTZ R11, -R3, R11 ;  /* 0x0000000b030b7221 */ /* 0x000fe20000010100 */
[----:B------:R-:W-:Y:S01]  /*5310*/  FSETP.GE.FTZ.AND P5, PT, R191, RZ, PT ;  /* 0x000000ffbf00720b */ /* 0x000fe20003fb6000 */
[C---:B------:R-:W-:Y:S01]  /*5320*/  FADD.FTZ R15, -R3.reuse, R15 ;  /* 0x0000000f030f7221 */ /* 0x040fe20000010100 */
[----:B------:R-:W-:Y:S01]  /*5330*/  FSEL R4, R4, R148, P0 ;  /* 0x0000009404047208 */ /* 0x000fe20000000000 */
[----:B------:R-:W-:Y:S01]  /*5340*/  FADD.FTZ R26, -R3, R26 ;  /* 0x0000001a031a7221 */ /* 0x000fe20000010100 */
[----:B------:R-:W-:Y:S01]  /*5350*/  FSETP.GE.FTZ.AND P0, PT, R163, RZ, PT ;  /* 0x000000ffa300720b */ /* 0x000fe20003f16000 */
[----:B------:R-:W-:Y:S01]  /*5360*/  FMUL.FTZ R34, R160, R34 ;  /* 0x00000022a0227220 */ /* 0x000fe20000410000 */
[----:B------:R-:W-:Y:S01]  /*5370*/  FSEL R13, R13, R148, P1 ;  /* 0x000000940d0d7208 */ /* 0x000fe20000800000 */
[----:B------:R-:W-:Y:S01]  /*5380*/  FMUL.FTZ R4, R188, R4 ;  /* 0x00000004bc047220 */ /* 0x000fe20000410000 */
[----:B------:R-:W-:Y:S01]  /*5390*/  FSETP.GE.FTZ.AND P1, PT, R165, RZ, PT ;  /* 0x000000ffa500720b */ /* 0x000fe20003f36000 */
[----:B------:R-:W-:Y:S01]  /*53a0*/  FMUL.FTZ R149, R157, R149 ;  /* 0x000000959d957220 */ /* 0x000fe20000410000 */
[-C--:B------:R-:W-:Y:S01]  /*53b0*/  FSEL R6, R6, R148.reuse, P5 ;  /* 0x0000009406067208 */ /* 0x080fe20002800000 */
[----:B------:R-:W-:Y:S01]  /*53c0*/  FMUL.FTZ R8, R189, R13 ;  /* 0x0000000dbd087220 */ /* 0x000fe20000410000 */
[----:B------:R-:W-:Y:S02]  /*53d0*/  FSEL R28, R28, R148, P1 ;  /* 0x000000941c1c7208 */ /* 0x000fe40000800000 */
[----:B------:R-:W-:Y:S01]  /*53e0*/  FSETP.GE.FTZ.AND P1, PT, R195, RZ, PT ;  /* 0x000000ffc300720b */ /* 0x000fe20003f36000 */
[----:B------:R-:W-:Y:S01]  /*53f0*/  FMUL.FTZ R6, R191, R6 ;  /* 0x00000006bf067220 */ /* 0x000fe20000410000 */
[----:B------:R-:W-:Y:S01]  /*5400*/  FSETP.GE.FTZ.AND P5, PT, R174, RZ, PT ;  /* 0x000000ffae00720b */ /* 0x000fe20003fb6000 */
[----:B--2---:R-:W-:Y:S01]  /*5410*/  FMUL.FTZ R2, R190, R5 ;  /* 0x00000005be027220 */ /* 0x004fe20000410000 */
[----:B------:R-:W-:Y:S01]  /*5420*/  FSETP.GE.FTZ.AND P6, PT, R175, RZ, PT ;  /* 0x000000ffaf00720b */ /* 0x000fe20003fd6000 */
[----:B------:R-:W-:Y:S01]  /*5430*/  FADD.FTZ R5, -R3, R27 ;  /* 0x0000001b03057221 */ /* 0x000fe20000010100 */
[----:B------:R-:W-:Y:S01]  /*5440*/  F2FP.BF16.F32.PACK_AB R8, R8, R4 ;  /* 0x000000040808723e */ /* 0x000fe200000010ff */
[----:B------:R-:W-:Y:S01]  /*5450*/  FMUL.FTZ R28, R165, R28 ;  /* 0x0000001ca51c7220 */ /* 0x000fe20000410000 */
[-C--:B------:R-:W-:Y:S01]  /*5460*/  FSEL R4, R10, R3.reuse, P1 ;  /* 0x000000030a047208 */ /* 0x080fe20000800000 */
[----:B------:R-:W-:Y:S01]  /*5470*/  FADD.FTZ R10, -R3, R14 ;  /* 0x0000000e030a7221 */ /* 0x000fe20000010100 */
[-C--:B------:R-:W-:Y:S01]  /*5480*/  FSEL R25, R25, R148.reuse, P5 ;  /* 0x0000009419197208 */ /* 0x080fe20002800000 */
[----:B------:R-:W-:Y:S01]  /*5490*/  IMAD R165, R213, UR10, RZ ;  /* 0x0000000ad5a57c24 */ /* 0x000fe2000f8e02ff */
[----:B------:R-:W-:Y:S01]  /*54a0*/  FSEL R24, R24, R148, P6 ;  /* 0x0000009418187208 */ /* 0x000fe20003000000 */
[----:B------:R-:W-:Y:S01]  /*54b0*/  @P0 FADD.FTZ R148, -R148, R29 ;  /* 0x0000001d94940221 */ /* 0x000fe20000010100 */
[----:B------:R-:W-:Y:S01]  /*54c0*/  FSETP.GE.FTZ.AND P5, PT, R192, RZ, PT ;  /* 0x000000ffc000720b */ /* 0x000fe20003fb6000 */
[----:B------:R-:W-:Y:S01]  /*54d0*/  FMUL.FTZ R18, R195, R4 ;  /* 0x00000004c3127220 */ /* 0x000fe20000410000 */
[----:B------:R-:W-:Y:S01]  /*54e0*/  FSETP.GE.FTZ.AND P0, PT, R194, RZ, PT ;  /* 0x000000ffc200720b */ /* 0x000fe20003f16000 */
[----:B------:R-:W-:Y:S01]  /*54f0*/  FADD.FTZ R4, -R3, R30 ;  /* 0x0000001e03047221 */ /* 0x000fe20000010100 */
[----:B------:R-:W-:Y:S01]  /*5500*/  FSEL R10, R10, R3, P5 ;  /* 0x000000030a0a7208 */ /* 0x000fe20002800000 */
[----:B------:R-:W-:Y:S01]  /*5510*/  FMUL.FTZ R24, R175, R24 ;  /* 0x00000018af187220 */ /* 0x000fe20000410000 */
[----:B------:R-:W-:Y:S01]  /*5520*/  FSETP.GE.FTZ.AND P1, PT, R193, RZ, PT ;  /* 0x000000ffc100720b */ /* 0x000fe20003f36000 */
[----:B------:R-:W-:Y:S01]  /*5530*/  FMUL.FTZ R7, R174, R25 ;  /* 0x00000019ae077220 */ /* 0x000fe20000410000 */
[----:B------:R-:W-:Y:S01]  /*5540*/  F2FP.BF16.F32.PACK_AB R2, R2, R6 ;  /* 0x000000060202723e */ /* 0x000fe200000010ff */
[----:B------:R-:W-:Y:S01]  /*5550*/  FMUL.FTZ R6, R163, R148 ;  /* 0x00000094a3067220 */ /* 0x000fe20000410000 */
[-C--:B------:R-:W-:Y:S02]  /*5560*/  FSEL R11, R11, R3.reuse, P0 ;  /* 0x000000030b0b7208 */ /* 0x080fe40000000000 */
[----:B------:R-:W-:Y:S01]  /*5570*/  FSETP.GE.FTZ.AND P5, PT, R185, RZ, PT ;  /* 0x000000ffb900720b */ /* 0x000fe20003fb6000 */
[----:B------:R2:W-:Y:S01]  /*5580*/  STS [R201+-0x3000], R2 ;  /* 0xffd00002c9007388 */ /* 0x0005e20000000800 */
        /* <DEDUP_REMOVED lines=8> */
[----:B------:R-:W-:Y:S02]  /*5610*/  FSEL R4, R4, R3, P1 ;  /* 0x0000000304047208 */ /* 0x000fe40000800000 */
[----:B------:R-:W-:Y:S02]  /*5620*/  F2FP.BF16.F32.PACK_AB R5, R17, R18 ;  /* 0x000000121105723e */ /* 0x000fe400000010ff */
[----:B------:R-:W-:Y:S01]  /*5630*/  FSETP.GE.FTZ.AND P6, PT, R186, RZ, PT ;  /* 0x000000ffba00720b */ /* 0x000fe20003fd6000 */
[----:B------:R-:W-:Y:S01]  /*5640*/  FMUL.FTZ R11, R172, R4 ;  /* 0x00000004ac0b7220 */ /* 0x000fe20000410000 */
[----:B------:R-:W-:Y:S01]  /*5650*/  F2FP.BF16.F32.PACK_AB R4, R14, R15 ;  /* 0x0000000f0e04723e */ /* 0x000fe200000010ff */
[----:B------:R-:W-:Y:S01]  /*5660*/  STS [R201+-0x2c00], R5 ;  /* 0xffd40005c9007388 */ /* 0x000fe20000000800 */
[----:B------:R-:W-:Y:S02]  /*5670*/  FSEL R10, R26, R3, P6 ;  /* 0x000000031a0a7208 */ /* 0x000fe40003000000 */
[----:B------:R-:W-:Y:S02]  /*5680*/  F2FP.BF16.F32.PACK_AB R9, R149, R34 ;  /* 0x000000229509723e */ /* 0x000fe400000010ff */
[----:B------:R-:W-:Y:S01]  /*5690*/  STS [R198+-0x3000], R8 ;  /* 0xffd00008c6007388 */ /* 0x000fe20000000800 */
[----:B------:R-:W-:Y:S01]  /*56a0*/  @P0 FADD.FTZ R3, -R3, R31 ;  /* 0x0000001f03030221 */ /* 0x000fe20000010100 */
[----:B------:R-:W-:Y:S01]  /*56b0*/  FMUL.FTZ R13, R186, R10 ;  /* 0x0000000aba0d7220 */ /* 0x000fe20000410000 */
[----:B------:R-:W-:Y:S02]  /*56c0*/  F2FP.BF16.F32.PACK_AB R7, R7, R24 ;  /* 0x000000180707723e */ /* 0x000fe400000010ff */
[----:B------:R-:W-:Y:S01]  /*56d0*/  STS [R198+-0x2c00], R4 ;  /* 0xffd40004c6007388 */ /* 0x000fe20000000800 */
[----:B------:R-:W-:Y:S01]  /*56e0*/  FMUL.FTZ R10, R168, R3 ;  /* 0x00000003a80a7220 */ /* 0x000fe20000410000 */
[----:B------:R-:W-:Y:S03]  /*56f0*/  F2FP.BF16.F32.PACK_AB R6, R6, R28 ;  /* 0x0000001c0606723e */ /* 0x000fe600000010ff */
[----:B------:R-:W-:Y:S01]  /*5700*/  STS [R200+-0x4000], R132 ;  /* 0xffc00084c8007388 */ /* 0x000fe20000000800 */
[----:B------:R-:W-:Y:S02]  /*5710*/  F2FP.BF16.F32.PACK_AB R3, R12, R13 ;  /* 0x0000000d0c03723e */ /* 0x000fe400000010ff */
[----:B--2---:R-:W-:Y:S02]  /*5720*/  F2FP.BF16.F32.PACK_AB R2, R10, R11 ;  /* 0x0000000b0a02723e */ /* 0x004fe400000010ff */
[----:B------:R-:W-:Y:S05]  /*5730*/  STS [R200+-0x3c00], R16 ;  /* 0xffc40010c8007388 */ /* 0x000fea0000000800 */
[----:B------:R-:W-:Y:S05]  /*5740*/  STS [R154+-0x4000], R20 ;  /* 0xffc000149a007388 */ /* 0x000fea0000000800 */
[----:B------:R-:W-:Y:S05]  /*5750*/  STS [R154+-0x3c00], R9 ;  /* 0xffc400099a007388 */ /* 0x000fea0000000800 */
[----:B------:R-:W-:Y:S05]  /*5760*/  STS [R200+-0x3000], R7 ;  /* 0xffd00007c8007388 */ /* 0x000fea0000000800 */
[----:B------:R-:W-:Y:S05]  /*5770*/  STS [R200+-0x2c00], R3 ;  /* 0xffd40003c8007388 */ /* 0x000fea0000000800 */
[----:B------:R-:W-:Y:S05]  /*5780*/  STS [R154+-0x3000], R6 ;  /* 0xffd000069a007388 */ /* 0x000fea0000000800 */
[----:B------:R2:W-:Y:S01]  /*5790*/  STS [R154+-0x2c00], R2 ;  /* 0xffd400029a007388 */ /* 0x0005e20000000800 */
[----:B------:R-:W-:Y:S01]  /*57a0*/  BAR.SYNC.DEFER_BLOCKING 0x0 ;  /* 0x0000000000007b1d */ /* 0x000fe20000010000 */
[----:B--2---:R-:W-:Y:S05]  /*57b0*/  IMAD.U32 R2, R165, -0x40, RZ ;  /* 0xffffffc0a5027824 */ /* 0x004fea00078e00ff */
[----:B------:R-:W-:Y:S01]  /*57c0*/  LDSM.16.MT88.4 R4, [R176+UR5+0x19000] ;  /* 0x01900005b004783b */ /* 0x000fe20008004200 */
[C---:B------:R-:W-:Y:S04]  /*57d0*/  LEA R3, P0, R2.reuse, R196, 0x2 ;  /* 0x000000c402037211 */ /* 0x040fe800078010ff */
[----:B------:R-:W2:Y:S01]  /*57e0*/  LDSM.16.MT88.4 R8, [R0+0x6000] ;  /* 0x006000000008783b */ /* 0x000ea20000004200 */
[----:B------:R-:W-:Y:S01]  /*57f0*/  LEA.HI.X.SX32 R2, R2, R197, 0x2, P0 ;  /* 0x000000c502027211 */ /* 0x000fe200000f16ff */
[----:B------:R-:W-:Y:S03]  /*5800*/  IMAD.MOV.U32 R196, RZ, RZ, R3 ;  /* 0x000000ffffc47224 */ /* 0x000fe600078e0003 */
[----:B------:R-:W3:Y:S01]  /*5810*/  LDSM.16.MT88.4 R12, [R176+UR5+0x1b000] ;  /* 0x01b00005b00c783b */ /* 0x000ee20008004200 */
[----:B------:R-:W-:Y:S04]  /*5820*/  IMAD.MOV.U32 R197, RZ, RZ, R2 ;  /* 0x000000ffffc57224 */ /* 0x000fe800078e0002 */
        /* <DEDUP_REMOVED lines=82> */
.L_x_689:
[----:B------:R-:W-:Y:S01]  /*5d50*/  LDSM.16.M88.4 R24, [R182+0x15000] ;  /* 0x01500000b618783b */ /* 0x000fe20000000200 */
[----:B------:R-:W-:Y:S01]  /*5d60*/  IMAD.MOV.U32 R2, RZ, RZ, R234 ;  /* 0x000000ffff027224 */ /* 0x000fe200078e00ea */
[C---:B------:R-:W-:Y:S01]  /*5d70*/  LEA R168, P0, R227.reuse, R196, 0x2 ;  /* 0x000000c4e3a87211 */ /* 0x040fe200078010ff */
[C---:B------:R-:W-:Y:S01]  /*5d80*/  @P2 VIADD R2, R230.reuse, 0xffffffe0 ;  /* 0xffffffe0e6022836 */ /* 0x040fe20000000000 */
[----:B------:R-:W2:Y:S01]  /*5d90*/  LDSM.16.MT88.4 R8, [R0+0x9000] ;  /* 0x009000000008783b */ /* 0x000ea20000004200 */
[----:B------:R-:W-:Y:S01]  /*5da0*/  IMAD.MOV.U32 R3, RZ, RZ, R233 ;  /* 0x000000ffff037224 */ /* 0x000fe200078e00e9 */
[----:B------:R-:W-:Y:S01]  /*5db0*/  LEA.HI.X.SX32 R169, R227, R197, 0x2, P0 ;  /* 0x000000c5e3a97211 */ /* 0x000fe200000f16ff */
[----:B------:R-:W-:Y:S01]  /*5dc0*/  @P3 VIADD R3, R230, 0xffffffc0 ;  /* 0xffffffc0e6033836 */ /* 0x000fe20000000000 */
[----:B------:R-:W3:Y:S01]  /*5dd0*/  LDSM.16.MT88.4 R16, [R0+0xb000] ;  /* 0x00b000000010783b */ /* 0x000ee20000004200 */
[----:B------:R-:W-:Y:S01]  /*5de0*/  LEA R166, P0, R165, R168, 0x5 ;  /* 0x000000a8a5a67211 */ /* 0x000fe200078028ff */
[----:B------:R-:W-:Y:S01]  /*5df0*/  VIADD R199, R199, 0xffffffc0 ;  /* 0xffffffc0c7c77836 */ /* 0x000fe20000000000 */
[----:B------:R-:W-:Y:S01]  /*5e00*/  ISETP.GT.AND P1, PT, R206, R226, PT ;  /* 0x000000e2ce00720c */ /* 0x000fe20003f24270 */
[----:B------:R-:W4:Y:S01]  /*5e10*/  LDSM.16.MT88.4 R28, [R0+0xd000] ;  /* 0x00d00000001c783b */ /* 0x000f220000004200 */
[----:B------:R-:W-:Y:S01]  /*5e20*/  LEA.HI.X.SX32 R167, R165, R169, 0x5, P0 ;  /* 0x000000a9a5a77211 */ /* 0x000fe200000f2eff */
[----:B------:R-:W-:Y:S01]  /*5e30*/  VIADD R212, R212, 0xfffffffc ;  /* 0xfffffffcd4d47836 */ /* 0x000fe20000000000 */
[----:B------:R-:W-:Y:S01]  /*5e40*/  @P4 IADD3 R221, P5, PT, R221, -0x100, RZ ;  /* 0xffffff00dddd4810 */ /* 0x000fe20007fbe0ff */
[----:B------:R-:W-:Y:S03]  /*5e50*/  LDSM.16.MT88.4 R132, [R0+0x9400] ;  /* 0x009400000084783b */ /* 0x000fe60000004200 */
[----:B------:R-:W-:Y:S01]  /*5e60*/  @P4 IADD3.X R220, PT, PT, R220, -0x1, RZ, P5, !PT ;  /* 0xffffffffdcdc4810 */ /* 0x000fe20002ffe4ff */
[----:B------:R-:W1:Y:S04]  /*5e70*/  LDSM.16.M88.4 R32, [R2] ;  /* 0x000000000220783b */ /* 0x000e680000000200 */
[----:B------:R-:W1:Y:S04]  /*5e80*/  LDSM.16.MT88.4 R136, [R0+0xb400] ;  /* 0x00b400000088783b */ /* 0x000e680000004200 */
[----:B------:R-:W1:Y:S04]  /*5e90*/  LDSM.16.MT88.4 R140, [R0+0xd400] ;  /* 0x00d40000008c783b */ /* 0x000e680000004200 */
[----:B------:R-:W-:Y:S04]  /*5ea0*/  LDSM.16.MT88.4 R148, [R0+0x9800] ;  /* 0x009800000094783b */ /* 0x000fe80000004200 */
[----:B------:R-:W1:Y:S04]  /*5eb0*/  LDSM.16.M88.4 R144, [R3] ;  /* 0x000000000390783b */ /* 0x000e680000000200 */
[----:B------:R-:W-:Y:S01]  /*5ec0*/  LDSM.16.MT88.4 R152, [R0+0xdc00] ;  /* 0x00dc00000098783b */ /* 0x000fe20000004200 */
[C---:B--2---:R-:W-:Y:S03]  /*5ed0*/  HMMA.16816.F32.BF16 R4, R24.reuse, R8, RZ ;  /* 0x000000081804723c */ /* 0x044fe600000418ff */
[----:B------:R-:W-:Y:S04]  /*5ee0*/  LDSM.16.MT88.4 R156, [R0+0xa000] ;  /* 0x00a00000009c783b */ /* 0x000fe80000004200 */
[----:B------:R-:W-:Y:S01]  /*5ef0*/  LDSM.16.MT88.4 R160, [R0+0xe000] ;  /* 0x00e0000000a0783b */ /* 0x000fe20000004200 */
[C---:B------:R-:W-:Y:S08]  /*5f00*/  HMMA.16816.F32.BF16 R8, R24.reuse, R10, RZ ;  /* 0x0000000a1808723c */ /* 0x040ff000000418ff */
[C---:B---3--:R-:W-:Y:S08]  /*5f10*/  HMMA.16816.F32.BF16 R12, R24.reuse, R16, RZ ;  /* 0x00000010180c723c */ /* 0x048ff000000418ff */
[C---:B------:R-:W-:Y:S08]  /*5f20*/  HMMA.16816.F32.BF16 R16, R24.reuse, R18, RZ ;  /* 0x000000121810723c */ /* 0x040ff000000418ff */
[C---:B----4-:R-:W-:Y:S08]  /*5f30*/  HMMA.16816.F32.BF16 R20, R24.reuse, R28, RZ ;  /* 0x0000001c1814723c */ /* 0x050ff000000418ff */
[----:B------:R-:W-:Y:S01]  /*5f40*/  HMMA.16816.F32.BF16 R24, R24, R30, RZ ;  /* 0x0000001e1818723c */ /* 0x000fe200000418ff */
[----:B------:R-:W2:Y:S07]  /*5f50*/  LDSM.16.MT88.4 R28, [R0+0xb800] ;  /* 0x00b80000001c783b */ /* 0x000eae0000004200 */
[C---:B-1----:R-:W-:Y:S08]  /*5f60*/  HMMA.16816.F32.BF16 R4, R32.reuse, R132, R4 ;  /* 0x000000842004723c */ /* 0x042ff00000041804 */
[C---:B------:R-:W-:Y:S01]  /*5f70*/  HMMA.16816.F32.BF16 R8, R32.reuse, R134, R8 ;  /* 0x000000862008723c */ /* 0x040fe20000041808 */
[----:B------:R-:W1:Y:S07]  /*5f80*/  LDSM.16.MT88.4 R132, [R0+0xd800] ;  /* 0x00d800000084783b */ /* 0x000e6e0000004200 */
[C---:B------:R-:W-:Y:S08]  /*5f90*/  HMMA.16816.F32.BF16 R12, R32.reuse, R136, R12 ;  /* 0x00000088200c723c */ /* 0x040ff0000004180c */
[C---:B------:R-:W-:Y:S01]  /*5fa0*/  HMMA.16816.F32.BF16 R16, R32.reuse, R138, R16 ;  /* 0x0000008a2010723c */ /* 0x040fe20000041810 */
[----:B------:R-:W-:Y:S07]  /*5fb0*/  LDSM.16.MT88.4 R136, [R0+0x9c00] ;  /* 0x009c00000088783b */ /* 0x000fee0000004200 */
[C---:B------:R-:W-:Y:S08]  /*5fc0*/  HMMA.16816.F32.BF16 R20, R32.reuse, R140, R20 ;  /* 0x0000008c2014723c */ /* 0x040ff00000041814 */
[----:B------:R-:W-:Y:S01]  /*5fd0*/  HMMA.16816.F32.BF16 R24, R32, R142, R24 ;  /* 0x0000008e2018723c */ /* 0x000fe20000041818 */
[----:B------:R-:W3:Y:S04]  /*5fe0*/  LDSM.16.M88.4 R32, [R183] ;  /* 0x00000000b720783b */ /* 0x000ee80000000200 */
[----:B------:R-:W4:Y:S03]  /*5ff0*/  LDSM.16.MT88.4 R140, [R0+0xbc00] ;  /* 0x00bc0000008c783b */ /* 0x000f260000004200 */
[C---:B------:R-:W-:Y:S08]  /*6000*/  HMMA.16816.F32.BF16 R4, R144.reuse, R148, R4 ;  /* 0x000000949004723c */ /* 0x040ff00000041804 */
[C---:B------:R-:W-:Y:S01]  /*6010*/  HMMA.16816.F32.BF16 R8, R144.reuse, R150, R8 ;  /* 0x000000969008723c */ /* 0x040fe20000041808 */
[----:B------:R-:W4:Y:S07]  /*6020*/  LDSM.16.M88.4 R148, [R182+0x17000] ;  /* 0x01700000b694783b */ /* 0x000f2e0000000200 */
[C---:B--2---:R-:W-:Y:S08]  /*6030*/  HMMA.16816.F32.BF16 R12, R144.reuse, R28, R12 ;  /* 0x0000001c900c723c */ /* 0x044ff0000004180c */
[C---:B------:R-:W-:Y:S01]  /*6040*/  HMMA.16816.F32.BF16 R16, R144.reuse, R30, R16 ;  /* 0x0000001e9010723c */ /* 0x040fe20000041810 */
[----:B------:R-:W2:Y:S07]  /*6050*/  LDSM.16.MT88.4 R28, [R0+0xc000] ;  /* 0x00c00000001c783b */ /* 0x000eae0000004200 */
[C---:B-1----:R-:W-:Y:S08]  /*6060*/  HMMA.16816.F32.BF16 R20, R144.reuse, R132, R20 ;  /* 0x000000849014723c */ /* 0x042ff00000041814 */
[----:B------:R-:W-:Y:S01]  /*6070*/  HMMA.16816.F32.BF16 R24, R144, R134, R24 ;  /* 0x000000869018723c */ /* 0x000fe20000041818 */
[----:B------:R-:W-:Y:S07]  /*6080*/  LDSM.16.M88.4 R132, [R2+0x2000] ;  /* 0x002000000284783b */ /* 0x000fee0000000200 */
[C---:B---3--:R-:W-:Y:S08]  /*6090*/  HMMA.16816.F32.BF16 R4, R32.reuse, R136, R4 ;  /* 0x000000882004723c */ /* 0x048ff00000041804 */
[C---:B------:R-:W-:Y:S01]  /*60a0*/  HMMA.16816.F32.BF16 R8, R32.reuse, R138, R8 ;  /* 0x0000008a2008723c */ /* 0x040fe20000041808 */
[----:B------:R-:W1:Y:S07]  /*60b0*/  LDSM.16.MT88.4 R136, [R0+0xa400] ;  /* 0x00a400000088783b */ /* 0x000e6e0000004200 */
[C---:B----4-:R-:W-:Y:S08]  /*60c0*/  HMMA.16816.F32.BF16 R12, R32.reuse, R140, R12 ;  /* 0x0000008c200c723c */ /* 0x050ff0000004180c */
[C---:B------:R-:W-:Y:S01]  /*60d0*/  HMMA.16816.F32.BF16 R16, R32.reuse, R142, R16 ;  /* 0x0000008e2010723c */ /* 0x040fe20000041810 */
[----:B------:R-:W-:Y:S07]  /*60e0*/  LDSM.16.MT88.4 R140, [R0+0xa800] ;  /* 0x00a80000008c783b */ /* 0x000fee0000004200 */
[C---:B------:R-:W-:Y:S08]  /*60f0*/  HMMA.16816.F32.BF16 R20, R32.reuse, R152, R20 ;  /* 0x000000982014723c */ /* 0x040ff00000041814 */
[----:B------:R-:W-:Y:S01]  /*6100*/  HMMA.16816.F32.BF16 R24, R32, R154, R24 ;  /* 0x0000009a2018723c */ /* 0x000fe20000041818 */
[----:B------:R-:W-:Y:S07]  /*6110*/  LDSM.16.MT88.4 R32, [R0+0xe400] ;  /* 0x00e400000020783b */ /* 0x000fee0000004200 */
[C---:B------:R-:W-:Y:S08]  /*6120*/  HMMA.16816.F32.BF16 R4, R148.reuse, R156, R4 ;  /* 0x0000009c9404723c */ /* 0x040ff00000041804 */
[C---:B------:R-:W-:Y:S08]  /*6130*/  HMMA.16816.F32.BF16 R8, R148.reuse, R158, R8 ;  /* 0x0000009e9408723c */ /* 0x040ff00000041808 */
[C---:B--2---:R-:W-:Y:S08]  /*6140*/  HMMA.16816.F32.BF16 R12, R148.reuse, R28, R12 ;  /* 0x0000001c940c723c */ /* 0x044ff0000004180c */
[C---:B------:R-:W-:Y:S01]  /*6150*/  HMMA.16816.F32.BF16 R16, R148.reuse, R30, R16 ;  /* 0x0000001e9410723c */ /* 0x040fe20000041810 */
[----:B------:R-:W2:Y:S07]  /*6160*/  LDSM.16.MT88.4 R28, [R0+0xc400] ;  /* 0x00c40000001c783b */ /* 0x000eae0000004200 */
[C---:B------:R-:W-:Y:S08]  /*6170*/  HMMA.16816.F32.BF16 R20, R148.reuse, R160, R20 ;  /* 0x000000a09414723c */ /* 0x040ff00000041814 */
[----:B------:R-:W-:Y:S03]  /*6180*/  HMMA.16816.F32.BF16 R24, R148, R162, R24 ;  /* 0x000000a29418723c */ /* 0x000fe60000041818 */
[C---:B------:R-:W-:Y:S04]  /*6190*/  LEA R162, P0, R165.reuse, R166, 0x5 ;  /* 0x000000a6a5a27211 */ /* 0x040fe800078028ff */
[C---:B------:R-:W-:Y:S01]  /*61a0*/  LEA.HI.X.SX32 R163, R165.reuse, R167, 0x5, P0 ;  /* 0x000000a7a5a37211 */ /* 0x040fe200000f2eff */
[C---:B-1----:R-:W-:Y:S05]  /*61b0*/  HMMA.16816.F32.BF16 R4, R132.reuse, R136, R4 ;  /* 0x000000888404723c */ /* 0x042fea0000041804 */
[C---:B------:R-:W-:Y:S03]  /*61c0*/  LEA R160, P0, R165.reuse, R162, 0x5 ;  /* 0x000000a2a5a07211 */ /* 0x040fe600078028ff */
[C---:B------:R-:W-:Y:S01]  /*61d0*/  HMMA.16816.F32.BF16 R8, R132.reuse, R138, R8 ;  /* 0x0000008a8408723c */ /* 0x040fe20000041808 */
[----:B------:R1:W3:Y:S02]  /*61e0*/  LDSM.16.M88.4 R136, [R3+0x2000] ;  /* 0x002000000388783b */ /* 0x0002e40000000200 */
[C---:B------:R-:W-:Y:S02]  /*61f0*/  LEA.HI.X.SX32 R161, R165.reuse, R163, 0x5, P0 ;  /* 0x000000a3a5a17211 */ /* 0x040fe400000f2eff */
[C---:B------:R-:W-:Y:S03]  /*6200*/  LEA R158, P0, R165.reuse, R160, 0x5 ;  /* 0x000000a0a59e7211 */ /* 0x040fe600078028ff */
[C---:B--2---:R-:W-:Y:S03]  /*6210*/  HMMA.16816.F32.BF16 R12, R132.reuse, R28, R12 ;  /* 0x0000001c840c723c */ /* 0x044fe6000004180c */
[C---:B------:R-:W-:Y:S02]  /*6220*/  LEA.HI.X.SX32 R159, R165.reuse, R161, 0x5, P0 ;  /* 0x000000a1a59f7211 */ /* 0x040fe400000f2eff */
[C---:B------:R-:W-:Y:S03]  /*6230*/  LEA R156, P0, R165.reuse, R158, 0x5 ;  /* 0x0000009ea59c7211 */ /* 0x040fe600078028ff */
[C---:B------:R-:W-:Y:S01]  /*6240*/  HMMA.16816.F32.BF16 R16, R132.reuse, R30, R16 ;  /* 0x0000001e8410723c */ /* 0x040fe20000041810 */
[----:B------:R-:W2:Y:S02]  /*6250*/  LDSM.16.MT88.4 R28, [R0+0xc800] ;  /* 0x00c80000001c783b */ /* 0x000ea40000004200 */
[C---:B------:R-:W-:Y:S02]  /*6260*/  LEA.HI.X.SX32 R157, R165.reuse, R159, 0x5, P0 ;  /* 0x0000009fa59d7211 */ /* 0x040fe400000f2eff */
[----:B------:R-:W-:Y:S01]  /*6270*/  LEA R172, P0, R165, R156, 0x5 ;  /* 0x0000009ca5ac7211 */ /* 0x000fe200078028ff */
[----:B-1----:R-:W-:Y:S02]  /*6280*/  @P4 IMAD.WIDE.U32 R2, R223, 0x4, R210 ;  /* 0x00000004df024825 */ /* 0x002fe400078e00d2 */
[C---:B------:R-:W-:Y:S03]  /*6290*/  HMMA.16816.F32.BF16 R20, R132.reuse, R32, R20 ;  /* 0x000000208414723c */ /* 0x040fe60000041814 */
[C---:B------:R-:W-:Y:S01]  /*62a0*/  LEA.HI.X.SX32 R173, R165.reuse, R157, 0x5, P0 ;  /* 0x0000009da5ad7211 */ /* 0x040fe200000f2eff */
[----:B------:R-:W5:Y:S04]  /*62b0*/  @P4 LDG.E R217, desc[UR26][R2.64+-0x100] ;  /* 0xffff001a02d94981 */ /* 0x000f68000c1e1900 */
[----:B------:R-:W-:Y:S01]  /*62c0*/  HMMA.16816.F32.BF16 R24, R132, R34, R24 ;  /* 0x000000228418723c */ /* 0x000fe20000041818 */
[----:B------:R-:W1:Y:S02]  /*62d0*/  LDSM.16.MT88.4 R32, [R0+0xe800] ;  /* 0x00e800000020783b */ /* 0x000e640000004200 */
[C---:B------:R-:W-:Y:S02]  /*62e0*/  IMAD.WIDE R174, R165.reuse, -0xc0, R172 ;  /* 0xffffff40a5ae7825 */ /* 0x040fe400078e02ac */
[----:B------:R-:W-:Y:S03]  /*62f0*/  LDSM.16.M88.4 R132, [R183+0x2000] ;  /* 0x00200000b784783b */ /* 0x000fe60000000200 */
[C---:B---3--:R-:W-:Y:S01]  /*6300*/  HMMA.16816.F32.BF16 R4, R136.reuse, R140, R4 ;  /* 0x0000008c8804723c */ /* 0x048fe20000041804 */
[----:B------:R-:W5:Y:S04]  /*6310*/  @P4 LDG.E R216, desc[UR26][R2.64+-0xe0] ;  /* 0xffff201a02d84981 */ /* 0x000f68000c1e1900 */
[----:B------:R-:W5:Y:S01]  /*6320*/  @P4 LDG.E R215, desc[UR26][R2.64+-0x80] ;  /* 0xffff801a02d74981 */ /* 0x000f62000c1e1900 */
[C---:B------:R-:W-:Y:S02]  /*6330*/  LEA R152, P0, R165.reuse, R174, 0x5 ;  /* 0x000000aea5987211 */ /* 0x040fe400078028ff */
[C---:B------:R-:W-:Y:S01]  /*6340*/  HMMA.16816.F32.BF16 R8, R136.reuse, R142, R8 ;  /* 0x0000008e8808723c */ /* 0x040fe20000041808 */
[----:B------:R-:W3:Y:S02]  /*6350*/  LDSM.16.MT88.4 R140, [R0+0xac00] ;  /* 0x00ac0000008c783b */ /* 0x000ee40000004200 */
[C---:B------:R-:W-:Y:S02]  /*6360*/  LEA.HI.X.SX32 R153, R165.reuse, R175, 0x5, P0 ;  /* 0x000000afa5997211 */ /* 0x040fe400000f2eff */
[----:B------:R4:W5:Y:S01]  /*6370*/  @P4 LDG.E R214, desc[UR26][R2.64+-0x60] ;  /* 0xffffa01a02d64981 */ /* 0x000962000c1e1900 */
[C---:B------:R-:W-:Y:S02]  /*6380*/  LEA R150, P0, R165.reuse, R152, 0x5 ;  /* 0x00000098a5967211 */ /* 0x040fe400078028ff */
[C---:B--2---:R-:W-:Y:S03]  /*6390*/  HMMA.16816.F32.BF16 R12, R136.reuse, R28, R12 ;  /* 0x0000001c880c723c */ /* 0x044fe6000004180c */
        /* <DEDUP_REMOVED lines=13> */
[C---:B---3--:R-:W-:Y:S05]  /*6470*/  HMMA.16816.F32.BF16 R4, R132.reuse, R140, R4 ;  /* 0x0000008c8404723c */ /* 0x048fea0000041804 */
[C---:B------:R-:W-:Y:S03]  /*6480*/  LEA.HI.X.SX32 R155, R165.reuse, R145, 0x5, P0 ;  /* 0x00000091a59b7211 */ /* 0x040fe600000f2eff */
[C---:B------:R-:W-:Y:S03]  /*6490*/  HMMA.16816.F32.BF16 R8, R132.reuse, R142, R8 ;  /* 0x0000008e8408723c */ /* 0x040fe60000041808 */
[C---:B------:R-:W-:Y:S03]  /*64a0*/  IMAD.WIDE R170, R165.reuse, -0xc0, R154 ;  /* 0xffffff40a5aa7825 */ /* 0x040fe600078e029a */
[C---:B------:R-:W-:Y:S02]  /*64b0*/  LEA R140, P0, R165.reuse, R170, 0x5 ;  /* 0x000000aaa58c7211 */ /* 0x040fe400078028ff */
[C---:B--2---:R-:W-:Y:S03]  /*64c0*/  HMMA.16816.F32.BF16 R12, R132.reuse, R28, R12 ;  /* 0x0000001c840c723c */ /* 0x044fe6000004180c */
[----:B------:R2:W-:Y:S01]  /*64d0*/  REDG.E.ADD.F32.FTZ.RN.STRONG.GPU desc[UR26][R196.64], R4 ;  /* 0x00000004c40079a6 */ /* 0x0005e2000c12f31a */
        /* <DEDUP_REMOVED lines=16> */
[C---:B----4-:R-:W-:Y:S01]  /*65e0*/  LEA R2, P0, R165.reuse, R28, 0x5 ;  /* 0x0000001ca5027211 */ /* 0x050fe200078028ff */
[----:B------:R-:W-:Y:S03]  /*65f0*/  REDG.E.ADD.F32.FTZ.RN.STRONG.GPU desc[UR26][R172.64], R11 ;  /* 0x0000000bac0079a6 */ /* 0x000fe6000c12f31a */
[C---:B------:R-:W-:Y:S01]  /*6600*/  LEA.HI.X.SX32 R3, R165.reuse, R29, 0x5, P0 ;  /* 0x0000001da5037211 */ /* 0x040fe200000f2eff */
        /* <DEDUP_REMOVED lines=18> */
[----:B------:R-:W-:Y:S04]  /*6730*/  LDSM.16.MT88.4 R4, [R176+UR5+0x15000] ;  /* 0x01500005b004783b */ /* 0x000fe80008004200 */
[----:B------:R-:W2:Y:S04]  /*6740*/  LDSM.16.MT88.4 R8, [R177] ;  /* 0x00000000b108783b */ /* 0x000ea80000004200 */
[----:B------:R-:W3:Y:S04]  /*6750*/  LDSM.16.MT88.4 R12, [R176+UR5+0x17000] ;  /* 0x01700005b00c783b */ /* 0x000ee80008004200 */
[----:B------:R-:W4:Y:S04]  /*6760*/  LDSM.16.MT88.4 R16, [R177+0x1000] ;  /* 0x00100000b110783b */ /* 0x000f280000004200 */
[----:B------:R-:W4:Y:S01]  /*6770*/  LDSM.16.MT88.4 R28, [R177+0x2000] ;  /* 0x00200000b11c783b */ /* 0x000f220000004200 */
[----:B-1----:R-:W-:Y:S03]  /*6780*/  LOP3.LUT R2, R206, 0x1, RZ, 0xc0, !PT ;  /* 0x00000001ce027812 */ /* 0x002fe600078ec0ff */
[----:B------:R-:W-:Y:S01]  /*6790*/  LDSM.16.MT88.4 R32, [R176+UR5+0x15800] ;  /* 0x01580005b020783b */ /* 0x000fe20008004200 */
[----:B------:R-:W-:Y:S03]  /*67a0*/  ISETP.NE.U32.AND P0, PT, R2, 0x1, PT ;  /* 0x000000010200780c */ /* 0x000fe60003f05070 */
[----:B------:R-:W1:Y:S01]  /*67b0*/  LDSM.16.MT88.4 R20, [R177+0x400] ;  /* 0x00040000b114783b */ /* 0x000e620000004200 */
[C---:B------:R-:W-:Y:S03]  /*67c0*/  VIADD R2, R177.reuse, 0xffffd000 ;  /* 0xffffd000b1027836 */ /* 0x040fe60000000000 */
[----:B------:R-:W1:Y:S04]  /*67d0*/  LDSM.16.MT88.4 R132, [R176+UR5+0x17800] ;  /* 0x01780005b084783b */ /* 0x000e680008004200 */
[----:B------:R-:W1:Y:S04]  /*67e0*/  LDSM.16.MT88.4 R24, [R177+0x1400] ;  /* 0x00140000b118783b */ /* 0x000e680000004200 */
[----:B------:R-:W-:Y:S01]  /*67f0*/  LDSM.16.MT88.4 R136, [R177+0xc00] ;  /* 0x000c0000b188783b */ /* 0x000fe20000004200 */
[----:B------:R-:W-:Y:S03]  /*6800*/  @P0 VIADD R2, R177, 0x3000 ;  /* 0x00003000b1020836 */ /* 0x000fe60000000000 */
[----:B------:R-:W-:Y:S01]  /*6810*/  LDSM.16.MT88.4 R140, [R176+UR5+0x18800] ;  /* 0x01880005b08c783b */ /* 0x000fe20008004200 */
        /* <DEDUP_REMOVED lines=17> */
[----:B------:R-:W3:Y:S04]  /*6930*/  LDSM.16.MT88.4 R4, [R176+UR5+0x16000] ;  /* 0x01600005b004783b */ /* 0x000ee80008004200 */
[----:B------:R-:W-:Y:S03]  /*6940*/  LDSM.16.MT88.4 R28, [R177+0x2800] ;  /* 0x00280000b11c783b */ /* 0x000fe60000004200 */
[-C--:B-1----:R-:W-:Y:S08]  /*6950*/  HMMA.16816.F32.BF16 R84, R32, R20.reuse, R84 ;  /* 0x000000142054723c */ /* 0x082ff00000041854 */
[C---:B------:R-:W-:Y:S08]  /*6960*/  HMMA.16816.F32.BF16 R88, R132.reuse, R20, R88 ;  /* 0x000000148458723c */ /* 0x040ff00000041858 */
[-C--:B------:R-:W-:Y:S08]  /*6970*/  HMMA.16816.F32.BF16 R92, R132, R22.reuse, R92 ;  /* 0x00000016845c723c */ /* 0x080ff0000004185c */
[C---:B------:R-:W-:Y:S01]  /*6980*/  HMMA.16816.F32.BF16 R96, R32.reuse, R22, R96 ;  /* 0x000000162060723c */ /* 0x040fe20000041860 */
[----:B------:R1:W4:Y:S07]  /*6990*/  LDSM.16.MT88.4 R20, [R177+0x1800] ;  /* 0x00180000b114783b */ /* 0x00032e0000004200 */
[-C--:B------:R-:W-:Y:S08]  /*69a0*/  HMMA.16816.F32.BF16 R100, R32, R24.reuse, R100 ;  /* 0x000000182064723c */ /* 0x080ff00000041864 */
[C---:B------:R-:W-:Y:S08]  /*69b0*/  HMMA.16816.F32.BF16 R104, R132.reuse, R24, R104 ;  /* 0x000000188468723c */ /* 0x040ff00000041868 */
[-C--:B------:R-:W-:Y:S03]  /*69c0*/  HMMA.16816.F32.BF16 R108, R132, R26.reuse, R108 ;  /* 0x0000001a846c723c */ /* 0x080fe6000004186c */
[----:B-1----:R-:W-:Y:S05]  /*69d0*/  IMAD.MOV.U32 R177, RZ, RZ, R2 ;  /* 0x000000ffffb17224 */ /* 0x002fea00078e0002 */
        /* <DEDUP_REMOVED lines=18> */
[----:B------:R-:W-:Y:S04]  /*6b00*/  @P4 IADD3 R4, P6, PT, R210, -0x100, RZ ;  /* 0xffffff00d2044810 */ /* 0x000fe80007fde0ff */
[-C--:B-1----:R-:W-:Y:S05]  /*6b10*/  HMMA.16816.F32.BF16 R84, R24, R136.reuse, R84 ;  /* 0x000000881854723c */ /* 0x082fea0000041854 */
[----:B------:R-:W-:Y:S01]  /*6b20*/  @P4 IADD3.X R3, PT, PT, R211, -0x1, RZ, P6, !PT ;  /* 0xffffffffd3034810 */ /* 0x000fe200037fe4ff */
[----:B------:R-:W-:Y:S02]  /*6b30*/  @P4 IMAD.MOV.U32 R210, RZ, RZ, R4 ;  /* 0x000000ffffd24224 */ /* 0x000fe400078e0004 */
[C---:B------:R-:W-:Y:S04]  /*6b40*/  HMMA.16816.F32.BF16 R88, R140.reuse, R136, R88 ;  /* 0x000000888c58723c */ /* 0x040fe80000041858 */
[----:B------:R-:W-:Y:S04]  /*6b50*/  @P4 IMAD.MOV.U32 R211, RZ, RZ, R3 ;  /* 0x000000ffffd34224 */ /* 0x000fe800078e0003 */
        /* <DEDUP_REMOVED lines=13> */
[C---:B------:R-:W-:Y:S02]  /*6c30*/  ISETP.NE.AND P1, PT, R237.reuse, -0x1, PT ;  /* 0xffffffffed00780c */ /* 0x040fe40003f25270 */
[----:B------:R-:W-:Y:S01]  /*6c40*/  ISETP.NE.AND P0, PT, R237, -0x1, PT ;  /* 0xffffffffed00780c */ /* 0x000fe20003f05270 */
[----:B------:R-:W2:Y:S01]  /*6c50*/  LDCU UR8, c[0x0][0x500] ;  /* 0x0000a000ff0877ac */ /* 0x000ea20008000800 */
        /* <DEDUP_REMOVED lines=8> */
[----:B------:R-:W-:Y:S01]  /*6ce0*/  SHF.L.U32 R2, R251, 0x2, RZ ;  /* 0x00000002fb027819 */ /* 0x000fe200000006ff */
        /* <DEDUP_REMOVED lines=42> */
[----:B------:R-:W-:Y:S01]  /*6f90*/  IADD3 R2, PT, PT, R232, -R2, RZ ;  /* 0x80000002e8027210 */ /* 0x000fe20007ffe0ff */
        /* <DEDUP_REMOVED lines=112> */
[----:B------:R-:W-:Y:S01]  /*76a0*/  F2FP.BF16.F32.PACK_AB R10, R10, R68 ;  /* 0x000000440a0a723e */ /* 0x000fe200000010ff */
[----:B------:R-:W-:Y:S01]  /*76b0*/  STS [R2+0x5220], R126 ;  /* 0x0052207e02007388 */ /* 0x000fe20000000800 */
[----:B------:R-:W-:-:S02]  /*76c0*/  F2FP.BF16.F32.PACK_AB R6, R6, R80 ;  /* 0x000000500606723e */ /* 0x000fc400000010ff */
[----:B------:R-:W-:Y:S01]  /*76d0*/  F2FP.BF16.F32.PACK_AB R5, R5, R82 ;  /* 0x000000520505723e */ /* 0x000fe200000010ff */
[----:B------:R-:W-:Y:S01]  /*76e0*/  STS [R232+0x6000], R25 ;  /* 0x00600019e8007388 */ /* 0x000fe20000000800 */
[----:B------:R-:W-:Y:S02]  /*76f0*/  F2FP.BF16.F32.PACK_AB R8, R8, R72 ;  /* 0x000000480808723e */ /* 0x000fe400000010ff */
[----:B------:R-:W-:Y:S01]  /*7700*/  F2FP.BF16.F32.PACK_AB R7, R7, R74 ;  /* 0x0000004a0707723e */ /* 0x000fe200000010ff */
[----:B------:R1:W-:Y:S01]  /*7710*/  STS [R232+0x6200], R24 ;  /* 0x00620018e8007388 */ /* 0x0003e20000000800 */
[----:B------:R-:W-:Y:S02]  /*7720*/  F2FP.BF16.F32.PACK_AB R4, R4, R76 ;  /* 0x0000004c0404723e */ /* 0x000fe400000010ff */
[----:B------:R-:W-:Y:S01]  /*7730*/  F2FP.BF16.F32.PACK_AB R3, R3, R78 ;  /* 0x0000004e0303723e */ /* 0x000fe200000010ff */
[----:B------:R-:W-:Y:S04]  /*7740*/  STS [R2+0x6020], R21 ;  /* 0x0060201502007388 */ /* 0x000fe80000000800 */
[----:B------:R-:W-:Y:S04]  /*7750*/  STS [R2+0x6220], R20 ;  /* 0x0062201402007388 */ /* 0x000fe80000000800 */
[----:B------:R-:W-:Y:S04]  /*7760*/  STS [R232+0x7000], R23 ;  /* 0x00700017e8007388 */ /* 0x000fe80000000800 */
[----:B------:R-:W-:Y:S04]  /*7770*/  STS [R232+0x7200], R22 ;  /* 0x00720016e8007388 */ /* 0x000fe80000000800 */
[----:B------:R-:W-:Y:S04]  /*7780*/  STS [R2+0x7020], R19 ;  /* 0x0070201302007388 */ /* 0x000fe80000000800 */
[----:B------:R-:W-:Y:S01]  /*7790*/  STS [R2+0x7220], R18 ;  /* 0x0072201202007388 */ /* 0x000fe20000000800 */
[----:B-1----:R-:W1:Y:S03]  /*77a0*/  @P1 LDC.64 R24, c[0x0][0x5c0] ;  /* 0x00017000ff181b82 */ /* 0x002e660000000a00 */
[----:B------:R-:W-:Y:S04]  /*77b0*/  STS [R232+0x8000], R17 ;  /* 0x00800011e8007388 */ /* 0x000fe80000000800 */
[----:B------:R-:W-:Y:S04]  /*77c0*/  STS [R232+0x8200], R16 ;  /* 0x00820010e8007388 */ /* 0x000fe80000000800 */
[----:B------:R-:W-:Y:S04]  /*77d0*/  STS [R2+0x8020], R14 ;  /* 0x0080200e02007388 */ /* 0x000fe80000000800 */
[----:B------:R-:W-:Y:S04]  /*77e0*/  STS [R2+0x8220], R13 ;  /* 0x0082200d02007388 */ /* 0x000fe80000000800 */
[----:B------:R-:W-:Y:S04]  /*77f0*/  STS [R232+0x9000], R26 ;  /* 0x0090001ae8007388 */ /* 0x000fe80000000800 */
        /* <DEDUP_REMOVED lines=9> */
[----:B------:R-:W-:Y:S01]  /*7890*/  STS [R2+0xb020], R4 ;  /* 0x00b0200402007388 */ /* 0x000fe20000000800 */
[----:B--2---:R-:W2:Y:S03]  /*78a0*/  S2R R9, SR_CTAID.Y ;  /* 0x0000000000097919 */ /* 0x004ea60000002600 */
[----:B------:R3:W-:Y:S02]  /*78b0*/  STS [R2+0xb220], R3 ;  /* 0x00b2200302007388 */ /* 0x0007e40000000800 */
[----:B---3--:R-:W-:-:S05]  /*78c0*/  @P1 IADD3 R2, PT, PT, R231, R237, RZ ;  /* 0x000000ede7021210 */ /* 0x008fca0007ffe0ff */
[C---:B-1----:R-:W-:Y:S02]  /*78d0*/  @P1 IMAD R4, R2.reuse, R25, RZ ;  /* 0x0000001902041224 */ /* 0x042fe400078e02ff */
[----:B------:R-:W-:-:S05]  /*78e0*/  @P1 IMAD.WIDE.U32 R2, R2, R24, RZ ;  /* 0x0000001802021225 */ /* 0x000fca00078e00ff */
[----:B------:R-:W-:Y:S02]  /*78f0*/  @P1 IADD3 R12, PT, PT, R3, R4, RZ ;  /* 0x00000004030c1210 */ /* 0x000fe40007ffe0ff */
[----:B------:R-:W-:Y:S01]  /*7900*/  @P1 MOV R8, R2 ;  /* 0x0000000200081202 */ /* 0x000fe20000000f00 */
[----:B--2---:R-:W-:Y:S06]  /*7910*/  @P1 BRA `(.L_x_691) ;  /* 0x0000000000281947 */ /* 0x004fec0003800000 */
[----:B------:R-:W1:Y:S01]  /*7920*/  LDC.64 R24, c[0x0][0x5c0] ;  /* 0x00017000ff187b82 */ /* 0x000e620000000a00 */
[----:B------:R-:W-:-:S07]  /*7930*/  SHF.R.S32.HI R2, RZ, 0x1f, R231 ;  /* 0x0000001fff027819 */ /* 0x000fce00000114e7 */
[----:B------:R-:W2:Y:S01]  /*7940*/  LDC.64 R6, c[0x0][0x5a8] ;  /* 0x00016a00ff067b82 */ /* 0x000ea20000000a00 */
[-C--:B-1----:R-:W-:Y:S02]  /*7950*/  IMAD R4, R2, R24.reuse, RZ ;  /* 0x0000001802047224 */ /* 0x082fe400078e02ff */
[----:B------:R-:W-:-:S04]  /*7960*/  IMAD.WIDE.U32 R2, R231, R24, RZ ;  /* 0x00000018e7027225 */ /* 0x000fc800078e00ff */
[----:B------:R-:W-:-:S05]  /*7970*/  IMAD R4, R231, R25, R4 ;  /* 0x00000019e7047224 */ /* 0x000fca00078e0204 */
[----:B------:R-:W-:-:S03]  /*7980*/  IADD3 R3, PT, PT, R3, R4, RZ ;  /* 0x0000000403037210 */ /* 0x000fc60007ffe0ff */
[----:B--2---:R-:W-:-:S04]  /*7990*/  IMAD.WIDE.U32 R2, R9, R6, R2 ;  /* 0x0000000609027225 */ /* 0x004fc800078e0002 */
[----:B------:R-:W-:Y:S01]  /*79a0*/  IMAD R12, R9, R7, R3 ;  /* 0x00000007090c7224 */ /* 0x000fe200078e0203 */
[----:B------:R-:W-:Y:S02]  /*79b0*/  MOV R8, R2 ;  /* 0x0000000200087202 */ /* 0x000fe40000000f00 */
.L_x_691:
        /* <DEDUP_REMOVED lines=12> */
.L_x_692:
[----:B------:R-:W1:Y:S01]  /*7a80*/  LDCU.64 UR10, c[0x0][0x5c8] ;  /* 0x0000b900ff0a77ac */ /* 0x000e620008000a00 */
[----:B------:R-:W-:-:S05]  /*7a90*/  IADD3 R2, PT, PT, R231, R237, RZ ;  /* 0x000000ede7027210 */ /* 0x000fca0007ffe0ff */
[C---:B-1----:R-:W-:Y:S02]  /*7aa0*/  IMAD R4, R2.reuse, UR11, RZ ;  /* 0x0000000b02047c24 */ /* 0x042fe4000f8e02ff */
[----:B------:R-:W-:-:S05]  /*7ab0*/  IMAD.WIDE.U32 R2, R2, UR10, RZ ;  /* 0x0000000a02027c25 */ /* 0x000fca000f8e00ff */
[----:B------:R-:W-:Y:S02]  /*7ac0*/  IADD3 R9, PT, PT, R3, R4, RZ ;  /* 0x0000000403097210 */ /* 0x000fe40007ffe0ff */
[----:B------:R-:W-:-:S07]  /*7ad0*/  MOV R6, R2 ;  /* 0x0000000200067202 */ /* 0x000fce0000000f00 */
.L_x_693:
[----:B------:R-:W-:Y:S01]  /*7ae0*/  BAR.SYNC.DEFER_BLOCKING 0x0 ;  /* 0x0000000000007b1d */ /* 0x000fe20000010000 */
[----:B------:R-:W-:Y:S02]  /*7af0*/  IMAD.SHL.U32 R7, R229, 0x80, RZ ;  /* 0x00000080e5077824 */ /* 0x000fe400078e00ff */
[----:B------:R-:W-:Y:S02]  /*7b00*/  IMAD.SHL.U32 R2, R251, 0x8, RZ ;  /* 0x00000008fb027824 */ /* 0x000fe400078e00ff */
[-C--:B------:R-:W-:Y:S01]  /*7b10*/  IMAD.WIDE.U32 R4, R7, R24.reuse, RZ ;  /* 0x0000001807047225 */ /* 0x080fe200078e00ff */
[----:B------:R-:W-:Y:S02]  /*7b20*/  SHF.R.S32.HI R3, RZ, 0x1f, R7 ;  /* 0x0000001fff037819 */ /* 0x000fe40000011407 */
[----:B------:R-:W1:Y:S01]  /*7b30*/  LDC.64 R14, c[0x0][0x5d8] ;  /* 0x00017600ff0e7b82 */ /* 0x000e620000000a00 */
[----:B------:R-:W-:Y:S01]  /*7b40*/  LOP3.LUT R2, R2, 0x18, RZ, 0xc0, !PT ;  /* 0x0000001802027812 */ /* 0x000fe200078ec0ff */
[----:B------:R-:W-:Y:S01]  /*7b50*/  BSSY.RECONVERGENT B0, `(.L_x_694) ;  /* 0x000002e000007945 */ /* 0x000fe20003800200 */
[----:B------:R-:W-:-:S02]  /*7b60*/  IMAD R11, R3, R24, RZ ;  /* 0x00000018030b7224 */ /* 0x000fc400078e02ff */
[----:B------:R-:W-:Y:S01]  /*7b70*/  LOP3.LUT R4, R4, R2, RZ, 0xfc, !PT ;  /* 0x0000000204047212 */ /* 0x000fe200078efcff */
[----:B------:R-:W-:Y:S01]  /*7b80*/  IMAD R10, R3, UR10, RZ ;  /* 0x0000000a030a7c24 */ /* 0x000fe2000f8e02ff */
[----:B------:R-:W-:Y:S01]  /*7b90*/  MOV R3, RZ ;  /* 0x000000ff00037202 */ /* 0x000fe20000000f00 */
[----:B------:R-:W2:Y:S01]  /*7ba0*/  LDC.64 R26, c[0x0][0x5e0] ;  /* 0x00017800ff1a7b82 */ /* 0x000ea20000000a00 */
[----:B------:R-:W-:Y:S01]  /*7bb0*/  IADD3 R4, P1, PT, R8, R4, RZ ;  /* 0x0000000408047210 */ /* 0x000fe20007f3e0ff */
[----:B------:R-:W-:Y:S02]  /*7bc0*/  IMAD.SHL.U32 R8, R229, 0x80, RZ ;  /* 0x00000080e5087824 */ /* 0x000fe400078e00ff */
[----:B------:R-:W-:-:S04]  /*7bd0*/  IMAD.WIDE.U32 R2, R7, UR10, R2 ;  /* 0x0000000a07027c25 */ /* 0x000fc8000f8e0002 */
[C---:B------:R-:W-:Y:S01]  /*7be0*/  IMAD R11, R7.reuse, R25, R11 ;  /* 0x00000019070b7224 */ /* 0x040fe200078e020b */
[----:B------:R3:W4:Y:S01]  /*7bf0*/  LDS.128 R36, [R209+0xa000] ;  /* 0x00a00000d1247984 */ /* 0x0007220000000c00 */
[----:B------:R-:W-:Y:S01]  /*7c00*/  IADD3 R2, P0, PT, R6, R2, RZ ;  /* 0x0000000206027210 */ /* 0x000fe20007f1e0ff */
[----:B------:R-:W-:Y:S01]  /*7c10*/  IMAD R7, R7, UR11, R10 ;  /* 0x0000000b07077c24 */ /* 0x000fe2000f8e020a */
[----:B------:R-:W-:Y:S01]  /*7c20*/  IADD3 R6, PT, PT, -R8, R207, RZ ;  /* 0x000000cf08067210 */ /* 0x000fe20007ffe1ff */
[----:B------:R3:W3:Y:S01]  /*7c30*/  LDS.128 R32, [R209+0xc000] ;  /* 0x00c00000d1207984 */ /* 0x0006e20000000c00 */
[----:B------:R-:W-:Y:S02]  /*7c40*/  IADD3.X R5, PT, PT, R12, R5, R11, P1, !PT ;  /* 0x000000050c057210 */ /* 0x000fe40000ffe40b */
[-C--:B------:R-:W-:Y:S01]  /*7c50*/  ISETP.GE.AND P1, PT, R252, R6.reuse, PT ;  /* 0x00000006fc00720c */ /* 0x080fe20003f26270 */
[----:B------:R1:W3:Y:S01]  /*7c60*/  LDS.128 R28, [R209+0xe000] ;  /* 0x00e00000d11c7984 */ /* 0x0002e20000000c00 */
[----:B------:R-:W-:Y:S01]  /*7c70*/  LEA.HI R8, R251, 0x40, RZ, 0x1e ;  /* 0x00000040fb087811 */ /* 0x000fe200078ff0ff */
[----:B-1----:R-:W-:Y:S01]  /*7c80*/  IMAD.WIDE.U32 R4, R14, UR22, R4 ;  /* 0x000000160e047c25 */ /* 0x002fe2000f8e0004 */
[----:B------:R-:W-:Y:S01]  /*7c90*/  IADD3.X R3, PT, PT, R9, R3, R7, P0, !PT ;  /* 0x0000000309037210 */ /* 0x000fe200007fe407 */
[----:B------:R1:W1:Y:S01]  /*7ca0*/  LDS.128 R48, [R209+0xf000] ;  /* 0x00f00000d1307984 */ /* 0x0002620000000c00 */
[----:B------:R-:W-:Y:S01]  /*7cb0*/  IADD3 R11, P0, PT, R252, 0x40, RZ ;  /* 0x00000040fc0b7810 */ /* 0x000fe20007f1e0ff */
[----:B------:R-:W-:Y:S01]  /*7cc0*/  IMAD R10, R15, UR22, R5 ;  /* 0x000000160f0a7c24 */ /* 0x000fe2000f8e0205 */
[----:B------:R-:W-:Y:S01]  /*7cd0*/  ISETP.GE.AND P2, PT, R8, R6, PT ;  /* 0x000000060800720c */ /* 0x000fe20003f46270 */
[----:B------:R1:W1:Y:S01]  /*7ce0*/  LDS.128 R60, [R209+0x10000] ;  /* 0x01000000d13c7984 */ /* 0x0002620000000c00 */
[----:B--2---:R-:W-:-:S03]  /*7cf0*/  IMAD.WIDE.U32 R8, R26, UR22, R2 ;  /* 0x000000161a087c25 */ /* 0x004fc6000f8e0002 */
[----:B------:R2:W1:Y:S01]  /*7d00*/  LDS.128 R44, [R209+0x11000] ;  /* 0x01100000d12c7984 */ /* 0x0004620000000c00 */
[----:B------:R-:W-:-:S03]  /*7d10*/  IMAD.X R26, RZ, RZ, RZ, P0 ;  /* 0x000000ffff1a7224 */ /* 0x000fc600000e06ff */
[----:B------:R2:W1:Y:S04]  /*7d20*/  LDS.128 R56, [R209+0x12000] ;  /* 0x01200000d1387984 */ /* 0x0004680000000c00 */
[----:B------:R2:W1:Y:S04]  /*7d30*/  LDS.128 R40, [R209+0x13000] ;  /* 0x01300000d1287984 */ /* 0x0004680000000c00 */
[----:B------:R2:W1:Y:S01]  /*7d40*/  LDS.128 R52, [R209+0x14000] ;  /* 0x01400000d1347984 */ /* 0x0004620000000c00 */
[----:B---34-:R-:W-:Y:S05]  /*7d50*/  @P1 BRA `(.L_x_695) ;  /* 0x0000000000341947 */ /* 0x018fea0003800000 */
[----:B------:R-:W3:Y:S01]  /*7d60*/  LDS.128 R16, [R209+0xb000] ;  /* 0x00b00000d1107984 */ /* 0x000ee20000000c00 */
[----:B------:R-:W4:Y:S01]  /*7d70*/  LDCU.64 UR8, c[0x0][0x560] ;  /* 0x0000ac00ff0877ac */ /* 0x000f220008000a00 */
[----:B------:R-:W-:Y:S02]  /*7d80*/  MOV R2, R4 ;  /* 0x0000000400027202 */ /* 0x000fe40000000f00 */
[----:B------:R-:W2:Y:S01]  /*7d90*/  LDS.128 R12, [R209+0x9000] ;  /* 0x00900000d10c7984 */ /* 0x000ea20000000c00 */
[----:B------:R-:W-:-:S03]  /*7da0*/  MOV R3, R10 ;  /* 0x0000000a00037202 */ /* 0x000fc60000000f00 */
[----:B------:R-:W1:Y:S01]  /*7db0*/  LDS.128 R20, [R209+0xd000] ;  /* 0x00d00000d1147984 */ /* 0x000e620000000c00 */
[----:B------:R-:W-:-:S04]  /*7dc0*/  IMAD.WIDE.U32 R6, R252, R24, R2 ;  /* 0x00000018fc067225 */ /* 0x000fc800078e0002 */
[----:B------:R-:W-:Y:S01]  /*7dd0*/  IMAD R3, R252, R25, R7 ;  /* 0x00000019fc037224 */ /* 0x000fe200078e0207 */
[----:B----4-:R-:W-:-:S04]  /*7de0*/  LEA R2, P0, R6, UR8, 0x1 ;  /* 0x0000000806027c11 */ /* 0x010fc8000f8008ff */
[----:B------:R-:W-:-:S05]  /*7df0*/  LEA.HI.X R3, R6, UR9, R3, 0x1, P0 ;  /* 0x0000000906037c11 */ /* 0x000fca00080f0c03 */
[----:B---3--:R3:W-:Y:S04]  /*7e00*/  STG.E.128 desc[UR26][R2.64+0x40], R16 ;  /* 0x0000401002007986 */ /* 0x0087e8000c101d1a */
[----:B--2---:R3:W-:Y:S04]  /*7e10*/  STG.E.128 desc[UR26][R2.64], R12 ;  /* 0x0000000c02007986 */ /* 0x0047e8000c101d1a */
[----:B-1----:R3:W-:Y:S02]  /*7e20*/  STG.E.128 desc[UR26][R2.64+0x80], R20 ;  /* 0x0000801402007986 */ /* 0x0027e4000c101d1a */
.L_x_695:
[----:B------:R-:W-:Y:S05]  /*7e30*/  BSYNC.RECONVERGENT B0 ;  /* 0x0000000000007941 */ /* 0x000fea0003800200 */
.L_x_694:
[----:B------:R-:W-:Y:S04]  /*7e40*/  BSSY.RECONVERGENT B0, `(.L_x_696) ;  /* 0x000000e000007945 */ /* 0x000fe80003800200 */
[----:B------:R-:W-:Y:S05]  /*7e50*/  @P2 BRA `(.L_x_697) ;  /* 0x0000000000302947 */ /* 0x000fea0003800000 */
[----:B------:R-:W4:Y:S01]  /*7e60*/  LDCU.64 UR8, c[0x0][0x560] ;  /* 0x0000ac00ff0877ac */ /* 0x000f220008000a00 */
[----:B---3--:R-:W-:Y:S01]  /*7e70*/  MOV R2, R4 ;  /* 0x0000000400027202 */ /* 0x008fe20000000f00 */
[----:B------:R-:W-:Y:S01]  /*7e80*/  IMAD R6, R26, R24, RZ ;  /* 0x000000181a067224 */ /* 0x000fe200078e02ff */
[----:B------:R-:W-:-:S03]  /*7e90*/  MOV R3, R10 ;  /* 0x0000000a00037202 */ /* 0x000fc60000000f00 */
[----:B------:R-:W-:-:S04]  /*7ea0*/  IMAD.WIDE.U32 R4, R11, R24, R2 ;  /* 0x000000180b047225 */ /* 0x000fc800078e0002 */
[----:B------:R-:W-:-:S05]  /*7eb0*/  IMAD R2, R11, R25, R6 ;  /* 0x000000190b027224 */ /* 0x000fca00078e0206 */
[----:B------:R-:W-:Y:S02]  /*7ec0*/  IADD3 R3, PT, PT, R2, R5, RZ ;  /* 0x0000000502037210 */ /* 0x000fe40007ffe0ff */
[----:B----4-:R-:W-:-:S04]  /*7ed0*/  LEA R2, P0, R4, UR8, 0x1 ;  /* 0x0000000804027c11 */ /* 0x010fc8000f8008ff */
[----:B------:R-:W-:-:S05]  /*7ee0*/  LEA.HI.X R3, R4, UR9, R3, 0x1, P0 ;  /* 0x0000000904037c11 */ /* 0x000fca00080f0c03 */
[----:B------:R4:W-:Y:S04]  /*7ef0*/  STG.E.128 desc[UR26][R2.64], R36 ;  /* 0x0000002402007986 */ /* 0x0009e8000c101d1a */
[----:B------:R4:W-:Y:S04]  /*7f00*/  STG.E.128 desc[UR26][R2.64+0x40], R32 ;  /* 0x0000402002007986 */ /* 0x0009e8000c101d1a */
[----:B------:R4:W-:Y:S02]  /*7f10*/  STG.E.128 desc[UR26][R2.64+0x80], R28 ;  /* 0x0000801c02007986 */ /* 0x0009e4000c101d1a */
.L_x_697:
[----:B------:R-:W-:Y:S05]  /*7f20*/  BSYNC.RECONVERGENT B0 ;  /* 0x0000000000007941 */ /* 0x000fea0003800200 */
.L_x_696:
[----:B------:R-:W-:Y:S01]  /*7f30*/  BSSY.RECONVERGENT B0, `(.L_x_698) ;  /* 0x000000d000007945 */ /* 0x000fe20003800200 */
[----:B------:R-:W-:-:S03]  /*7f40*/  IMAD R6, R27, UR22, R9 ;  /* 0x000000161b067c24 */ /* 0x000fc6000f8e0209 */
[----:B------:R-:W-:Y:S05]  /*7f50*/  @P1 BRA `(.L_x_699) ;  /* 0x0000000000281947 */ /* 0x000fea0003800000 */
[----:B------:R-:W2:Y:S01]  /*7f60*/  LDCU.64 UR8, c[0x0][0x568] ;  /* 0x0000ad00ff0877ac */ /* 0x000ea20008000a00 */
[----:B---34-:R-:W-:Y:S02]  /*7f70*/  MOV R2, R8 ;  /* 0x0000000800027202 */ /* 0x018fe40000000f00 */
[----:B------:R-:W-:-:S03]  /*7f80*/  MOV R3, R6 ;  /* 0x0000000600037202 */ /* 0x000fc60000000f00 */
[----:B------:R-:W-:-:S04]  /*7f90*/  IMAD.WIDE.U32 R4, R252, UR10, R2 ;  /* 0x0000000afc047c25 */ /* 0x000fc8000f8e0002 */
[----:B------:R-:W-:Y:S01]  /*7fa0*/  IMAD R3, R252, UR11, R5 ;  /* 0x0000000bfc037c24 */ /* 0x000fe2000f8e0205 */
[----:B--2---:R-:W-:-:S04]  /*7fb0*/  LEA R2, P0, R4, UR8, 0x1 ;  /* 0x0000000804027c11 */ /* 0x004fc8000f8008ff */
[----:B------:R-:W-:-:S05]  /*7fc0*/  LEA.HI.X R3, R4, UR9, R3, 0x1, P0 ;  /* 0x0000000904037c11 */ /* 0x000fca00080f0c03 */
[----:B-1----:R1:W-:Y:S04]  /*7fd0*/  STG.E.128 desc[UR26][R2.64], R48 ;  /* 0x0000003002007986 */ /* 0x0023e8000c101d1a */
[----:B------:R1:W-:Y:S04]  /*7fe0*/  STG.E.128 desc[UR26][R2.64+0x40], R44 ;  /* 0x0000402c02007986 */ /* 0x0003e8000c101d1a */
[----:B------:R1:W-:Y:S02]  /*7ff0*/  STG.E.128 desc[UR26][R2.64+0x80], R40 ;  /* 0x0000802802007986 */ /* 0x0003e4000c101d1a */
.L_x_699:
[----:B------:R-:W-:Y:S05]  /*8000*/  BSYNC.RECONVERGENT B0 ;  /* 0x0000000000007941 */ /* 0x000fea0003800200 */
.L_x_698:
[----:B------:R-:W-:Y:S05]  /*8010*/  @P2 BRA `(.L_x_687) ;  /* 0x0000000000302947 */ /* 0x000fea0003800000 */
[----:B------:R-:W2:Y:S01]  /*8020*/  LDCU.64 UR8, c[0x0][0x568] ;  /* 0x0000ad00ff0877ac */ /* 0x000ea20008000a00 */
[----:B-1-34-:R-:W-:Y:S01]  /*8030*/  MOV R2, R8 ;  /* 0x0000000800027202 */ /* 0x01afe20000000f00 */
[----:B------:R-:W-:Y:S01]  /*8040*/  IMAD R7, R26, UR10, RZ ;  /* 0x0000000a1a077c24 */ /* 0x000fe2000f8e02ff */
[----:B------:R-:W-:-:S03]  /*8050*/  MOV R3, R6 ;  /* 0x0000000600037202 */ /* 0x000fc60000000f00 */
[----:B------:R-:W-:-:S04]  /*8060*/  IMAD.WIDE.U32 R4, R11, UR10, R2 ;  /* 0x0000000a0b047c25 */ /* 0x000fc8000f8e0002 */
[----:B------:R-:W-:-:S05]  /*8070*/  IMAD R2, R11, UR11, R7 ;  /* 0x0000000b0b027c24 */ /* 0x000fca000f8e0207 */
[----:B------:R-:W-:Y:S02]  /*8080*/  IADD3 R3, PT, PT, R2, R5, RZ ;  /* 0x0000000502037210 */ /* 0x000fe40007ffe0ff */
[----:B--2---:R-:W-:-:S04]  /*8090*/  LEA R2, P0, R4, UR8, 0x1 ;  /* 0x0000000804027c11 */ /* 0x004fc8000f8008ff */
[----:B------:R-:W-:-:S05]  /*80a0*/  LEA.HI.X R3, R4, UR9, R3, 0x1, P0 ;  /* 0x0000000904037c11 */ /* 0x000fca00080f0c03 */
[----:B------:R1:W-:Y:S04]  /*80b0*/  STG.E.128 desc[UR26][R2.64], R60 ;  /* 0x0000003c02007986 */ /* 0x0003e8000c101d1a */
[----:B------:R1:W-:Y:S04]  /*80c0*/  STG.E.128 desc[UR26][R2.64+0x40], R56 ;  /* 0x0000403802007986 */ /* 0x0003e8000c101d1a */
[----:B------:R1:W-:Y:S02]  /*80d0*/  STG.E.128 desc[UR26][R2.64+0x80], R52 ;  /* 0x0000803402007986 */ /* 0x0003e4000c101d1a */
.L_x_687:
[----:B------:R-:W-:Y:S05]  /*80e0*/  BSYNC.RECONVERGENT B1 ;  /* 0x0000000000017941 */ /* 0x000fea0003800200 */
.L_x_665:
[----:B------:R-:W2:Y:S01]  /*80f0*/  LDCU UR9, c[0x0][0x438] ;  /* 0x00008700ff0977ac */ /* 0x000ea20008000800 */
[----:B-1-34-:R-:W1:Y:S08]  /*8100*/  LDC R2, c[0x0][0x370] ;  /* 0x0000dc00ff027b82 */ /* 0x01ae700000000800 */
[----:B------:R-:W3:Y:S01]  /*8110*/  LDC R10, c[0x0][0x438] ;  /* 0x00010e00ff0a7b82 */ /* 0x000ee20000000800 */
[----:B--2---:R-:W-:-:S04]  /*8120*/  UIADD3 UR9, UPT, UPT, UR9, 0x7f, URZ ;  /* 0x0000007f09097890 */ /* 0x004fc8000fffe0ff */
[----:B------:R-:W-:Y:S01]  /*8130*/  USHF.R.S32.HI UR8, URZ, 0x1f, UR9 ;  /* 0x0000001fff087899 */ /* 0x000fe20008011409 */
[----:B-1----:R-:W-:-:S03]  /*8140*/  IADD3 R229, PT, PT, R2, R229, RZ ;  /* 0x000000e502e57210 */ /* 0x002fc60007ffe0ff */
[----:B------:R-:W-:-:S04]  /*8150*/  ULEA.HI UR8, UR8, UR9, URZ, 0x7 ;  /* 0x0000000908087291 */ /* 0x000fc8000f8f38ff */
[----:B------:R-:W-:-:S06]  /*8160*/  USHF.R.S32.HI UR8, URZ, 0x7, UR8 ;  /* 0x00000007ff087899 */ /* 0x000fcc0008011408 */
[----:B------:R-:W-:-:S13]  /*8170*/  ISETP.GE.AND P0, PT, R229, UR8, PT ;  /* 0x00000008e5007c0c */ /* 0x000fda000bf06270 */
[----:B---3--:R-:W-:Y:S05]  /*8180*/  @!P0 BRA `(.L_x_700) ;  /* 0xffffff8400108947 */ /* 0x008fea000383ffff */
[----:B------:R-:W-:Y:S05]  /*8190*/  EXIT ;  /* 0x000000000000794d */ /* 0x000fea0003800000 */
.L_x_701:
        /* <DEDUP_REMOVED lines=14> */
.L_x_895:


//--------------------- .text._ZN5flash44flash_bwd_dq_dk_dv_loop_seqk_parallel_kernelI23Flash_bwd_kernel_traitsILi96ELi64ELi128ELi8ELi2ELi4ELi4ELb0ELb0EN7cutlass10bfloat16_tE19Flash_kernel_traitsILi96ELi64ELi128ELi8ES3_EELb0ELb1ELb0ELb0ELb0ELb1ELb1EEEvNS_16Flash_bwd_paramsE --------------------------
	.section	.text._ZN5flash44flash_bwd_dq_dk_dv_loop_seqk_parallel_kernelI23Flash_bwd_kernel_traitsILi96ELi64ELi128ELi8ELi2ELi4ELi4ELb0ELb0EN7cutlass10bfloat16_tE19Flash_kernel_traitsILi96ELi64ELi128ELi8ES3_EELb0ELb1ELb0ELb0ELb0ELb1ELb1EEEvNS_16Flash_bwd_paramsE,"ax",@progbits
	.align	128
        .global         _ZN5flash44flash_bwd_dq_dk_dv_loop_seqk_parallel_kernelI23Flash_bwd_kernel_traitsILi96ELi64ELi128ELi8ELi2ELi4ELi4ELb0ELb0EN7cutlass10bfloat16_tE19Flash_kernel_traitsILi96ELi64ELi128ELi8ES3_EELb0ELb1ELb0ELb0ELb0ELb1ELb1EEEvNS_16Flash_bwd_paramsE
        .type           _ZN5flash44flash_bwd_dq_dk_dv_loop_seqk_parallel_kernelI23Flash_bwd_kernel_traitsILi96ELi64ELi128ELi8ELi2ELi4ELi4ELb0ELb0EN7cutlass10bfloat16_tE19Flash_kernel_traitsILi96ELi64ELi128ELi8ES3_EELb0ELb1ELb0ELb0ELb0ELb1ELb1EEEvNS_16Flash_bwd_paramsE,@function
        .size           _ZN5flash44flash_bwd_dq_dk_dv_loop_seqk_parallel_kernelI23Flash_bwd_kernel_traitsILi96ELi64ELi128ELi8ELi2ELi4ELi4ELb0ELb0EN7cutlass10bfloat16_tE19Flash_kernel_traitsILi96ELi64ELi128ELi8ES3_EELb0ELb1ELb0ELb0ELb0ELb1ELb1EEEvNS_16Flash_bwd_paramsE,(.L_x_896 - _ZN5flash44flash_bwd_dq_dk_dv_loop_seqk_parallel_kernelI23Flash_bwd_kernel_traitsILi96ELi64ELi128ELi8ELi2ELi4ELi4ELb0ELb0EN7cutlass10bfloat16_tE19Flash_kernel_traitsILi96ELi64ELi128ELi8ES3_EELb0ELb1ELb0ELb0ELb0ELb1ELb1EEEvNS_16Flash_bwd_paramsE)
        .other          _ZN5flash44flash_bwd_dq_dk_dv_loop_seqk_parallel_kernelI23Flash_bwd_kernel_traitsILi96ELi64ELi128ELi8ELi2ELi4ELi4ELb0ELb0EN7cutlass10bfloat16_tE19Flash_kernel_traitsILi96ELi64ELi128ELi8ES3_EELb0ELb1ELb0ELb0ELb0ELb1ELb1EEEvNS_16Flash_bwd_paramsE,@"STO_CUDA_ENTRY STV_DEFAULT"
_ZN5flash44flash_bwd_dq_dk_dv_loop_seqk_parallel_kernelI23Flash_bwd_kernel_traitsILi96ELi64ELi128ELi8ELi2ELi4ELi4ELb0ELb0EN7cutlass10bfloat16_tE19Flash_kernel_traitsILi96ELi64ELi128ELi8ES3_EELb0ELb1ELb0ELb0ELb0ELb1ELb1EEEvNS_16Flash_bwd_paramsE:
.text._ZN5flash44flash_bwd_dq_dk_dv_loop_seqk_parallel_kernelI23Flash_bwd_kernel_traitsILi96ELi64ELi128ELi8ELi2ELi4ELi4ELb0ELb0EN7cutlass10bfloat16_tE19Flash_kernel_traitsILi96ELi64ELi128ELi8ES3_EELb0ELb1ELb0ELb0ELb0ELb1ELb1EEEvNS_16Flash_bwd_paramsE:
        /* <DEDUP_REMOVED lines=16> */
[----:B------:R-:W3:Y:S01]  /*0100*/  LDCU.64 UR38, c[0x0][0x358] ;  /* 0x00006b00ff2677ac */ /* 0x000ee20008000a00 */
[----:B------:R-:W3:Y:S06]  /*0110*/  LDCU.64 UR32, c[0x0][0x460] ;  /* 0x00008c00ff2077ac */ /* 0x000eec0008000a00 */
[----:B------:R-:W-:Y:S01]  /*0120*/  S2UR UR25, SR_CTAID.X ;  /* 0x00000000001979c3 */ /* 0x000fe20000002500 */
[----:B-1----:R-:W-:-:S02]  /*0130*/  ULEA UR9, UP0, UR42, UR10, 0x2 ;  /* 0x0000000a2a097291 */ /* 0x002fc4000f8010ff */
[----:B--2---:R-:W-:Y:S02]  /*0140*/  UISETP.NE.U32.AND UP1, UPT, UR6, URZ, UPT ;  /* 0x000000ff0600728c */ /* 0x004fe4000bf25070 */
[----:B------:R-:W-:Y:S02]  /*0150*/  ULEA.HI.X UR8, UR42, UR11, URZ, 0x2, UP0 ;  /* 0x0000000b2a087291 */ /* 0x000fe400080f14ff */
[----:B------:R-:W-:Y:S01]  /*0160*/  UISETP.NE.U32.AND UP0, UPT, UR6, URZ, UPT ;  /* 0x000000ff0600728c */ /* 0x000fe2000bf05070 */
[----:B------:R-:W-:Y:S01]  /*0170*/  S2UR UR22, SR_CTAID.Y ;  /* 0x00000000001679c3 */ /* 0x000fe20000002600 */
[----:B----4-:R-:W-:Y:S01]  /*0180*/  UISETP.EQ.U32.AND UP2, UPT, UR4, URZ, UPT ;  /* 0x000000ff0400728c */ /* 0x010fe2000bf42070 */
[----:B------:R-:W-:Y:S01]  /*0190*/  MOV R246, UR9 ;  /* 0x0000000900f67c02 */ /* 0x000fe20008000f00 */
[----:B------:R-:W-:Y:S01]  /*01a0*/  UISETP.NE.U32.AND UP6, UPT, UR4, URZ, UPT ;  /* 0x000000ff0400728c */ /* 0x000fe2000bfc5070 */
[----:B------:R-:W-:Y:S01]  /*01b0*/  MOV R247, UR8 ;  /* 0x0000000800f77c02 */ /* 0x000fe20008000f00 */
        /* <DEDUP_REMOVED lines=12> */
[----:B------:R-:W4:Y:S01]  /*0280*/  LDCU UR10, c[0x0][0x438] ;  /* 0x00008700ff0a77ac */ /* 0x000f220008000800 */
        /* <DEDUP_REMOVED lines=9> */
.L_x_738:
[----:B-1----:R-:W1:Y:S01]  /*0320*/  LDCU.64 UR8, c[0x0][0x478] ;  /* 0x00008f00ff0877ac */ /* 0x002e620008000a00 */
        /* <DEDUP_REMOVED lines=11> */
[----:B---3--:R-:W3:Y:S02]  /*03e0*/  @P1 LDG.E R6, desc[UR38][R4.64] ;  /* 0x0000002604061981 */ /* 0x008ee4000c1e1900 */
[----:B------:R-:W-:-:S04]  /*03f0*/  UISETP.NE.AND.EX UP0, UPT, UR9, URZ, UPT, UP0 ;  /* 0x000000ff0900728c */ /* 0x000fc8000bf05300 */
[----:B-----5:R-:W5:Y:S02]  /*0400*/  @!P3 LDG.E R0, desc[UR38][R246.64] ;  /* 0x00000026f600b981 */ /* 0x020f64000c1e1900 */
[----:B------:R-:W-:-:S05]  /*0410*/  PLOP3.LUT P0, PT, PT, PT, UP0, 0x80, 0x8 ;  /* 0x000000000008781c */ /* 0x000fca0003f0f008 */
[----:B------:R-:W-:Y:S01]  /*0420*/  @UP0 ULEA UR14, UP1, UR42, UR8, 0x2 ;  /* 0x000000082a0e0291 */ /* 0x000fe2000f8210ff */
[----:B------:R-:W1:Y:S03]  /*0430*/  @!UP0 LDCU UR5, c[0x0][0x43c] ;  /* 0x00008780ff0587ac */ /* 0x000e660008000800 */
[----:B------:R-:W-:Y:S02]  /*0440*/  @UP0 ULEA.HI.X UR15, UR42, UR9, URZ, 0x2, UP1 ;  /* 0x000000092a0f0291 */ /* 0x000fe400088f14ff */
[----:B------:R-:W-:Y:S01]  /*0450*/  IMAD.U32 R2, RZ, RZ, UR14 ;  /* 0x0000000eff027e24 */ /* 0x000fe2000f8e00ff */
[----:B------:R-:W4:Y:S03]  /*0460*/  @!UP0 LDCU.64 UR8, c[0x0][0x488] ;  /* 0x00009100ff0887ac */ /* 0x000f260008000a00 */
[----:B------:R-:W-:-:S05]  /*0470*/  IMAD.U32 R3, RZ, RZ, UR15 ;  /* 0x0000000fff037e24 */ /* 0x000fca000f8e00ff */
[----:B------:R2:W5:Y:S01]  /*0480*/  @P0 LDG.E R4, desc[UR38][R2.64] ;  /* 0x0000002602040981 */ /* 0x000562000c1e1900 */
[----:B------:R-:W-:Y:S01]  /*0490*/  UMOV UR40, URZ ;  /* 0x000000ff00287c82 */ /* 0x000fe20008000000 */
[----:B----4-:R-:W-:-:S04]  /*04a0*/  @!UP0 UISETP.NE.U32.AND UP1, UPT, UR8, URZ, UPT ;  /* 0x000000ff0800828c */ /* 0x010fc8000bf25070 */
[----:B------:R-:W-:Y:S01]  /*04b0*/  @!UP0 UISETP.NE.AND.EX UP1, UPT, UR9, URZ, UPT, UP1 ;  /* 0x000000ff0900828c */ /* 0x000fe2000bf25310 */
[----:B------:R-:W-:-:S03]  /*04c0*/  UMOV UR43, 0xffffffff ;  /* 0xffffffff002b7882 */ /* 0x000fc60000000000 */
[----:B-1----:R-:W-:Y:S01]  /*04d0*/  @!UP0 USEL UR8, UR5, URZ, UP1 ;  /* 0x000000ff05088287 */ /* 0x002fe20008800000 */
[----:B--2---:R-:W-:Y:S02]  /*04e0*/  IMAD.U32 R2, RZ, RZ, UR12 ;  /* 0x0000000cff027e24 */ /* 0x004fe4000f8e00ff */
[----:B------:R-:W-:-:S05]  /*04f0*/  IMAD.U32 R3, RZ, RZ, UR13 ;  /* 0x0000000dff037e24 */ /* 0x000fca000f8e00ff */
[----:B------:R-:W2:Y:S04]  /*0500*/  @P4 LDG.E R5, desc[UR38][R2.64] ;  /* 0x0000002602054981 */ /* 0x000ea8000c1e1900 */
[----:B------:R-:W4:Y:S01]  /*0510*/  @P2 LDG.E R2, desc[UR38][R2.64+0x4] ;  /* 0x0000042602022981 */ /* 0x000f22000c1e1900 */
[----:B------:R-:W-:Y:S01]  /*0520*/  UMOV UR12, 0xffffffff ;  /* 0xffffffff000c7882 */ /* 0x000fe20000000000 */
[----:B------:R-:W-:Y:S01]  /*0530*/  USHF.L.U32 UR31, UR41, 0x7, URZ ;  /* 0x00000007291f7899 */ /* 0x000fe200080006ff */
[----:B---3--:R-:W-:Y:S02]  /*0540*/  @P1 R2UR UR40, R6 ;  /* 0x00000000062812ca */ /* 0x008fe400000e0000 */
[----:B-----5:R-:W-:Y:S02]  /*0550*/  @!P3 R2UR UR43, R0 ;  /* 0x00000000002bb2ca */ /* 0x020fe400000e0000 */
[----:B------:R-:W-:-:S13]  /*0560*/  @P0 R2UR UR37, R4 ;  /* 0x00000000042502ca */ /* 0x000fda00000e0000 */
[----:B------:R-:W-:Y:S01]  /*0570*/  @UP0 UIADD3 UR37, UPT, UPT, UR37, -UR40, URZ ;  /* 0x8000002825250290 */ /* 0x000fe2000fffe0ff */
[----:B--2---:R-:W-:Y:S02]  /*0580*/  @P4 R2UR UR12, R5 ;  /* 0x00000000050c42ca */ /* 0x004fe400000e0000 */
        /* <DEDUP_REMOVED lines=9> */
.L_x_702:
        /* <DEDUP_REMOVED lines=34> */
.L_x_704:
[----:B------:R-:W1:Y:S01]  /*0840*/  LDCU.64 UR16, c[0x0][0x3b8] ;  /* 0x00007700ff1077ac */ /* 0x000e620008000a00 */
[----:B------:R-:W-:-:S04]  /*0850*/  UIADD3 UR5, UPT, UPT, UR40, UR43, URZ ;  /* 0x0000002b28057290 */ /* 0x000fc8000fffe0ff */
[----:B-1----:R-:W-:Y:S02]  /*0860*/  UIMAD.WIDE.U32 UR48, UR5, UR16, URZ ;  /* 0x00000010053072a5 */ /* 0x002fe4000f8e00ff */
[----:B------:R-:W-:-:S04]  /*0870*/  UIMAD UR5, UR5, UR17, URZ ;  /* 0x00000011050572a4 */ /* 0x000fc8000f8e02ff */
[----:B------:R-:W-:-:S06]  /*0880*/  UIADD3 UR5, UPT, UPT, UR49, UR5, URZ ;  /* 0x0000000531057290 */ /* 0x000fcc000fffe0ff */
[----:B------:R-:W-:-:S07]  /*0890*/  MOV R18, UR5 ;  /* 0x0000000500127c02 */ /* 0x000fce0008000f00 */
.L_x_705:
        /* <DEDUP_REMOVED lines=42> */
.L_x_706:
[----:B------:R-:W1:Y:S01]  /*0b40*/  LDCU.64 UR14, c[0x0][0x3c0] ;  /* 0x00007800ff0e77ac */ /* 0x000e620008000a00 */
[----:B------:R-:W-:-:S04]  /*0b50*/  UIADD3 UR8, UPT, UPT, UR40, UR43, URZ ;  /* 0x0000002b28087290 */ /* 0x000fc8000fffe0ff */
[----:B-1----:R-:W-:Y:S02]  /*0b60*/  UIMAD.WIDE.U32 UR50, UR8, UR14, URZ ;  /* 0x0000000e083272a5 */ /* 0x002fe4000f8e00ff */
[----:B------:R-:W-:-:S04]  /*0b70*/  UIMAD UR8, UR8, UR15, URZ ;  /* 0x0000000f080872a4 */ /* 0x000fc8000f8e02ff */
[----:B------:R-:W-:-:S06]  /*0b80*/  UIADD3 UR8, UPT, UPT, UR51, UR8, URZ ;  /* 0x0000000833087290 */ /* 0x000fcc000fffe0ff */
[----:B------:R-:W-:-:S07]  /*0b90*/  MOV R17, UR8 ;  /* 0x0000000800117c02 */ /* 0x000fce0008000f00 */
.L_x_707:
        /* <DEDUP_REMOVED lines=28> */
.L_x_708:
[----:B------:R-:W-:Y:S02]  /*0d60*/  UIMAD.WIDE.U32 UR10, UR56, UR12, URZ ;  /* 0x0000000c380a72a5 */ /* 0x000fe4000f8e00ff */
[----:B------:R-:W-:-:S04]  /*0d70*/  UIMAD UR8, UR57, UR12, URZ ;  /* 0x0000000c390872a4 */ /* 0x000fc8000f8e02ff */
[----:B------:R-:W-:-:S12]  /*0d80*/  UIADD3 UR8, UPT, UPT, UR11, UR8, URZ ;  /* 0x000000080b087290 */ /* 0x000fd8000fffe0ff */
.L_x_709:
        /* <DEDUP_REMOVED lines=20> */
.L_x_710:
[----:B------:R-:W1:Y:S01]  /*0ed0*/  LDCU UR57, c[0x0][0x434] ;  /* 0x00008680ff3977ac */ /* 0x000e620008000800 */
[----:B------:R-:W-:-:S04]  /*0ee0*/  UIMAD UR9, UR42, UR60, UR27 ;  /* 0x0000003c2a0972a4 */ /* 0x000fc8000f8e021b */
[----:B-1----:R-:W-:Y:S02]  /*0ef0*/  UIMAD UR57, UR9, UR57, URZ ;  /* 0x00000039093972a4 */ /* 0x002fe4000f8e02ff */
.L_x_711:
        /* <DEDUP_REMOVED lines=11> */
.L_x_712:
[----:B------:R-:W1:Y:S01]  /*0fb0*/  LDCU UR56, c[0x0][0x444] ;  /* 0x00008880ff3877ac */ /* 0x000e620008000800 */
[----:B------:R-:W-:-:S04]  /*0fc0*/  UIMAD UR9, UR42, UR60, UR27 ;  /* 0x0000003c2a0972a4 */ /* 0x000fc8000f8e021b */
[----:B-1----:R-:W-:-:S12]  /*0fd0*/  UIMAD UR56, UR9, UR56, URZ ;  /* 0x00000038093872a4 */ /* 0x002fd8000f8e02ff */
.L_x_713:
        /* <DEDUP_REMOVED lines=97> */
.L_x_715:
[----:B------:R-:W1:Y:S01]  /*15f0*/  LDCU.64 UR12, c[0x0][0x5c0] ;  /* 0x0000b800ff0c77ac */ /* 0x000e620008000a00 */
[----:B------:R-:W-:-:S04]  /*1600*/  UIADD3 UR8, UPT, UPT, UR40, UR43, URZ ;  /* 0x0000002b28087290 */ /* 0x000fc8000fffe0ff */
[----:B-1----:R-:W-:Y:S02]  /*1610*/  UIMAD.WIDE.U32 UR16, UR8, UR12, URZ ;  /* 0x0000000c081072a5 */ /* 0x002fe4000f8e00ff */
[----:B------:R-:W-:-:S04]  /*1620*/  UIMAD UR8, UR8, UR13, URZ ;  /* 0x0000000d080872a4 */ /* 0x000fc8000f8e02ff */
[----:B------:R-:W-:-:S06]  /*1630*/  UIADD3 UR8, UPT, UPT, UR17, UR8, URZ ;  /* 0x0000000811087290 */ /* 0x000fcc000fffe0ff */
[----:B------:R-:W-:Y:S02]  /*1640*/  MOV R0, UR8 ;  /* 0x0000000800007c02 */ /* 0x000fe40008000f00 */
.L_x_716:
        /* <DEDUP_REMOVED lines=13> */
.L_x_717:
[----:B------:R-:W1:Y:S01]  /*1720*/  LDCU.64 UR10, c[0x0][0x5c8] ;  /* 0x0000b900ff0a77ac */ /* 0x000e620008000a00 */
[----:B------:R-:W-:-:S04]  /*1730*/  UIADD3 UR40, UPT, UPT, UR40, UR43, URZ ;  /* 0x0000002b28287290 */ /* 0x000fc8000fffe0ff */
[----:B-1----:R-:W-:Y:S02]  /*1740*/  UIMAD.WIDE.U32 UR14, UR40, UR10, URZ ;  /* 0x0000000a280e72a5 */ /* 0x002fe4000f8e00ff */
[----:B------:R-:W-:-:S04]  /*1750*/  UIMAD UR40, UR40, UR11, URZ ;  /* 0x0000000b282872a4 */ /* 0x000fc8000f8e02ff */
[----:B------:R-:W-:-:S06]  /*1760*/  UIADD3 UR40, UPT, UPT, UR15, UR40, URZ ;  /* 0x000000280f287290 */ /* 0x000fcc000fffe0ff */
[----:B------:R-:W-:-:S07]  /*1770*/  MOV R10, UR40 ;  /* 0x00000028000a7c02 */ /* 0x000fce0008000f00 */
.L_x_718:
        /* <DEDUP_REMOVED lines=26> */
.L_x_720:
[----:B------:R-:W-:Y:S05]  /*1920*/  BSYNC.RECONVERGENT B0 ;  /* 0x0000000000007941 */ /* 0x000fea0003800200 */
.L_x_719:
        /* <DEDUP_REMOVED lines=13> */
.L_x_722:
[----:B------:R-:W-:Y:S05]  /*1a00*/  BSYNC.RECONVERGENT B0 ;  /* 0x0000000000007941 */ /* 0x000fea0003800200 */
.L_x_721:
        /* <DEDUP_REMOVED lines=23> */
.L_x_724:
[----:B------:R-:W-:Y:S05]  /*1b80*/  BSYNC.RECONVERGENT B0 ;  /* 0x0000000000007941 */ /* 0x000fea0003800200 */
.L_x_723:
        /* <DEDUP_REMOVED lines=13> */
.L_x_714:
[----:B------:R-:W-:Y:S01]  /*1c60*/  UIADD3 UR8, UPT, UPT, -UR31, UR37, URZ ;  /* 0x000000251f087290 */ /* 0x000fe2000fffe1ff */
[----:B------:R-:W-:Y:S01]  /*1c70*/  IMAD.U32 R2, RZ, RZ, UR16 ;  /* 0x00000010ff027e24 */ /* 0x000fe2000f8e00ff */
[----:B------:R-:W1:Y:S01]  /*1c80*/  LDCU.64 UR10, c[0x0][0x3d0] ;  /* 0x00007a00ff0a77ac */ /* 0x000e620008000a00 */
[----:B------:R-:W-:Y:S01]  /*1c90*/  LOP3.LUT R0, R22, 0xd8, RZ, 0xc0, !PT ;  /* 0x000000d816007812 */ /* 0x000fe200078ec0ff */
[----:B------:R-:W-:Y:S01]  /*1ca0*/  IMAD.U32 R4, RZ, RZ, UR14 ;  /* 0x0000000eff047e24 */ /* 0x000fe2000f8e00ff */
[----:B------:R-:W-:Y:S01]  /*1cb0*/  SHF.R.U32.HI R25, RZ, 0x1, R24 ;  /* 0x00000001ff197819 */ /* 0x000fe20000011618 */
[----:B------:R-:W-:Y:S01]  /*1cc0*/  UIMAD UR12, UR5, UR16, URZ ;  /* 0x00000010050c72a4 */ /* 0x000fe2000f8e02ff */
[----:B------:R-:W-:Y:S01]  /*1cd0*/  ISETP.GE.AND P2, PT, R23, UR8, PT ;  /* 0x0000000817007c0c */ /* 0x000fe2000bf46270 */
[----:B------:R-:W-:Y:S01]  /*1ce0*/  IMAD.WIDE.U32 R2, R2, UR31, R8 ;  /* 0x0000001f02027c25 */ /* 0x000fe2000f8e0008 */
[----:B------:R-:W-:Y:S01]  /*1cf0*/  ISETP.GE.AND P1, PT, R5, UR8, PT ;  /* 0x0000000805007c0c */ /* 0x000fe2000bf26270 */
[----:B------:R-:W-:Y:S01]  /*1d00*/  UIMAD UR12, UR31, UR17, UR12 ;  /* 0x000000111f0c72a4 */ /* 0x000fe2000f8e020c */
[----:B------:R-:W-:Y:S01]  /*1d10*/  LOP3.LUT R0, R0, 0x18, R24, 0x78, !PT ;  /* 0x0000001800007812 */ /* 0x000fe200078e7818 */
[----:B------:R-:W2:Y:S01]  /*1d20*/  LDCU.64 UR8, c[0x0][0x3d8] ;  /* 0x00007b00ff0877ac */ /* 0x000ea20008000a00 */
[----:B------:R-:W-:Y:S01]  /*1d30*/  IADD3 R2, P0, PT, R2, UR48, RZ ;  /* 0x0000003002027c10 */ /* 0x000fe2000ff1e0ff */
[----:B------:R-:W-:Y:S01]  /*1d40*/  IMAD.WIDE.U32 R4, R4, UR31, R8 ;  /* 0x0000001f04047c25 */ /* 0x000fe2000f8e0008 */
[----:B------:R-:W-:Y:S01]  /*1d50*/  LOP3.LUT R233, R25, 0x10, RZ, 0xc0, !PT ;  /* 0x0000001019e97812 */ /* 0x000fe200078ec0ff */
[----:B------:R-:W-:Y:S01]  /*1d60*/  UIMAD UR5, UR5, UR14, URZ ;  /* 0x0000000e050572a4 */ /* 0x000fe2000f8e02ff */
[----:B------:R-:W-:Y:S01]  /*1d70*/  LOP3.LUT R22, R0, 0x1f20, R22, 0xf8, !PT ;  /* 0x00001f2000167812 */ /* 0x000fe200078ef816 */
[----:B------:R-:W3:Y:S01]  /*1d80*/  S2R R178, SR_TID.X ;  /* 0x0000000000b27919 */ /* 0x000ee20000002100 */
[----:B------:R-:W-:Y:S01]  /*1d90*/  IADD3.X R3, PT, PT, R18, UR12, R3, P0, !PT ;  /* 0x0000000c12037c10 */ /* 0x000fe200087fe403 */
[----:B------:R-:W4:Y:S01]  /*1da0*/  @!P2 LDC.64 R12, c[0x0][0x388] ;  /* 0x0000e200ff0cab82 */ /* 0x000f220000000a00 */
[----:B-1----:R-:W-:Y:S01]  /*1db0*/  IMAD R0, R16, UR10, RZ ;  /* 0x0000000a10007c24 */ /* 0x002fe2000f8e02ff */
[----:B------:R-:W-:Y:S01]  /*1dc0*/  UIMAD UR5, UR31, UR15, UR5 ;  /* 0x0000000f1f0572a4 */ /* 0x000fe2000f8e0205 */
[----:B------:R-:W-:Y:S01]  /*1dd0*/  LOP3.LUT R233, R233, 0x7, R23, 0xf8, !PT ;  /* 0x00000007e9e97812 */ /* 0x000fe200078ef817 */
[----:B------:R-:W-:Y:S01]  /*1de0*/  IMAD.WIDE.U32 R2, R10, UR10, R2 ;  /* 0x0000000a0a027c25 */ /* 0x000fe2000f8e0002 */
[----:B------:R-:W-:Y:S01]  /*1df0*/  IADD3 R4, P0, PT, R4, UR50, RZ ;  /* 0x0000003204047c10 */ /* 0x000fe2000ff1e0ff */
[----:B------:R-:W-:Y:S01]  /*1e00*/  UIMAD UR10, UR51, -0x40, UR46 ;  /* 0xffffffc0330a78a4 */ /* 0x000fe2000f8e022e */
[----:B------:R-:W-:Y:S01]  /*1e10*/  LOP3.LUT R6, R233, 0x20, RZ, 0xfc, !PT ;  /* 0x00000020e9067812 */ /* 0x000fe200078efcff */
[----:B------:R-:W-:Y:S01]  /*1e20*/  IMAD R8, R10, UR11, R0 ;  /* 0x0000000b0a087c24 */ /* 0x000fe2000f8e0200 */
[----:B------:R-:W-:Y:S01]  /*1e30*/  IADD3.X R5, PT, PT, R17, UR5, R5, P0, !PT ;  /* 0x0000000511057c10 */ /* 0x000fe200087fe405 */
[----:B------:R-:W-:Y:S01]  /*1e40*/  VIADD R7, R233, 0x8 ;  /* 0x00000008e9077836 */ /* 0x000fe20000000000 */
[----:B------:R-:W1:Y:S01]  /*1e50*/  @!P1 LDC.64 R20, c[0x0][0x388] ;  /* 0x0000e200ff149b82 */ /* 0x000e620000000a00 */
[----:B--2---:R-:W-:-:S07]  /*1e60*/  IMAD R0, R16, UR8, RZ ;  /* 0x0000000810007c24 */ /* 0x004fce000f8e02ff */
[----:B------:R-:W-:Y:S01]  /*1e70*/  @P6 BAR.SYNC.DEFER_BLOCKING 0x0 ;  /* 0x0000000000006b1d */ /* 0x000fe20000010000 */
[----:B------:R-:W-:Y:S01]  /*1e80*/  IMAD.IADD R3, R3, 0x1, R8 ;  /* 0x0000000103037824 */ /* 0x000fe200078e0208 */
[----:B------:R-:W-:Y:S01]  /*1e90*/  ISETP.GE.AND P5, PT, R7, UR10, PT ;  /* 0x0000000a07007c0c */ /* 0x000fe2000bfa6270 */
[----:B------:R-:W-:Y:S01]  /*1ea0*/  IMAD R0, R10, UR9, R0 ;  /* 0x000000090a007c24 */ /* 0x000fe2000f8e0200 */
[----:B------:R-:W-:Y:S01]  /*1eb0*/  ISETP.GE.AND P4, PT, R6, UR10, PT ;  /* 0x0000000a06007c0c */ /* 0x000fe2000bf86270 */
[----:B------:R-:W-:-:S03]  /*1ec0*/  IMAD.WIDE.U32 R4, R10, UR8, R4 ;  /* 0x000000080a047c25 */ /* 0x000fc6000f8e0004 */
[----:B------:R-:W2:Y:S01]  /*1ed0*/  @!P2 LDC.64 R18, c[0x0][0x390] ;  /* 0x0000e400ff12ab82 */ /* 0x000ea20000000a00 */
[----:B------:R-:W-:Y:S01]  /*1ee0*/  ULOP3.LUT UR51, UR51, 0x80000001, URZ, 0xc0, !UPT ;  /* 0x8000000133337892 */ /* 0x000fe2000f8ec0ff */
[C---:B------:R-:W-:Y:S01]  /*1ef0*/  ISETP.GE.AND P6, PT, R23.reuse, UR10, PT ;  /* 0x0000000a17007c0c */ /* 0x040fe2000bfc6270 */
[----:B------:R-:W-:Y:S01]  /*1f00*/  @!P2 IMAD.WIDE.U32 R6, R23, UR16, R2 ;  /* 0x000000101706ac25 */ /* 0x000fe2000f8e0002 */
[----:B------:R-:W3:Y:S03]  /*1f10*/  LDCU UR11, c[0x0][0x3b0] ;  /* 0x00007600ff0b77ac */ /* 0x000ee60008000800 */
[----:B------:R-:W-:Y:S01]  /*1f20*/  IMAD.IADD R5, R5, 0x1, R0 ;  /* 0x0000000105057824 */ /* 0x000fe200078e0200 */
[----:B----4-:R-:W-:Y:S01]  /*1f30*/  @!P2 LEA R12, P0, R6, R12, 0x1 ;  /* 0x0000000c060ca211 */ /* 0x010fe200078008ff */
[----:B------:R-:W-:Y:S01]  /*1f40*/  @!P2 IMAD R0, R23, UR17, R7 ;  /* 0x000000111700ac24 */ /* 0x000fe2000f8e0207 */
[----:B------:R-:W4:Y:S01]  /*1f50*/  @!P1 LDC.64 R16, c[0x0][0x390] ;  /* 0x0000e400ff109b82 */ /* 0x000f220000000a00 */
[----:B------:R-:W-:Y:S01]  /*1f60*/  VIADD R8, R233, 0x28 ;  /* 0x00000028e9087836 */ /* 0x000fe20000000000 */
[----:B------:R-:W-:Y:S01]  /*1f70*/  UISETP.NE.AND UP0, UPT, UR51, 0x1, UPT ;  /* 0x000000013300788c */ /* 0x000fe2000bf05270 */
[----:B------:R-:W-:Y:S01]  /*1f80*/  @!P1 IMAD R9, R14, UR14, RZ ;  /* 0x0000000e0e099c24 */ /* 0x000fe2000f8e02ff */
[----:B------:R-:W-:Y:S01]  /*1f90*/  @!P2 LEA.HI.X R13, R6, R13, R0, 0x1, P0 ;  /* 0x0000000d060da211 */ /* 0x000fe200000f0c00 */
[----:B------:R-:W-:Y:S01]  /*1fa0*/  @!P1 IMAD R0, R14, UR16, RZ ;  /* 0x000000100e009c24 */ /* 0x000fe2000f8e02ff */
[----:B------:R-:W-:Y:S01]  /*1fb0*/  ISETP.GE.AND P3, PT, R8, UR10, PT ;  /* 0x0000000a08007c0c */ /* 0x000fe2000bf66270 */
[C---:B------:R-:W-:Y:S01]  /*1fc0*/  @!P1 IMAD.WIDE.U32 R6, R15.reuse, UR16, R2 ;  /* 0x000000100f069c25 */ /* 0x040fe2000f8e0002 */
[----:B------:R-:W-:Y:S01]  /*1fd0*/  USEL UR5, URZ, 0x3000, UP0 ;  /* 0x00003000ff057887 */ /* 0x000fe20008000000 */
[----:B------:R-:W3:Y:S01]  /*1fe0*/  LDC R236, c[0x0][0x44c] ;  /* 0x00011300ffec7b82 */ /* 0x000ee20000000800 */
[----:B------:R-:W3:Y:S01]  /*1ff0*/  LDCU UR12, c[0x0][0x590] ;  /* 0x0000b200ff0c77ac */ /* 0x000ee20008000800 */
[----:B------:R-:W-:Y:S01]  /*2000*/  @!P1 IMAD R8, R15, UR17, R0 ;  /* 0x000000110f089c24 */ /* 0x000fe2000f8e0200 */
[----:B------:R-:W-:Y:S01]  /*2010*/  LEA R0, R22, UR28, 0x1 ;  /* 0x0000001c16007c11 */ /* 0x000fe2000f8e08ff */
[----:B------:R-:W-:-:S04]  /*2020*/  @!P2 IMAD.WIDE.U32 R2, R23, UR14, R4 ;  /* 0x0000000e1702ac25 */ /* 0x000fc8000f8e0004 */
[----:B------:R-:W-:Y:S01]  /*2030*/  IMAD.MOV.U32 R242, RZ, RZ, 0x7f800000 ;  /* 0x7f800000fff27424 */ /* 0x000fe200078e00ff */
[----:B------:R-:W-:Y:S01]  /*2040*/  @!PT LDS RZ, [RZ] ;  /* 0x00000000fffff984 */ /* 0x000fe20000000800 */
[----:B------:R-:W-:Y:S01]  /*2050*/  @!PT LDS RZ, [RZ] ;  /* 0x00000000fffff984 */ /* 0x000fe20000000800 */
[----:B------:R-:W-:Y:S01]  /*2060*/  @!PT LDS RZ, [RZ] ;  /* 0x00000000fffff984 */ /* 0x000fe20000000800 */
[----:B------:R-:W-:Y:S01]  /*2070*/  @!P6 LDGSTS.E.BYPASS.LTC128B.128 [R0+0x6000], desc[UR38][R214.64] ;  /* 0x06000000d600efae */ /* 0x000fe2000b981a26 */
[----:B------:R-:W-:Y:S01]  /*2080*/  @!P1 IMAD.IADD R14, R7, 0x1, R8 ;  /* 0x00000001070e9824 */ /* 0x000fe200078e0208 */
[----:B-1----:R-:W-:Y:S01]  /*2090*/  @!P1 LEA R8, P0, R6, R20, 0x1 ;  /* 0x0000001406089211 */ /* 0x002fe200078008ff */
[----:B------:R-:W-:Y:S01]  /*20a0*/  VIADD R222, R0, UR5 ;  /* 0x0000000500de7c36 */ /* 0x000fe20008000000 */
[----:B------:R-:W-:Y:S01]  /*20b0*/  @!P6 LDGSTS.E.BYPASS.LTC128B.128 [R0+0x7000], desc[UR38][R214.64+0x40] ;  /* 0x07000040d600efae */ /* 0x000fe2000b981a26 */
[----:B------:R-:W-:Y:S02]  /*20c0*/  @!P1 IMAD.MOV.U32 R10, RZ, RZ, R4 ;  /* 0x000000ffff0a9224 */ /* 0x000fe400078e0004 */
[----:B------:R-:W-:Y:S01]  /*20d0*/  IMAD.MOV.U32 R241, RZ, RZ, 0x7f800000 ;  /* 0x7f800000fff17424 */ /* 0x000fe200078e00ff */
[----:B------:R-:W-:Y:S01]  /*20e0*/  @!P6 LDGSTS.E.BYPASS.LTC128B.128 [R0+0x8000], desc[UR38][R214.64+0x80] ;  /* 0x08000080d600efae */ /* 0x000fe2000b981a26 */
[----:B------:R-:W-:-:S02]  /*20f0*/  @!P1 IMAD.MOV.U32 R11, RZ, RZ, R5 ;  /* 0x000000ffff0b9224 */ /* 0x000fc400078e0005 */
[----:B------:R-:W-:Y:S01]  /*2100*/  IMAD.MOV.U32 R240, RZ, RZ, 0x7f800000 ;  /* 0x7f800000fff07424 */ /* 0x000fe200078e00ff */
[----:B------:R-:W-:Y:S01]  /*2110*/  @P6 STS.128 [R0+0x6000], RZ ;  /* 0x006000ff00006388 */ /* 0x000fe20000000c00 */
[----:B------:R-:W-:Y:S01]  /*2120*/  @!P1 IMAD R7, R15, UR15, R9 ;  /* 0x0000000f0f079c24 */ /* 0x000fe2000f8e0209 */
[----:B------:R-:W-:Y:S01]  /*2130*/  @!P1 LEA.HI.X R9, R6, R21, R14, 0x1, P0 ;  /* 0x0000001506099211 */ /* 0x000fe200000f0c0e */
[----:B------:R-:W-:Y:S01]  /*2140*/  @!P2 IMAD R3, R23, UR15, R3 ;  /* 0x0000000f1703ac24 */ /* 0x000fe2000f8e0203 */
[----:B------:R-:W-:Y:S01]  /*2150*/  @P6 STS.128 [R0+0x7000], RZ ;  /* 0x007000ff00006388 */ /* 0x000fe20000000c00 */
[----:B--2---:R-:W-:Y:S01]  /*2160*/  @!P2 LEA R4, P0, R2, R18, 0x1 ;  /* 0x000000120204a211 */ /* 0x004fe200078008ff */
[----:B------:R-:W-:-:S04]  /*2170*/  @!P1 IMAD.WIDE.U32 R10, R15, UR14, R10 ;  /* 0x0000000e0f0a9c25 */ /* 0x000fc8000f8e000a */
[----:B------:R-:W-:Y:S01]  /*2180*/  IMAD.MOV.U32 R239, RZ, RZ, 0x7f800000 ;  /* 0x7f800000ffef7424 */ /* 0x000fe200078e00ff */
[----:B------:R-:W-:Y:S01]  /*2190*/  @P6 STS.128 [R0+0x8000], RZ ;  /* 0x008000ff00006388 */ /* 0x000fe20000000c00 */
[----:B------:R-:W-:Y:S01]  /*21a0*/  @!P2 LEA.HI.X R5, R2, R19, R3, 0x1, P0 ;  /* 0x000000130205a211 */ /* 0x000fe200000f0c03 */
[----:B------:R-:W-:Y:S01]  /*21b0*/  @!P1 IMAD.IADD R3, R11, 0x1, R7 ;  /* 0x000000010b039824 */ /* 0x000fe200078e0207 */
[----:B----4-:R-:W-:Y:S01]  /*21c0*/  @!P1 LEA R2, P0, R10, R16, 0x1 ;  /* 0x000000100a029211 */ /* 0x010fe200078008ff */
[----:B------:R-:W-:Y:S01]  /*21d0*/  @!PT LDS RZ, [RZ] ;  /* 0x00000000fffff984 */ /* 0x000fe20000000800 */
[----:B------:R-:W-:Y:S01]  /*21e0*/  @!PT LDS RZ, [RZ] ;  /* 0x00000000fffff984 */ /* 0x000fe20000000800 */
[----:B------:R-:W-:Y:S01]  /*21f0*/  @!PT LDS RZ, [RZ] ;  /* 0x00000000fffff984 */ /* 0x000fe20000000800 */
[----:B------:R-:W-:Y:S01]  /*2200*/  @!P6 LDGSTS.E.BYPASS.LTC128B.128 [R222], desc[UR38][R216.64] ;  /* 0x00000000d8deefae */ /* 0x000fe2000b981a26 */
[----:B---3--:R-:W-:Y:S02]  /*2210*/  IMAD.SHL.U32 R249, R178, 0x2, RZ ;  /* 0x00000002b2f97824 */ /* 0x008fe400078e00ff */
[----:B------:R-:W-:Y:S01]  /*2220*/  IMAD.MOV.U32 R163, RZ, RZ, 0x20 ;  /* 0x00000020ffa37424 */ /* 0x000fe200078e00ff */
[----:B------:R-:W-:Y:S01]  /*2230*/  @!P6 LDGSTS.E.BYPASS.LTC128B.128 [R222+0x1000], desc[UR38][R216.64+0x40] ;  /* 0x01000040d8deefae */ /* 0x000fe2000b981a26 */
[----:B------:R-:W-:Y:S01]  /*2240*/  @!P1 LEA.HI.X R3, R10, R17, R3, 0x1, P0 ;  /* 0x000000110a039211 */ /* 0x000fe200000f0c03 */
[----:B------:R-:W-:Y:S01]  /*2250*/  IMAD.MOV.U32 R245, RZ, RZ, 0x10 ;  /* 0x00000010fff57424 */ /* 0x000fe200078e00ff */
[----:B------:R-:W-:Y:S01]  /*2260*/  ISETP.GE.AND P0, PT, R233, UR10, PT ;  /* 0x0000000ae9007c0c */ /* 0x000fe2000bf06270 */
[----:B------:R-:W-:Y:S01]  /*2270*/  @!P6 LDGSTS.E.BYPASS.LTC128B.128 [R222+0x2000], desc[UR38][R216.64+0x80] ;  /* 0x02000080d8deefae */ /* 0x000fe2000b981a26 */
[----:B------:R-:W-:Y:S01]  /*2280*/  IMAD.SHL.U32 R7, R24, 0x10, RZ ;  /* 0x0000001018077824 */ /* 0x000fe200078e00ff */
[----:B------:R-:W-:Y:S01]  /*2290*/  SHF.R.U32.HI R248, RZ, 0x1, R178 ;  /* 0x00000001fff87819 */ /* 0x000fe200000116b2 */
[C---:B------:R-:W-:Y:S01]  /*22a0*/  IMAD.SHL.U32 R10, R178.reuse, 0x20, RZ ;  /* 0x00000020b20a7824 */ /* 0x040fe200078e00ff */
[----:B------:R-:W-:Y:S01]  /*22b0*/  @P6 STS.128 [R222], RZ ;  /* 0x000000ffde006388 */ /* 0x000fe20000000c00 */
[----:B------:R-:W-:-:S02]  /*22c0*/  IMAD.SHL.U32 R11, R178, 0x4, RZ ;  /* 0x00000004b20b7824 */ /* 0x000fc400078e00ff */
[----:B------:R-:W-:Y:S01]  /*22d0*/  IMAD.MOV.U32 R176, RZ, RZ, 0x20 ;  /* 0x00000020ffb07424 */ /* 0x000fe200078e00ff */
[----:B------:R-:W-:Y:S01]  /*22e0*/  @P6 STS.128 [R222+0x1000], RZ ;  /* 0x001000ffde006388 */ /* 0x000fe20000000c00 */
[----:B------:R-:W-:Y:S01]  /*22f0*/  IMAD.MOV.U32 R252, RZ, RZ, 0x18 ;  /* 0x00000018fffc7424 */ /* 0x000fe200078e00ff */
[----:B------:R-:W-:Y:S01]  /*2300*/  CS2R R126, SRZ ;  /* 0x00000000007e7805 */ /* 0x000fe2000001ff00 */
[----:B------:R-:W-:Y:S01]  /*2310*/  IMAD.MOV.U32 R251, RZ, RZ, 0x8 ;  /* 0x00000008fffb7424 */ /* 0x000fe200078e00ff */
[----:B------:R-:W-:Y:S01]  /*2320*/  @P6 STS.128 [R222+0x2000], RZ ;  /* 0x002000ffde006388 */ /* 0x000fe20000000c00 */
[----:B------:R-:W-:Y:S01]  /*2330*/  IMAD.MOV.U32 R250, RZ, RZ, 0x4 ;  /* 0x00000004fffa7424 */ /* 0x000fe200078e00ff */
[----:B------:R-:W-:Y:S02]  /*2340*/  CS2R R124, SRZ ;  /* 0x00000000007c7805 */ /* 0x000fe4000001ff00 */
[----:B------:R-:W-:Y:S01]  /*2350*/  CS2R R130, SRZ ;  /* 0x0000000000827805 */ /* 0x000fe2000001ff00 */
        /* <DEDUP_REMOVED lines=62> */
[----:B------:R2:W-:Y:S01]  /*2740*/  @!P2 LDGSTS.E.BYPASS.LTC128B.128 [R0+0x13000], desc[UR38][R4.64+0x80] ;  /* 0x130000800400afae */ /* 0x0005e2000b981a26 */
[----:B------:R-:W-:-:S02]  /*2750*/  CS2R R40, SRZ ;  /* 0x0000000000287805 */ /* 0x000fc4000001ff00 */
[----:B------:R-:W-:Y:S02]  /*2760*/  CS2R R38, SRZ ;  /* 0x0000000000267805 */ /* 0x000fe4000001ff00 */
[----:B------:R-:W-:Y:S01]  /*2770*/  CS2R R36, SRZ ;  /* 0x0000000000247805 */ /* 0x000fe2000001ff00 */
[----:B------:R-:W-:Y:S01]  /*2780*/  @P2 STS.128 [R0+0xf000], RZ ;  /* 0x00f000ff00002388 */ /* 0x000fe20000000c00 */
[----:B------:R-:W-:Y:S02]  /*2790*/  UIADD3 UR49, UPT, UPT, UR49, 0x80, -UR37 ;  /* 0x0000008031317890 */ /* 0x000fe4000fffe825 */
[----:B------:R-:W-:Y:S01]  /*27a0*/  USHF.L.U32 UR52, UR52, 0x3, URZ ;  /* 0x0000000334347899 */ /* 0x000fe200080006ff */
[----:B------:R-:W-:Y:S01]  /*27b0*/  @P2 STS.128 [R0+0x11000], RZ ;  /* 0x011000ff00002388 */ /* 0x000fe20000000c00 */
[----:B------:R-:W3:Y:S03]  /*27c0*/  LDCU UR8, c[0x0][0x3e0] ;  /* 0x00007c00ff0877ac */ /* 0x000ee60008000800 */
[----:B------:R-:W-:Y:S01]  /*27d0*/  @P2 STS.128 [R0+0x13000], RZ ;  /* 0x013000ff00002388 */ /* 0x000fe20000000c00 */
[----:B------:R-:W4:Y:S01]  /*27e0*/  LDCU UR10, c[0x0][0x50c] ;  /* 0x0000a180ff0a77ac */ /* 0x000f220008000800 */
[----:B-1----:R-:W-:-:S02]  /*27f0*/  IMAD.SHL.U32 R8, R24, 0x20, RZ ;  /* 0x0000002018087824 */ /* 0x002fc400078e00ff */
[----:B------:R-:W-:Y:S01]  /*2800*/  @P1 STS.128 [R0+0x10000], RZ ;  /* 0x010000ff00001388 */ /* 0x000fe20000000c00 */
[----:B------:R-:W1:Y:S03]  /*2810*/  LDCU UR9, c[0x0][0x45c] ;  /* 0x00008b80ff0977ac */ /* 0x000e660008000800 */
[----:B------:R-:W-:Y:S04]  /*2820*/  @P1 STS.128 [R0+0x12000], RZ ;  /* 0x012000ff00001388 */ /* 0x000fe80000000c00 */
[----:B------:R3:W-:Y:S01]  /*2830*/  @P1 STS.128 [R0+0x14000], RZ ;  /* 0x014000ff00001388 */ /* 0x0007e20000000c00 */
[----:B--2---:R-:W-:-:S03]  /*2840*/  IMAD.MOV.U32 R4, RZ, RZ, 0x4 ;  /* 0x00000004ff047424 */ /* 0x004fc600078e00ff */
[----:B------:R-:W-:Y:S01]  /*2850*/  @!PT LDS RZ, [RZ] ;  /* 0x00000000fffff984 */ /* 0x000fe20000000800 */
[----:B------:R-:W-:Y:S01]  /*2860*/  @!PT LDS RZ, [RZ] ;  /* 0x00000000fffff984 */ /* 0x000fe20000000800 */
[----:B------:R-:W-:Y:S01]  /*2870*/  @!PT LDS RZ, [RZ] ;  /* 0x00000000fffff984 */ /* 0x000fe20000000800 */
[----:B------:R-:W-:Y:S04]  /*2880*/  @!P1 LDGSTS.E.BYPASS.LTC128B.128 [R0+0x10000], desc[UR38][R2.64] ;  /* 0x1000000002009fae */ /* 0x000fe8000b981a26 */
[----:B------:R-:W-:Y:S04]  /*2890*/  @!P1 LDGSTS.E.BYPASS.LTC128B.128 [R0+0x12000], desc[UR38][R2.64+0x40] ;  /* 0x1200004002009fae */ /* 0x000fe8000b981a26 */
[----:B------:R2:W-:Y:S01]  /*28a0*/  @!P1 LDGSTS.E.BYPASS.LTC128B.128 [R0+0x14000], desc[UR38][R2.64+0x80] ;  /* 0x1400008002009fae */ /* 0x0005e2000b981a26 */
[----:B------:R-:W-:-:S03]  /*28b0*/  IMAD.SHL.U32 R9, R24, 0x4, RZ ;  /* 0x0000000418097824 */ /* 0x000fc600078e00ff */
[----:B------:R-:W0:Y:S02]  /*28c0*/  LDGDEPBAR ;  /* 0x00000000000079af */ /* 0x000e240000000000 */
[----:B------:R-:W-:Y:S01]  /*28d0*/  LOP3.LUT R9, R9, 0x18, RZ, 0xc0, !PT ;  /* 0x0000001809097812 */ /* 0x000fe200078ec0ff */
[----:B--2---:R-:W-:Y:S01]  /*28e0*/  IMAD.WIDE.U32 R2, R233, R4, UR58 ;  /* 0x0000003ae9027e25 */ /* 0x004fe2000f8e0004 */
[C---:B---3--:R-:W-:Y:S02]  /*28f0*/  LOP3.LUT R0, R8.reuse, 0x20, RZ, 0xc0, !PT ;  /* 0x0000002008007812 */ /* 0x048fe400078ec0ff */
[----:B------:R-:W-:Y:S02]  /*2900*/  LOP3.LUT R4, R8, 0x120, RZ, 0xc0, !PT ;  /* 0x0000012008047812 */ /* 0x000fe400078ec0ff */
[----:B------:R-:W5:Y:S01]  /*2910*/  @!P0 LDG.E R242, desc[UR38][R2.64] ;  /* 0x0000002602f28981 */ /* 0x000f62000c1e1900 */
[----:B------:R-:W-:-:S03]  /*2920*/  LOP3.LUT R0, R0, 0x3c00, R7, 0xf8, !PT ;  /* 0x00003c0000007812 */ /* 0x000fc600078ef807 */
[----:B------:R-:W5:Y:S01]  /*2930*/  @!P5 LDG.E R241, desc[UR38][R2.64+0x20] ;  /* 0x0000202602f1d981 */ /* 0x000f62000c1e1900 */
[----:B------:R-:W-:-:S03]  /*2940*/  LOP3.LUT R4, R4, 0x200, R7, 0xf8, !PT ;  /* 0x0000020004047812 */ /* 0x000fc600078ef807 */
[----:B------:R-:W5:Y:S04]  /*2950*/  @!P4 LDG.E R240, desc[UR38][R2.64+0x80] ;  /* 0x0000802602f0c981 */ /* 0x000f68000c1e1900 */
[----:B------:R2:W5:Y:S01]  /*2960*/  @!P3 LDG.E R239, desc[UR38][R2.64+0xa0] ;  /* 0x0000a02602efb981 */ /* 0x000562000c1e1900 */
[----:B------:R-:W-:Y:S01]  /*2970*/  LOP3.LUT R7, R0, 0x100, R7, 0xf8, !PT ;  /* 0x0000010000077812 */ /* 0x000fe200078ef807 */
[----:B------:R-:W-:Y:S01]  /*2980*/  USHF.L.U32 UR11, UR11, 0x6, URZ ;  /* 0x000000060b0b7899 */ /* 0x000fe200080006ff */
[----:B------:R-:W-:Y:S01]  /*2990*/  LOP3.LUT R6, R10, 0xc0, RZ, 0xc0, !PT ;  /* 0x000000c00a067812 */ /* 0x000fe200078ec0ff */
[----:B------:R-:W-:Y:S01]  /*29a0*/  USHF.L.U32 UR12, UR12, 0x6, URZ ;  /* 0x000000060c0c7899 */ /* 0x000fe200080006ff */
[----:B------:R-:W-:Y:S02]  /*29b0*/  LOP3.LUT P0, RZ, R24, 0x4, RZ, 0xc0, !PT ;  /* 0x0000000418ff7812 */ /* 0x000fe4000780c0ff */
[----:B------:R-:W-:-:S02]  /*29c0*/  LOP3.LUT R6, R6, 0x18, R11, 0xf8, !PT ;  /* 0x0000001806067812 */ /* 0x000fc400078ef80b */
[----:B------:R-:W-:Y:S02]  /*29d0*/  SEL R163, R163, 0xffffffe0, !P0 ;  /* 0xffffffe0a3a37807 */ /* 0x000fe40004000000 */
[C---:B------:R-:W-:Y:S02]  /*29e0*/  LOP3.LUT P1, RZ, R178.reuse, 0x4, RZ, 0xc0, !PT ;  /* 0x00000004b2ff7812 */ /* 0x040fe4000782c0ff */
[C---:B------:R-:W-:Y:S02]  /*29f0*/  LOP3.LUT P0, RZ, R178.reuse, 0x2, RZ, 0xc0, !PT ;  /* 0x00000002b2ff7812 */ /* 0x040fe4000780c0ff */
[----:B------:R-:W-:Y:S02]  /*2a00*/  LOP3.LUT P2, RZ, R178, 0x8, RZ, 0xc0, !PT ;  /* 0x00000008b2ff7812 */ /* 0x000fe4000784c0ff */
[----:B------:R-:W-:Y:S02]  /*2a10*/  SEL R245, R245, 0xfffffff0, !P1 ;  /* 0xfffffff0f5f57807 */ /* 0x000fe40004800000 */
[----:B------:R-:W-:-:S02]  /*2a20*/  SEL R176, R176, 0xffffffe0, !P0 ;  /* 0xffffffe0b0b07807 */ /* 0x000fc40004000000 */
[----:B--2---:R-:W-:Y:S02]  /*2a30*/  SHF.R.U32.HI R2, RZ, 0x4, R24 ;  /* 0x00000004ff027819 */ /* 0x004fe40000011618 */
[----:B------:R-:W-:Y:S02]  /*2a40*/  LOP3.LUT R3, R9, 0xc0, R8, 0xf8, !PT ;  /* 0x000000c009037812 */ /* 0x000fe400078ef808 */
[----:B------:R-:W-:Y:S02]  /*2a50*/  LOP3.LUT R0, R2, 0x8, RZ, 0xc0, !PT ;  /* 0x0000000802007812 */ /* 0x000fe400078ec0ff */
[C---:B------:R-:W-:Y:S02]  /*2a60*/  LOP3.LUT R2, R3.reuse, 0x8, R25, 0x78, !PT ;  /* 0x0000000803027812 */ /* 0x040fe400078e7819 */
[--C-:B------:R-:W-:Y:S02]  /*2a70*/  LOP3.LUT R0, R0, 0x10, R24.reuse, 0xf8, !PT ;  /* 0x0000001000007812 */ /* 0x100fe400078ef818 */
[----:B------:R-:W-:Y:S01]  /*2a80*/  LOP3.LUT R5, R3, 0x8, R24, 0x78, !PT ;  /* 0x0000000803057812 */ /* 0x000fe200078e7818 */
[----:B------:R-:W-:Y:S01]  /*2a90*/  IMAD.U32 R3, RZ, RZ, UR44 ;  /* 0x0000002cff037e24 */ /* 0x000fe2000f8e00ff */
[----:B------:R-:W-:-:S02]  /*2aa0*/  LOP3.LUT R0, R0, 0xc0, R8, 0xf8, !PT ;  /* 0x000000c000007812 */ /* 0x000fc400078ef808 */
[----:B------:R-:W-:Y:S02]  /*2ab0*/  LOP3.LUT R175, R4, R2, RZ, 0xfc, !PT ;  /* 0x0000000204af7212 */ /* 0x000fe400078efcff */
[----:B------:R-:W-:Y:S01]  /*2ac0*/  LOP3.LUT R2, R0, R9, RZ, 0x3c, !PT ;  /* 0x0000000900027212 */ /* 0x000fe200078e3cff */
[----:B------:R-:W-:Y:S01]  /*2ad0*/  IMAD.U32 R0, RZ, RZ, UR46 ;  /* 0x0000002eff007e24 */ /* 0x000fe2000f8e00ff */
[----:B------:R-:W-:Y:S02]  /*2ae0*/  IADD3 R3, PT, PT, R3, UR37, R233 ;  /* 0x0000002503037c10 */ /* 0x000fe4000fffe0e9 */
[----:B------:R-:W-:Y:S02]  /*2af0*/  LOP3.LUT R172, R7, R5, RZ, 0xfc, !PT ;  /* 0x0000000507ac7212 */ /* 0x000fe400078efcff */
[----:B------:R-:W-:Y:S01]  /*2b00*/  IADD3 R211, PT, PT, R3, -0x1f, -R0 ;  /* 0xffffffe103d37810 */ /* 0x000fe20007ffe800 */
[----:B------:R-:W-:Y:S01]  /*2b10*/  IMAD.SHL.U32 R3, R178, 0x10, RZ ;  /* 0x00000010b2037824 */ /* 0x000fe200078e00ff */
[----:B------:R-:W-:-:S02]  /*2b20*/  LOP3.LUT R0, R10, 0x20, RZ, 0xc0, !PT ;  /* 0x000000200a007812 */ /* 0x000fc400078ec0ff */
[----:B------:R-:W-:Y:S02]  /*2b30*/  LOP3.LUT R173, R2, 0x120, R8, 0xf8, !PT ;  /* 0x0000012002ad7812 */ /* 0x000fe400078ef808 */
[----:B------:R-:W-:Y:S02]  /*2b40*/  LOP3.LUT R5, R3, 0x1c0, RZ, 0xc0, !PT ;  /* 0x000001c003057812 */ /* 0x000fe400078ec0ff */
[----:B------:R-:W-:Y:S02]  /*2b50*/  LOP3.LUT R2, R10, 0x120, RZ, 0xc0, !PT ;  /* 0x000001200a027812 */ /* 0x000fe400078ec0ff */
[----:B------:R-:W-:Y:S02]  /*2b60*/  LOP3.LUT R0, R0, 0x3c00, R3, 0xf8, !PT ;  /* 0x00003c0000007812 */ /* 0x000fe400078ef803 */
[----:B------:R-:W-:Y:S02]  /*2b70*/  LOP3.LUT R7, R10, 0x7400, RZ, 0xc0, !PT ;  /* 0x000074000a077812 */ /* 0x000fe400078ec0ff */
[----:B------:R-:W-:-:S02]  /*2b80*/  LOP3.LUT R5, R5, 0x38, R249, 0xf8, !PT ;  /* 0x0000003805057812 */ /* 0x000fc400078ef8f9 */
[--C-:B------:R-:W-:Y:S02]  /*2b90*/  LOP3.LUT R2, R2, 0x200, R3.reuse, 0xf8, !PT ;  /* 0x0000020002027812 */ /* 0x100fe400078ef803 */
[----:B------:R-:W-:Y:S02]  /*2ba0*/  LOP3.LUT R4, R0, 0x100, R3, 0xf8, !PT ;  /* 0x0000010000047812 */ /* 0x000fe400078ef803 */
[----:B------:R-:W-:Y:S02]  /*2bb0*/  LEA R175, R175, UR28, 0x1 ;  /* 0x0000001cafaf7c11 */ /* 0x000fe4000f8e08ff */
[----:B------:R-:W-:Y:S02]  /*2bc0*/  LEA R172, R172, UR28, 0x1 ;  /* 0x0000001cacac7c11 */ /* 0x000fe4000f8e08ff */
[----:B------:R-:W-:Y:S01]  /*2bd0*/  LEA R173, R173, UR28, 0x1 ;  /* 0x0000001cadad7c11 */ /* 0x000fe2000f8e08ff */
[----:B------:R-:W-:Y:S01]  /*2be0*/  VIADD R175, R175, UR5 ;  /* 0x00000005afaf7c36 */ /* 0x000fe20008000000 */
[----:B------:R-:W-:Y:S01]  /*2bf0*/  LOP3.LUT R7, R7, 0x6, R249, 0xf8, !PT ;  /* 0x0000000607077812 */ /* 0x000fe200078ef8f9 */
[----:B------:R-:W-:Y:S01]  /*2c00*/  IMAD.IADD R174, R163, 0x1, R172 ;  /* 0x00000001a3ae7824 */ /* 0x000fe200078e02ac */
[C---:B------:R-:W-:Y:S01]  /*2c10*/  LOP3.LUT R3, R6.reuse, 0x8, R178, 0x78, !PT ;  /* 0x0000000806037812 */ /* 0x040fe200078e78b2 */
[----:B------:R-:W-:Y:S01]  /*2c20*/  VIADD R173, R173, UR5 ;  /* 0x00000005adad7c36 */ /* 0x000fe20008000000 */
[----:B------:R-:W-:-:S02]  /*2c30*/  LOP3.LUT R0, R6, 0x8, R248, 0x78, !PT ;  /* 0x0000000806007812 */ /* 0x000fc400078e78f8 */
[----:B------:R-:W-:Y:S02]  /*2c40*/  LOP3.LUT R5, R5, 0x20, R248, 0x78, !PT ;  /* 0x0000002005057812 */ /* 0x000fe400078e78f8 */
[----:B------:R-:W-:Y:S02]  /*2c50*/  LOP3.LUT R244, R4, R3, RZ, 0xfc, !PT ;  /* 0x0000000304f47212 */ /* 0x000fe400078efcff */
[----:B------:R-:W-:Y:S02]  /*2c60*/  LOP3.LUT R177, R2, R0, RZ, 0xfc, !PT ;  /* 0x0000000002b17212 */ /* 0x000fe400078efcff */
[----:B-1--4-:R-:W-:-:S07]  /*2c70*/  LOP3.LUT R243, R7, R5, RZ, 0xfc, !PT ;  /* 0x0000000507f37212 */ /* 0x012fce00078efcff */
.L_x_728:
[----:B------:R-:W0:Y:S01]  /*2c80*/  LDGDEPBAR ;  /* 0x00000000000079af */ /* 0x000e220000000000 */
[----:B------:R-:W-:Y:S01]  /*2c90*/  IADD3 R0, PT, PT, R175, R163, RZ ;  /* 0x000000a3af007210 */ /* 0x000fe20007ffe0ff */
[----:B------:R-:W-:Y:S01]  /*2ca0*/  UIADD3 UR44, UPT, UPT, UR44, -0x40, URZ ;  /* 0xffffffc02c2c7890 */ /* 0x000fe2000fffe0ff */
[----:B------:R-:W-:Y:S01]  /*2cb0*/  IMAD.MOV.U32 R3, RZ, RZ, 0x20 ;  /* 0x00000020ff037424 */ /* 0x000fe200078e00ff */
[----:B------:R-:W-:Y:S01]  /*2cc0*/  USHF.L.U32 UR5, UR41, 0x7, URZ ;  /* 0x0000000729057899 */ /* 0x000fe200080006ff */
[----:B-----5:R-:W-:Y:S01]  /*2cd0*/  FSETP.NEU.FTZ.AND P3, PT, R241, -INF , PT ;  /* 0xff800000f100780b */ /* 0x020fe20003f7d000 */
[----:B------:R-:W-:Y:S01]  /*2ce0*/  UISETP.GE.AND UP0, UPT, UR44, UR49, UPT ;  /* 0x000000312c00728c */ /* 0x000fe2000bf06270 */
[----:B------:R-:W-:Y:S01]  /*2cf0*/  FSETP.NEU.FTZ.AND P4, PT, R242, -INF , PT ;  /* 0xff800000f200780b */ /* 0x000fe20003f9d000 */
[----:B------:R-:W-:Y:S02]  /*2d00*/  UIADD3 UR5, UPT, UPT, UR5, 0x80, URZ ;  /* 0x0000008005057890 */ /* 0x000fe4000fffe0ff */
[----:B------:R-:W-:Y:S02]  /*2d10*/  UIADD3 UR45, UPT, UPT, UR45, -0x1, URZ ;  /* 0xffffffff2d2d7890 */ /* 0x000fe4000fffe0ff */
[----:B------:R-:W-:Y:S06]  /*2d20*/  UISETP.LT.AND UP0, UPT, UR5, UR37, UP0 ;  /* 0x000000250500728c */ /* 0x000fec0008701270 */
[----:B------:R-:W-:Y:S01]  /*2d30*/  PLOP3.LUT P0, PT, PT, PT, UP0, 0x80, 0x8 ;  /* 0x000000000008781c */ /* 0x000fe20003f0f008 */
[----:B------:R-:W-:Y:S01]  /*2d40*/  UISETP.GT.AND UP0, UPT, UR45, UR47, UPT ;  /* 0x0000002f2d00728c */ /* 0x000fe2000bf04270 */
[----:B------:R-:W-:Y:S04]  /*2d50*/  DEPBAR.LE SB0, 0x0 ;  /* 0x000080000000791a */ /* 0x000fe80000000000 */
[----:B------:R-:W-:Y:S07]  /*2d60*/  BAR.SYNC.DEFER_BLOCKING 0x0 ;  /* 0x0000000000007b1d */ /* 0x000fee0000010000 */
[----:B------:R-:W-:Y:S04]  /*2d70*/  @!P0 LOP3.LUT R2, R249, 0x6, RZ, 0xc0, !PT ;  /* 0x00000006f9028812 */ /* 0x000fe800078ec0ff */
[----:B------:R-:W-:Y:S01]  /*2d80*/  @!P0 LOP3.LUT R2, R2, 0x1e0, R248, 0xf8, !PT ;  /* 0x000001e002028812 */ /* 0x000fe200078ef8f8 */
        /* <DEDUP_REMOVED lines=54> */
[----:B------:R1:W2:Y:S07]  /*30f0*/  LDSM.16.M88.4 R136, [R0+0x2800] ;  /* 0x002800000088783b */ /* 0x0002ae0000000200 */
[----:B------:R-:W-:Y:S01]  /*3100*/  HMMA.16816.F32.BF16 R32, R140, R146, R32 ;  /* 0x000000928c20723c */ /* 0x000fe20000041820 */
[----:B------:R-:W-:Y:S07]  /*3110*/  MOV R140, 0x20 ;  /* 0x00000020008c7802 */ /* 0x000fee0000000f00 */
[-C--:B----4-:R-:W-:Y:S08]  /*3120*/  HMMA.16816.F32.BF16 R4, R148, R168.reuse, R4 ;  /* 0x000000a89404723c */ /* 0x090ff00000041804 */
[C---:B---3--:R-:W-:Y:S01]  /*3130*/  HMMA.16816.F32.BF16 R8, R132.reuse, R168, R8 ;  /* 0x000000a88408723c */ /* 0x048fe20000041808 */
[----:B-1----:R-:W-:Y:S05]  /*3140*/  IMAD.U32 R0, RZ, RZ, UR41 ;  /* 0x00000029ff007e24 */ /* 0x002fea000f8e00ff */
[----:B------:R-:W-:Y:S02]  /*3150*/  @!P0 LEA R0, R0, R2, 0x7 ;  /* 0x0000000200008211 */ /* 0x000fe400078e38ff */
[-C--:B------:R-:W-:Y:S03]  /*3160*/  HMMA.16816.F32.BF16 R12, R132, R170.reuse, R12 ;  /* 0x000000aa840c723c */ /* 0x080fe6000004180c */
[----:B------:R-:W-:Y:S05]  /*3170*/  @!P0 IADD3 R2, PT, PT, R0, 0x1, RZ ;  /* 0x0000000100028810 */ /* 0x000fea0007ffe0ff */
[C---:B------:R-:W-:Y:S08]  /*3180*/  HMMA.16816.F32.BF16 R16, R148.reuse, R170, R16 ;  /* 0x000000aa9410723c */ /* 0x040ff00000041810 */
[-C--:B------:R-:W-:Y:S08]  /*3190*/  HMMA.16816.F32.BF16 R20, R148, R152.reuse, R20 ;  /* 0x000000989414723c */ /* 0x080ff00000041814 */
[C---:B------:R-:W-:Y:S04]  /*31a0*/  HMMA.16816.F32.BF16 R24, R132.reuse, R152, R24 ;  /* 0x000000988418723c */ /* 0x040fe80000041818 */
[----:B------:R-:W-:Y:S04]  /*31b0*/  LEA R153, R243, UR4, 0x1 ;  /* 0x00000004f3997c11 */ /* 0x000fe8000f8e08ff */
[-C--:B------:R-:W-:Y:S08]  /*31c0*/  HMMA.16816.F32.BF16 R28, R132, R154.reuse, R28 ;  /* 0x0000009a841c723c */ /* 0x080ff0000004181c */
[----:B------:R-:W-:Y:S01]  /*31d0*/  HMMA.16816.F32.BF16 R32, R148, R154, R32 ;  /* 0x0000009a9420723c */ /* 0x000fe20000041820 */
[----:B------:R-:W-:Y:S02]  /*31e0*/  MOV R148, UR60 ;  /* 0x0000003c00947c02 */ /* 0x000fe40008000f00 */
[----:B------:R-:W-:Y:S02]  /*31f0*/  MOV R149, UR61 ;  /* 0x0000003d00957c02 */ /* 0x000fe40008000f00 */
[----:B------:R-:W-:Y:S03]  /*3200*/  IADD3 R154, PT, PT, R153, 0x19020, RZ ;  /* 0x00019020999a7810 */ /* 0x000fe60007ffe0ff */
[-C--:B------:R-:W-:Y:S08]  /*3210*/  HMMA.16816.F32.BF16 R4, R156, R160.reuse, R4 ;  /* 0x000000a09c04723c */ /* 0x080ff00000041804 */
[C---:B--2---:R-:W-:Y:S08]  /*3220*/  HMMA.16816.F32.BF16 R8, R136.reuse, R160, R8 ;  /* 0x000000a08808723c */ /* 0x044ff00000041808 */
        /* <DEDUP_REMOVED lines=10> */
[----:B------:R-:W-:Y:S01]  /*32d0*/  MUFU.TANH R165, R5 ;  /* 0x0000000500a57308 */ /* 0x000fe20000002400 */
[----:B------:R-:W-:Y:S01]  /*32e0*/  FMUL.FTZ R9, R9, UR10 ;  /* 0x0000000a09097c20 */ /* 0x000fe20008410000 */
[----:B------:R-:W-:Y:S01]  /*32f0*/  SEL R163, R140, 0xffffffe0, !P1 ;  /* 0xffffffe08ca37807 */ /* 0x000fe20004800000 */
        /* <DEDUP_REMOVED lines=9> */
[----:B------:R2:W3:Y:S10]  /*3390*/  MUFU.TANH R225, R7 ;  /* 0x0000000700e17308 */ /* 0x0004f40000002400 */
[----:B------:R4:W-:Y:S10]  /*33a0*/  MUFU.TANH R193, R11 ;  /* 0x0000000b00c17308 */ /* 0x0009f40000002400 */
[----:B------:R3:W-:Y:S01]  /*33b0*/  MUFU.TANH R187, R8 ;  /* 0x0000000800bb7308 */ /* 0x0007e20000002400 */
[----:B--2---:R2:W2:Y:S09]  /*33c0*/  LDSM.16.M88.4 R4, [R174+0xd400] ;  /* 0x00d40000ae04783b */ /* 0x0044b20000000200 */
[----:B------:R-:W-:Y:S01]  /*33d0*/  MUFU.TANH R181, R13 ;  /* 0x0000000d00b57308 */ /* 0x000fe20000002400 */
[----:B----4-:R-:W-:Y:S01]  /*33e0*/  @!P0 VIADDMNMX R11, R211, -R3, UR37, PT ;  /* 0x00000025d30b8e46 */ /* 0x010fe2000b800903 */
[----:B-1----:R-:W-:Y:S03]  /*33f0*/  IMAD.MOV.U32 R3, RZ, RZ, R224 ;  /* 0x000000ffff037224 */ /* 0x002fe600078e00e0 */
[----:B------:R-:W-:Y:S05]  /*3400*/  @!P0 ISETP.GE.AND P5, PT, R2, R11, PT ;  /* 0x0000000b0200820c */ /* 0x000fea0003fa6270 */
[----:B------:R1:W4:Y:S01]  /*3410*/  MUFU.TANH R194, R10 ;  /* 0x0000000a00c27308 */ /* 0x0003220000002400 */
[----:B---3--:R-:W-:Y:S05]  /*3420*/  FMUL.FTZ R8, R242, 1.4426950216293334961 ;  /* 0x3fb8aa3bf2087820 */ /* 0x008fea0000410000 */
[----:B------:R-:W-:Y:S04]  /*3430*/  FSEL R8, R8, RZ, P4 ;  /* 0x000000ff08087208 */ /* 0x000fe80002000000 */
[----:B------:R3:W-:Y:S01]  /*3440*/  MUFU.TANH R184, R12 ;  /* 0x0000000c00b87308 */ /* 0x0007e20000002400 */
[----:B--2---:R-:W-:Y:S09]  /*3450*/  IMAD.IADD R174, R163, 0x1, R172 ;  /* 0x00000001a3ae7824 */ /* 0x004ff200078e02ac */
[----:B------:R2:W4:Y:S01]  /*3460*/  MUFU.TANH R185, R9 ;  /* 0x0000000900b97308 */ /* 0x0005220000002400 */
[----:B-1----:R-:W-:Y:S04]  /*3470*/  @!P0 VIADDMNMX R10, R211, -R252, UR37, PT ;  /* 0x00000025d30a8e46 */ /* 0x002fe8000b8009fc */
[CC--:B------:R-:W-:Y:S05]  /*3480*/  @!P0 ISETP.GE.AND P4, PT, R0.reuse, R10.reuse, PT ;  /* 0x0000000a0000820c */ /* 0x0c0fea0003f86270 */
[----:B------:R-:W-:Y:S01]  /*3490*/  MUFU.TANH R164, R16 ;  /* 0x0000001000a47308 */ /* 0x000fe20000002400 */
[-C--:B------:R-:W-:Y:S03]  /*34a0*/  HMMA.16816.F32.BF16 R20, R156, R4.reuse, R20 ;  /* 0x000000049c14723c */ /* 0x080fe60000041814 */
[----:B---3--:R-:W-:Y:S06]  /*34b0*/  MOV R12, R225 ;  /* 0x000000e1000c7202 */ /* 0x008fec0000000f00 */
[----:B------:R4:W-:Y:S01]  /*34c0*/  MUFU.TANH R192, R14 ;  /* 0x0000000e00c07308 */ /* 0x0009e20000002400 */
[C---:B------:R-:W-:Y:S04]  /*34d0*/  HMMA.16816.F32.BF16 R24, R136.reuse, R4, R24 ;  /* 0x000000048818723c */ /* 0x040fe80000041818 */
[----:B------:R-:W-:Y:S01]  /*34e0*/  FMUL.FTZ R5, R241, 1.4426950216293334961 ;  /* 0x3fb8aa3bf1057820 */ /* 0x000fe20000410000 */
[----:B------:R-:W-:Y:S01]  /*34f0*/  MOV R4, R165 ;  /* 0x000000a500047202 */ /* 0x000fe20000000f00 */
[----:B--2---:R-:W-:Y:S01]  /*3500*/  IMAD.MOV.U32 R9, RZ, RZ, R226 ;  /* 0x000000ffff097224 */ /* 0x004fe200078e00e2 */
[----:B------:R-:W-:Y:S01]  /*3510*/  @!P0 FSEL R4, R165, -INF , !P5 ;  /* 0xff800000a5048808 */ /* 0x000fe20006800000 */
[-C--:B------:R-:W-:Y:S01]  /*3520*/  HMMA.16816.F32.BF16 R28, R136, R6.reuse, R28 ;  /* 0x00000006881c723c */ /* 0x080fe2000004181c */
[----:B------:R1:W-:Y:S02]  /*3530*/  MUFU.TANH R191, R15 ;  /* 0x0000000f00bf7308 */ /* 0x0003e40000002400 */
[----:B------:R-:W-:Y:S01]  /*3540*/  FSEL R5, R5, RZ, P3 ;  /* 0x000000ff05057208 */ /* 0x000fe20001800000 */
[----:B------:R-:W-:Y:S01]  /*3550*/  FMUL.FTZ R21, R21, UR10 ;  /* 0x0000000a15157c20 */ /* 0x000fe20008410000 */
[----:B------:R-:W-:Y:S01]  /*3560*/  @!P0 ISETP.GE.AND P3, PT, R0, R11, PT ;  /* 0x0000000b0000820c */ /* 0x000fe20003f66270 */
[----:B------:R-:W-:Y:S01]  /*3570*/  FMUL.FTZ R20, R20, UR10 ;  /* 0x0000000a14147c20 */ /* 0x000fe20008410000 */
[----:B------:R-:W-:Y:S01]  /*3580*/  @!P0 FSEL R9, R226, -INF , !P4 ;  /* 0xff800000e2098808 */ /* 0x000fe20006000000 */
[----:B------:R-:W-:Y:S03]  /*3590*/  HMMA.16816.F32.BF16 R32, R156, R6, R32 ;  /* 0x000000069c20723c */ /* 0x000fe60000041820 */
[----:B------:R-:W-:Y:S01]  /*35a0*/  MUFU.TANH R223, R17 ;  /* 0x0000001100df7308 */ /* 0x000fe20000002400 */
[----:B------:R-:W-:Y:S01]  /*35b0*/  @!P0 FSEL R3, R224, -INF , !P3 ;  /* 0xff800000e0038808 */ /* 0x000fe20005800000 */
[----:B----4-:R-:W-:Y:S01]  /*35c0*/  IMAD.MOV.U32 R14, RZ, RZ, R194 ;  /* 0x000000ffff0e7224 */ /* 0x010fe200078e00c2 */
[----:B------:R-:W-:Y:S01]  /*35d0*/  @!P0 ISETP.GE.AND P3, PT, R2, R10, PT ;  /* 0x0000000a0200820c */ /* 0x000fe20003f66270 */
[----:B------:R-:W-:Y:S01]  /*35e0*/  FMUL.FTZ R23, R23, UR10 ;  /* 0x0000000a17177c20 */ /* 0x000fe20008410000 */
[----:B------:R-:W-:Y:S01]  /*35f0*/  FMUL.FTZ R22, R22, UR10 ;  /* 0x0000000a16167c20 */ /* 0x000fe20008410000 */
[--C-:B------:R-:W-:Y:S01]  /*3600*/  FFMA.FTZ R13, R3, UR9, -R8.reuse ;  /* 0x00000009030d7c23 */ /* 0x100fe20008010808 */
[----:B------:R-:W-:Y:S01]  /*3610*/  FFMA.FTZ R3, R4, UR9, -R8 ;  /* 0x0000000904037c23 */ /* 0x000fe20008010808 */
[----:B------:R-:W-:Y:S01]  /*3620*/  @!P0 FSEL R12, R225, -INF , !P3 ;  /* 0xff800000e10c8808 */ /* 0x000fe20005800000 */
[--C-:B------:R-:W-:Y:S01]  /*3630*/  FFMA.FTZ R4, R9, UR9, -R5.reuse ;  /* 0x0000000909047c23 */ /* 0x100fe20008010805 */
[----:B------:R2:W-:Y:S01]  /*3640*/  MUFU.EX2 R235, R13 ;  /* 0x0000000d00eb7308 */ /* 0x0005e20000000800 */
[----:B------:R-:W-:Y:S01]  /*3650*/  @!P0 VIMNMX R9, PT, PT, R211, UR37, PT ;  /* 0x00000025d3098c48 */ /* 0x000fe2000bfe0100 */
[----:B------:R-:W-:Y:S01]  /*3660*/  FMUL.FTZ R24, R24, UR10 ;  /* 0x0000000a18187c20 */ /* 0x000fe20008410000 */
[----:B------:R-:W-:Y:S07]  /*3670*/  FSETP.NEU.FTZ.AND P3, PT, R240, -INF , PT ;  /* 0xff800000f000780b */ /* 0x000fee0003f7d000 */
[----:B------:R3:W-:Y:S01]  /*3680*/  MUFU.EX2 R234, R3 ;  /* 0x0000000300ea7308 */ /* 0x0007e20000000800 */
[-C--:B------:R-:W-:Y:S01]  /*3690*/  @!P0 ISETP.GE.AND P6, PT, R0, R9.reuse, PT ;  /* 0x000000090000820c */ /* 0x080fe20003fc6270 */
[----:B------:R-:W-:Y:S01]  /*36a0*/  FMUL.FTZ R25, R25, UR10 ;  /* 0x0000000a19197c20 */ /* 0x000fe20008410000 */
[----:B------:R-:W-:Y:S07]  /*36b0*/  @!P0 ISETP.GE.AND P5, PT, R2, R9, PT ;  /* 0x000000090200820c */ /* 0x000fee0003fa6270 */
[----:B------:R4:W-:Y:S01]  /*36c0*/  MUFU.EX2 R238, R4 ;  /* 0x0000000400ee7308 */ /* 0x0009e20000000800 */
[----:B-1----:R-:W-:Y:S01]  /*36d0*/  MOV R15, R193 ;  /* 0x000000c1000f7202 */ /* 0x002fe20000000f00 */
[----:B------:R-:W-:Y:S01]  /*36e0*/  FMUL.FTZ R27, R27, UR10 ;  /* 0x0000000a1b1b7c20 */ /* 0x000fe20008410000 */
[C---:B------:R-:W-:Y:S07]  /*36f0*/  @!P0 IADD3 R6, PT, PT, R0.reuse, 0x11, RZ ;  /* 0x0000001100068810 */ /* 0x040fee0007ffe0ff */
[----:B------:R-:W1:Y:S01]  /*3700*/  MUFU.TANH R220, R21 ;  /* 0x0000001500dc7308 */ /* 0x000e620000002400 */
[----:B------:R-:W-:Y:S01]  /*3710*/  @!P0 IADD3 R7, PT, PT, R0, 0x10, RZ ;  /* 0x0000001000078810 */ /* 0x000fe20007ffe0ff */
[----:B------:R-:W-:Y:S01]  /*3720*/  FMUL.FTZ R29, R29, UR10 ;  /* 0x0000000a1d1d7c20 */ /* 0x000fe20008410000 */
[----:B--2---:R-:W-:Y:S01]  /*3730*/  MOV R13, R185 ;  /* 0x000000b9000d7202 */ /* 0x004fe20000000f00 */
[----:B------:R-:W-:Y:S01]  /*3740*/  FMUL.FTZ R33, R33, UR10 ;  /* 0x0000000a21217c20 */ /* 0x000fe20008410000 */
[----:B------:R-:W-:Y:S01]  /*3750*/  @!P0 FSEL R13, R185, -INF , !P5 ;  /* 0xff800000b90d8808 */ /* 0x000fe20006800000 */
[----:B---3--:R-:W-:Y:S01]  /*3760*/  FFMA.FTZ R3, R12, UR9, -R5 ;  /* 0x000000090c037c23 */ /* 0x008fe20008010805 */
[----:B------:R-:W-:Y:S01]  /*3770*/  IMAD.MOV.U32 R12, RZ, RZ, R187 ;  /* 0x000000ffff0c7224 */ /* 0x000fe200078e00bb */
[----:B------:R-:W-:Y:S02]  /*3780*/  @!P0 FSEL R12, R187, -INF , !P6 ;  /* 0xff800000bb0c8808 */ /* 0x000fe40007000000 */
[----:B------:R-:W-:Y:S01]  /*3790*/  MUFU.TANH R168, R18 ;  /* 0x0000001200a87308 */ /* 0x000fe20000002400 */
[----:B----4-:R-:W-:Y:S01]  /*37a0*/  @!P0 VIADDMNMX R4, R211, R251, UR37, PT ;  /* 0x00000025d3048e46 */ /* 0x010fe2000b8001fb */
[----:B------:R-:W-:Y:S01]  /*37b0*/  FMUL.FTZ R26, R26, UR10 ;  /* 0x0000000a1a1a7c20 */ /* 0x000fe20008410000 */
[----:B------:R-:W-:Y:S01]  /*37c0*/  FMUL.FTZ R28, R28, UR10 ;  /* 0x0000000a1c1c7c20 */ /* 0x000fe20008410000 */
[----:B------:R-:W-:Y:S01]  /*37d0*/  FMUL.FTZ R32, R32, UR10 ;  /* 0x0000000a20207c20 */ /* 0x000fe20008410000 */
[-C--:B------:R-:W-:Y:S01]  /*37e0*/  @!P0 ISETP.GE.AND P4, PT, R2, R4.reuse, PT ;  /* 0x000000040200820c */ /* 0x080fe20003f86270 */
[----:B------:R-:W-:Y:S01]  /*37f0*/  FMUL.FTZ R2, R239, 1.4426950216293334961 ;  /* 0x3fb8aa3bef027820 */ /* 0x000fe20000410000 */
[----:B------:R-:W-:Y:S03]  /*3800*/  @!P0 ISETP.GE.AND P6, PT, R0, R4, PT ;  /* 0x000000040000820c */ /* 0x000fe60003fc6270 */
[----:B------:R2:W3:Y:S01]  /*3810*/  MUFU.EX2 R237, R3 ;  /* 0x0000000300ed7308 */ /* 0x0004e20000000800 */
[----:B------:R-:W-:Y:S01]  /*3820*/  @!P0 FSEL R15, R193, -INF , !P4 ;  /* 0xff800000c10f8808 */ /* 0x000fe20006000000 */
[----:B------:R-:W-:Y:S01]  /*3830*/  FMUL.FTZ R34, R34, UR10 ;  /* 0x0000000a22227c20 */ /* 0x000fe20008410000 */
[----:B------:R-:W-:Y:S07]  /*3840*/  @!P0 FSEL R14, R194, -INF , !P6 ;  /* 0xff800000c20e8808 */ /* 0x000fee0007000000 */
[----:B------:R1:W-:Y:S01]  /*3850*/  MUFU.TANH R166, R19 ;  /* 0x0000001300a67308 */ /* 0x0003e20000002400 */
[----:B------:R-:W-:Y:S01]  /*3860*/  FMUL.FTZ R35, R35, UR10 ;  /* 0x0000000a23237c20 */ /* 0x000fe20008410000 */
[----:B------:R-:W-:Y:S01]  /*3870*/  IADD3 R156, PT, PT, R245, R153, RZ ;  /* 0x00000099f59c7210 */ /* 0x000fe20007ffe0ff */
[----:B------:R-:W-:Y:S01]  /*3880*/  FMUL.FTZ R30, R30, UR10 ;  /* 0x0000000a1e1e7c20 */ /* 0x000fe20008410000 */
[----:B------:R-:W-:Y:S06]  /*3890*/  FMUL.FTZ R31, R31, UR10 ;  /* 0x0000000a1f1f7c20 */ /* 0x000fec0008410000 */
[----:B------:R-:W-:Y:S01]  /*38a0*/  MUFU.TANH R221, R20 ;  /* 0x0000001400dd7308 */ /* 0x000fe20000002400 */
[----:B--2---:R-:W-:Y:S05]  /*38b0*/  FMUL.FTZ R3, R240, 1.4426950216293334961 ;  /* 0x3fb8aa3bf0037820 */ /* 0x004fea0000410000 */
[----:B------:R-:W-:Y:S04]  /*38c0*/  FSEL R3, R3, RZ, P3 ;  /* 0x000000ff03037208 */ /* 0x000fe80001800000 */
[----:B------:R-:W2:Y:S01]  /*38d0*/  MUFU.TANH R160, R23 ;  /* 0x0000001700a07308 */ /* 0x000ea20000002400 */
[----:B------:R-:W-:Y:S01]  /*38e0*/  FSETP.NEU.FTZ.AND P3, PT, R239, -INF , PT ;  /* 0xff800000ef00780b */ /* 0x000fe20003f7d000 */
[----:B-1----:R-:W-:Y:S02]  /*38f0*/  IMAD.MOV.U32 R19, RZ, RZ, R220 ;  /* 0x000000ffff137224 */ /* 0x002fe400078e00dc */
[--C-:B------:R-:W-:Y:S01]  /*3900*/  FFMA.FTZ R16, R12, UR9, -R3.reuse ;  /* 0x000000090c107c23 */ /* 0x100fe20008010803 */
[----:B------:R-:W-:Y:S01]  /*3910*/  FFMA.FTZ R12, R13, UR9, -R3 ;  /* 0x000000090d0c7c23 */ /* 0x000fe20008010803 */
[----:B------:R-:W-:Y:S04]  /*3920*/  FSEL R2, R2, RZ, P3 ;  /* 0x000000ff02027208 */ /* 0x000fe80001800000 */
[----:B------:R1:W-:Y:S01]  /*3930*/  MUFU.EX2 R206, R16 ;  /* 0x0000001000ce7308 */ /* 0x0003e20000000800 */
[----:B------:R-:W-:Y:S09]  /*3940*/  FFMA.FTZ R13, R14, UR9, -R2 ;  /* 0x000000090e0d7c23 */ /* 0x000ff20008010802 */
[----:B------:R4:W-:Y:S01]  /*3950*/  MUFU.EX2 R205, R12 ;  /* 0x0000000c00cd7308 */ /* 0x0009e20000000800 */
[----:B------:R-:W-:Y:S09]  /*3960*/  VIADD R14, R153, 0x19000 ;  /* 0x00019000990e7836 */ /* 0x000ff20000000000 */
[----:B------:R3:W-:Y:S01]  /*3970*/  MUFU.EX2 R210, R13 ;  /* 0x0000000d00d27308 */ /* 0x0007e20000000800 */
[----:B------:R-:W-:Y:S01]  /*3980*/  @P2 VIADD R154, R14, 0xffffffe0 ;  /* 0xffffffe00e9a2836 */ /* 0x000fe20000000000 */
[----:B------:R-:W-:Y:S01]  /*3990*/  MOV R14, R184 ;  /* 0x000000b8000e7202 */ /* 0x000fe20000000f00 */
[----:B--2---:R-:W-:Y:S07]  /*39a0*/  IMAD.MOV.U32 R20, RZ, RZ, R160 ;  /* 0x000000ffff147224 */ /* 0x004fee00078e00a0 */
[----:B------:R-:W-:Y:S01]  /*39b0*/  MUFU.TANH R161, R22 ;  /* 0x0000001600a17308 */ /* 0x000fe20000002400 */
[----:B------:R-:W-:Y:S02]  /*39c0*/  IMAD.IADD R155, R245, 0x1, R154 ;  /* 0x00000001f59b7824 */ /* 0x000fe400078e029a */
[----:B-1----:R-:W-:Y:S02]  /*39d0*/  IMAD.MOV.U32 R16, RZ, RZ, R191 ;  /* 0x000000ffff107224 */ /* 0x002fe400078e00bf */
[--C-:B----4-:R-:W-:Y:S01]  /*39e0*/  FFMA.FTZ R12, R15, UR9, -R2.reuse ;  /* 0x000000090f0c7c23 */ /* 0x110fe20008010802 */
[----:B------:R-:W-:Y:S04]  /*39f0*/  IMAD.MOV.U32 R15, RZ, RZ, R181 ;  /* 0x000000ffff0f7224 */ /* 0x000fe800078e00b5 */
[----:B------:R-:W1:Y:S01]  /*3a00*/  MUFU.TANH R170, R24 ;  /* 0x0000001800aa7308 */ /* 0x000e620000002400 */
[----:B---3--:R-:W-:Y:S05]  /*3a10*/  @!P0 VIADD R13, R0, 0x8 ;  /* 0x00000008000d8836 */ /* 0x008fea0000000000 */
[C---:B------:R-:W-:Y:S04]  /*3a20*/  @!P0 ISETP.GE.AND P5, PT, R13.reuse, R9, PT ;  /* 0x000000090d00820c */ /* 0x040fe80003fa6270 */
[----:B------:R2:W-:Y:S01]  /*3a30*/  MUFU.EX2 R209, R12 ;  /* 0x0000000c00d17308 */ /* 0x0005e20000000800 */
[C---:B------:R-:W-:Y:S02]  /*3a40*/  @!P0 ISETP.GE.AND P3, PT, R13.reuse, R4, PT ;  /* 0x000000040d00820c */ /* 0x040fe40003f66270 */
[----:B------:R-:W-:Y:S07]  /*3a50*/  @!P0 FSEL R14, R184, -INF , !P5 ;  /* 0xff800000b80e8808 */ /* 0x000fee0006800000 */
[----:B------:R-:W3:Y:S01]  /*3a60*/  MUFU.TANH R169, R25 ;  /* 0x0000001900a97308 */ /* 0x000ee20000002400 */
[C---:B------:R-:W-:Y:S02]  /*3a70*/  @!P0 ISETP.GE.AND P4, PT, R13.reuse, R11, PT ;  /* 0x0000000b0d00820c */ /* 0x040fe40003f86270 */
[----:B------:R-:W-:Y:S01]  /*3a80*/  @!P0 ISETP.GE.AND P5, PT, R13, R10, PT ;  /* 0x0000000a0d00820c */ /* 0x000fe20003fa6270 */
[--C-:B------:R-:W-:Y:S01]  /*3a90*/  FFMA.FTZ R17, R14, UR9, -R3.reuse ;  /* 0x000000090e117c23 */ /* 0x100fe20008010803 */
[----:B------:R-:W-:Y:S02]  /*3aa0*/  MOV R13, R192 ;  /* 0x000000c0000d7202 */ /* 0x000fe40000000f00 */
[----:B------:R-:W-:Y:S03]  /*3ab0*/  @!P0 FSEL R13, R192, -INF , !P3 ;  /* 0xff800000c00d8808 */ /* 0x000fe60005800000 */
[----:B------:R4:W-:Y:S01]  /*3ac0*/  MUFU.EX2 R202, R17 ;  /* 0x0000001100ca7308 */ /* 0x0009e20000000800 */
[----:B-1----:R-:W-:Y:S02]  /*3ad0*/  MOV R18, R170 ;  /* 0x000000aa00127202 */ /* 0x002fe40000000f00 */
[----:B--2---:R-:W-:Y:S07]  /*3ae0*/  @!P0 IADD3 R12, PT, PT, R0, 0x9, RZ ;  /* 0x00000009000c8810 */ /* 0x004fee0007ffe0ff */
[----:B------:R-:W1:Y:S01]  /*3af0*/  MUFU.TANH R182, R27 ;  /* 0x0000001b00b67308 */ /* 0x000e620000002400 */
[C---:B------:R-:W-:Y:S02]  /*3b00*/  @!P0 ISETP.GE.AND P6, PT, R12.reuse, R9, PT ;  /* 0x000000090c00820c */ /* 0x040fe40003fc6270 */
[C---:B------:R-:W-:Y:S02]  /*3b10*/  @!P0 ISETP.GE.AND P3, PT, R12.reuse, R11, PT ;  /* 0x0000000b0c00820c */ /* 0x040fe40003f66270 */
[----:B------:R-:W-:Y:S05]  /*3b20*/  @!P0 FSEL R15, R181, -INF , !P6 ;  /* 0xff800000b50f8808 */ /* 0x000fea0007000000 */
[----:B------:R-:W-:Y:S01]  /*3b30*/  MUFU.TANH R167, R29 ;  /* 0x0000001d00a77308 */ /* 0x000fe20000002400 */
[C---:B------:R-:W-:Y:S02]  /*3b40*/  @!P0 ISETP.GE.AND P6, PT, R12.reuse, R4, PT ;  /* 0x000000040c00820c */ /* 0x040fe40003fc6270 */
[----:B----4-:R-:W-:Y:S01]  /*3b50*/  MOV R17, R221 ;  /* 0x000000dd00117202 */ /* 0x010fe20000000f00 */
[----:B------:R-:W-:Y:S01]  /*3b60*/  FFMA.FTZ R14, R15, UR9, -R3 ;  /* 0x000000090f0e7c23 */ /* 0x000fe20008010803 */
[----:B------:R-:W-:Y:S01]  /*3b70*/  FFMA.FTZ R15, R13, UR9, -R2 ;  /* 0x000000090d0f7c23 */ /* 0x000fe20008010802 */
[----:B------:R-:W-:Y:S01]  /*3b80*/  @!P0 FSEL R16, R191, -INF , !P6 ;  /* 0xff800000bf108808 */ /* 0x000fe20007000000 */
[----:B------:R-:W-:Y:S03]  /*3b90*/  IMAD.MOV.U32 R13, RZ, RZ, R223 ;  /* 0x000000ffff0d7224 */ /* 0x000fe600078e00df */
[----:B------:R2:W4:Y:S01]  /*3ba0*/  MUFU.EX2 R201, R14 ;  /* 0x0000000e00c97308 */ /* 0x0005220000000800 */
[----:B------:R-:W-:Y:S01]  /*3bb0*/  @!P0 ISETP.GE.AND P6, PT, R12, R10, PT ;  /* 0x0000000a0c00820c */ /* 0x000fe20003fc6270 */
[----:B------:R-:W-:Y:S02]  /*3bc0*/  IMAD.MOV.U32 R12, RZ, RZ, R164 ;  /* 0x000000ffff0c7224 */ /* 0x000fe400078e00a4 */
[----:B------:R-:W-:Y:S06]  /*3bd0*/  FFMA.FTZ R16, R16, UR9, -R2 ;  /* 0x0000000910107c23 */ /* 0x000fec0008010802 */
[----:B------:R3:W-:Y:S01]  /*3be0*/  MUFU.EX2 R208, R15 ;  /* 0x0000000f00d07308 */ /* 0x0007e20000000800 */
[----:B------:R-:W-:Y:S02]  /*3bf0*/  @!P0 FSEL R13, R223, -INF , !P3 ;  /* 0xff800000df0d8808 */ /* 0x000fe40005800000 */
[-C--:B------:R-:W-:Y:S07]  /*3c00*/  @!P0 ISETP.GE.AND P3, PT, R6, R11.reuse, PT ;  /* 0x0000000b0600820c */ /* 0x080fee0003f66270 */
[----:B------:R1:W-:Y:S01]  /*3c10*/  MUFU.EX2 R207, R16 ;  /* 0x0000001000cf7308 */ /* 0x0003e20000000800 */
[----:B------:R-:W-:Y:S01]  /*3c20*/  @!P0 FSEL R12, R164, -INF , !P4 ;  /* 0xff800000a40c8808 */ /* 0x000fe20006000000 */
[--C-:B------:R-:W-:Y:S01]  /*3c30*/  FFMA.FTZ R21, R13, UR9, -R8.reuse ;  /* 0x000000090d157c23 */ /* 0x100fe20008010808 */
[C---:B------:R-:W-:Y:S07]  /*3c40*/  @!P0 ISETP.GE.AND P4, PT, R7.reuse, R11, PT ;  /* 0x0000000b0700820c */ /* 0x040fee0003f86270 */
[----:B------:R-:W-:Y:S01]  /*3c50*/  MUFU.TANH R219, R33 ;  /* 0x0000002100db7308 */ /* 0x000fe20000002400 */
[----:B------:R-:W-:Y:S01]  /*3c60*/  @!P0 FSEL R19, R220, -INF , !P3 ;  /* 0xff800000dc138808 */ /* 0x000fe20005800000 */
[----:B------:R-:W-:Y:S01]  /*3c70*/  FFMA.FTZ R22, R12, UR9, -R8 ;  /* 0x000000090c167c23 */ /* 0x000fe20008010808 */
[----:B--2---:R-:W-:Y:S02]  /*3c80*/  MOV R14, R168 ;  /* 0x000000a8000e7202 */ /* 0x004fe40000000f00 */
[----:B------:R-:W-:Y:S01]  /*3c90*/  @!P0 FSEL R14, R168, -INF , !P5 ;  /* 0xff800000a80e8808 */ /* 0x000fe20006800000 */
[----:B---3--:R-:W-:Y:S01]  /*3ca0*/  IMAD.MOV.U32 R15, RZ, RZ, R166 ;  /* 0x000000ffff0f7224 */ /* 0x008fe200078e00a6 */
[-C--:B------:R-:W-:Y:S03]  /*3cb0*/  @!P0 ISETP.GE.AND P5, PT, R7, R10.reuse, PT ;  /* 0x0000000a0700820c */ /* 0x080fe60003fa6270 */
[----:B------:R-:W-:Y:S01]  /*3cc0*/  MUFU.TANH R180, R26 ;  /* 0x0000001a00b47308 */ /* 0x000fe20000002400 */
[----:B------:R-:W-:Y:S01]  /*3cd0*/  @!P0 ISETP.GE.AND P3, PT, R6, R10, PT ;  /* 0x0000000a0600820c */ /* 0x000fe20003f66270 */
[----:B-1----:R-:W-:Y:S01]  /*3ce0*/  IMAD.MOV.U32 R16, RZ, RZ, R169 ;  /* 0x000000ffff107224 */ /* 0x002fe200078e00a9 */
[----:B------:R-:W-:Y:S02]  /*3cf0*/  @!P0 FSEL R15, R166, -INF , !P6 ;  /* 0xff800000a60f8808 */ /* 0x000fe40007000000 */
[----:B------:R-:W-:Y:S02]  /*3d00*/  @!P0 FSEL R17, R221, -INF , !P4 ;  /* 0xff800000dd118808 */ /* 0x000fe40006000000 */
[----:B------:R-:W-:Y:S01]  /*3d10*/  @!P0 ISETP.GE.AND P6, PT, R7, R9, PT ;  /* 0x000000090700820c */ /* 0x000fe20003fc6270 */
[--C-:B------:R-:W-:Y:S01]  /*3d20*/  FFMA.FTZ R15, R15, UR9, -R5.reuse ;  /* 0x000000090f0f7c23 */ /* 0x100fe20008010805 */
[-C--:B------:R-:W-:Y:S01]  /*3d30*/  @!P0 ISETP.GE.AND P4, PT, R7, R4.reuse, PT ;  /* 0x000000040700820c */ /* 0x080fe20003f86270 */
[----:B------:R-:W1:Y:S01]  /*3d40*/  MUFU.TANH R162, R28 ;  /* 0x0000001c00a27308 */ /* 0x000e620000002400 */
[----:B------:R-:W-:Y:S02]  /*3d50*/  MOV R7, R161 ;  /* 0x000000a100077202 */ /* 0x000fe40000000f00 */
[----:B------:R-:W-:Y:S02]  /*3d60*/  @!P0 FSEL R7, R161, -INF , !P5 ;  /* 0xff800000a1078808 */ /* 0x000fe40006800000 */
[----:B------:R-:W-:Y:S02]  /*3d70*/  @!P0 FSEL R20, R160, -INF , !P3 ;  /* 0xff800000a0148808 */ /* 0x000fe40005800000 */
[CC--:B------:R-:W-:Y:S03]  /*3d80*/  @!P0 ISETP.GE.AND P5, PT, R6.reuse, R9.reuse, PT ;  /* 0x000000090600820c */ /* 0x0c0fe60003fa6270 */
[----:B------:R2:W-:Y:S01]  /*3d90*/  MUFU.EX2 R189, R15 ;  /* 0x0000000f00bd7308 */ /* 0x0005e20000000800 */
[----:B------:R-:W-:Y:S01]  /*3da0*/  @!P0 ISETP.GE.AND P3, PT, R6, R4, PT ;  /* 0x000000040600820c */ /* 0x000fe20003f66270 */
[C---:B------:R-:W-:Y:S01]  /*3db0*/  @!P0 VIADD R6, R0.reuse, 0x18 ;  /* 0x0000001800068836 */ /* 0x040fe20000000000 */
[----:B------:R-:W-:Y:S07]  /*3dc0*/  @!P0 IADD3 R0, PT, PT, R0, 0x19, RZ ;  /* 0x0000001900008810 */ /* 0x000fee0007ffe0ff */
[----:B------:R-:W3:Y:S01]  /*3dd0*/  MUFU.TANH R218, R32 ;  /* 0x0000002000da7308 */ /* 0x000ee20000002400 */
[----:B------:R-:W-:Y:S02]  /*3de0*/  @!P0 FSEL R18, R170, -INF , !P6 ;  /* 0xff800000aa128808 */ /* 0x000fe40007000000 */
[----:B------:R-:W-:Y:S02]  /*3df0*/  @!P0 FSEL R16, R169, -INF , !P5 ;  /* 0xff800000a9108808 */ /* 0x000fe40006800000 */
[-C--:B------:R-:W-:Y:S02]  /*3e00*/  @!P0 ISETP.GE.AND P6, PT, R6, R9.reuse, PT ;  /* 0x000000090600820c */ /* 0x080fe40003fc6270 */
[----:B------:R-:W-:Y:S01]  /*3e10*/  @!P0 ISETP.GE.AND P5, PT, R0, R9, PT ;  /* 0x000000090000820c */ /* 0x000fe20003fa6270 */
[----:B------:R-:W-:Y:S01]  /*3e20*/  FFMA.FTZ R9, R14, UR9, -R5 ;  /* 0x000000090e097c23 */ /* 0x000fe20008010805 */
[----:B------:R-:W-:Y:S01]  /*3e30*/  MOV R13, R182 ;  /* 0x000000b6000d7202 */ /* 0x000fe20000000f00 */
[----:B------:R-:W-:Y:S01]  /*3e40*/  MUFU.TANH R158, R34 ;  /* 0x00000022009e7308 */ /* 0x000fe20000002400 */
[----:B------:R-:W-:Y:S01]  /*3e50*/  @!P0 FSEL R13, R182, -INF , !P3 ;  /* 0xff800000b60d8808 */ /* 0x000fe20005800000 */
[----:B-1----:R-:W-:Y:S01]  /*3e60*/  IMAD.MOV.U32 R14, RZ, RZ, R162 ;  /* 0x000000ffff0e7224 */ /* 0x002fe200078e00a2 */
[----:B------:R-:W-:Y:S02]  /*3e70*/  @!P0 ISETP.GE.AND P3, PT, R0, R11, PT ;  /* 0x0000000b0000820c */ /* 0x000fe40003f66270 */
[----:B--2---:R-:W-:Y:S02]  /*3e80*/  MOV R15, R167 ;  /* 0x000000a7000f7202 */ /* 0x004fe40000000f00 */
[----:B------:R-:W-:Y:S03]  /*3e90*/  @!P0 FSEL R15, R167, -INF , !P5 ;  /* 0xff800000a70f8808 */ /* 0x000fe60006800000 */
[----:B------:R1:W-:Y:S01]  /*3ea0*/  MUFU.EX2 R190, R9 ;  /* 0x0000000900be7308 */ /* 0x0003e20000000800 */
[----:B------:R-:W-:Y:S02]  /*3eb0*/  MOV R12, R180 ;  /* 0x000000b4000c7202 */ /* 0x000fe40000000f00 */
[----:B------:R-:W-:Y:S07]  /*3ec0*/  @!P0 FSEL R12, R180, -INF , !P4 ;  /* 0xff800000b40c8808 */ /* 0x000fee0006000000 */
[----:B------:R-:W2:Y:S01]  /*3ed0*/  MUFU.TANH R157, R35 ;  /* 0x00000023009d7308 */ /* 0x000ea20000002400 */
[----:B------:R-:W-:Y:S02]  /*3ee0*/  @!P0 ISETP.GE.AND P5, PT, R0, R10, PT ;  /* 0x0000000a0000820c */ /* 0x000fe40003fa6270 */
[----:B------:R-:W-:Y:S02]  /*3ef0*/  @!P0 ISETP.GE.AND P4, PT, R6, R11, PT ;  /* 0x0000000b0600820c */ /* 0x000fe40003f86270 */
[----:B------:R-:W-:Y:S02]  /*3f00*/  @!P0 FSEL R14, R162, -INF , !P6 ;  /* 0xff800000a20e8808 */ /* 0x000fe40007000000 */
[----:B---3--:R-:W-:Y:S03]  /*3f10*/  MOV R11, R218 ;  /* 0x000000da000b7202 */ /* 0x008fe60000000f00 */
[----:B------:R-:W-:Y:S01]  /*3f20*/  MUFU.EX2 R232, R22 ;  /* 0x0000001600e87308 */ /* 0x000fe20000000800 */
[----:B------:R-:W-:Y:S01]  /*3f30*/  @!P0 ISETP.GE.AND P6, PT, R6, R10, PT ;  /* 0x0000000a0600820c */ /* 0x000fe20003fc6270 */
[--C-:B-1----:R-:W-:Y:S01]  /*3f40*/  FFMA.FTZ R9, R17, UR9, -R8.reuse ;  /* 0x0000000911097c23 */ /* 0x102fe20008010808 */
[----:B------:R-:W-:Y:S07]  /*3f50*/  FFMA.FTZ R17, R19, UR9, -R8 ;  /* 0x0000000913117c23 */ /* 0x000fee0008010808 */
[----:B------:R-:W1:Y:S01]  /*3f60*/  MUFU.EX2 R231, R21 ;  /* 0x0000001500e77308 */ /* 0x000e620000000800 */
[----:B------:R-:W-:Y:S01]  /*3f70*/  @!P0 FSEL R11, R218, -INF , !P4 ;  /* 0xff800000da0b8808 */ /* 0x000fe20006000000 */
[----:B------:R-:W-:Y:S01]  /*3f80*/  FFMA.FTZ R10, R18, UR9, -R3 ;  /* 0x00000009120a7c23 */ /* 0x000fe20008010803 */
[----:B------:R-:W-:Y:S07]  /*3f90*/  @!P0 ISETP.GE.AND P4, PT, R6, R4, PT ;  /* 0x000000040600820c */ /* 0x000fee0003f86270 */
[----:B------:R3:W-:Y:S01]  /*3fa0*/  MUFU.EX2 R230, R9 ;  /* 0x0000000900e67308 */ /* 0x0007e20000000800 */
[----:B------:R-:W-:Y:S09]  /*3fb0*/  F2FP.BF16.F32.PACK_AB R6, R237, R238 ;  /* 0x000000eeed06723e */ /* 0x000ff200000010ff */
[----:B------:R4:W-:Y:S01]  /*3fc0*/  MUFU.EX2 R229, R17 ;  /* 0x0000001100e57308 */ /* 0x0009e20000000800 */
[----:B------:R2:W-:Y:S09]  /*3fd0*/  STS [R153+0x19400], R6 ;  /* 0x0194000699007388 */ /* 0x0005f20000000800 */
[----:B------:R1:W-:Y:S10]  /*3fe0*/  MUFU.EX2 R198, R10 ;  /* 0x0000000a00c67308 */ /* 0x0003f40000000800 */
[----:B------:R-:W2:Y:S01]  /*3ff0*/  MUFU.TANH R171, R30 ;  /* 0x0000001e00ab7308 */ /* 0x000ea20000002400 */
[--C-:B---3--:R-:W-:Y:S01]  /*4000*/  FFMA.FTZ R9, R7, UR9, -R5.reuse ;  /* 0x0000000907097c23 */ /* 0x108fe20008010805 */
[----:B------:R-:W-:Y:S01]  /*4010*/  F2FP.BF16.F32.PACK_AB R7, R234, R235 ;  /* 0x000000ebea07723e */ /* 0x000fe200000010ff */
[----:B----4-:R-:W-:Y:S04]  /*4020*/  FFMA.FTZ R17, R20, UR9, -R5 ;  /* 0x0000000914117c23 */ /* 0x010fe80008010805 */
[----:B------:R3:W-:Y:S03]  /*4030*/  STS [R153+0x19000], R7 ;  /* 0x0190000799007388 */ /* 0x0007e60000000800 */
[----:B------:R4:W-:Y:S01]  /*4040*/  MUFU.EX2 R188, R9 ;  /* 0x0000000900bc7308 */ /* 0x0009e20000000800 */
[----:B-1----:R-:W-:Y:S09]  /*4050*/  FFMA.FTZ R10, R14, UR9, -R3 ;  /* 0x000000090e0a7c23 */ /* 0x002ff20008010803 */
[----:B------:R-:W1:Y:S01]  /*4060*/  MUFU.TANH R159, R31 ;  /* 0x0000001f009f7308 */ /* 0x000e620000002400 */
[--C-:B--2---:R-:W-:Y:S09]  /*4070*/  FFMA.FTZ R6, R13, UR9, -R2.reuse ;  /* 0x000000090d067c23 */ /* 0x104ff20008010802 */
[----:B------:R-:W-:Y:S01]  /*4080*/  MUFU.EX2 R186, R17 ;  /* 0x0000001100ba7308 */ /* 0x000fe20000000800 */
[----:B----4-:R-:W-:Y:S01]  /*4090*/  IMAD.MOV.U32 R9, RZ, RZ, R219 ;  /* 0x000000ffff097224 */ /* 0x010fe200078e00db */
[----:B------:R-:W-:Y:S08]  /*40a0*/  @!P0 FSEL R9, R219, -INF , !P3 ;  /* 0xff800000db098808 */ /* 0x000ff00005800000 */
[----:B------:R2:W-:Y:S01]  /*40b0*/  MUFU.EX2 R203, R6 ;  /* 0x0000000600cb7308 */ /* 0x0005e20000000800 */
[----:B------:R-:W-:Y:S01]  /*40c0*/  @!P0 ISETP.GE.AND P3, PT, R0, R4, PT ;  /* 0x000000040000820c */ /* 0x000fe20003f66270 */
[--C-:B------:R-:W-:Y:S01]  /*40d0*/  FFMA.FTZ R0, R16, UR9, -R3.reuse ;  /* 0x0000000910007c23 */ /* 0x100fe20008010803 */
[----:B------:R-:W-:Y:S01]  /*40e0*/  MOV R4, R157 ;  /* 0x0000009d00047202 */ /* 0x000fe20000000f00 */
[----:B------:R-:W-:Y:S01]  /*40f0*/  FFMA.FTZ R3, R15, UR9, -R3 ;  /* 0x000000090f037c23 */ /* 0x000fe20008010803 */
[----:B------:R-:W-:Y:S05]  /*4100*/  @!P0 FSEL R4, R157, -INF , !P5 ;  /* 0xff8000009d048808 */ /* 0x000fea0006800000 */
[----:B------:R4:W-:Y:S01]  /*4110*/  MUFU.EX2 R197, R0 ;  /* 0x0000000000c57308 */ /* 0x0009e20000000800 */
[--C-:B---3--:R-:W-:Y:S09]  /*4120*/  FFMA.FTZ R7, R12, UR9, -R2.reuse ;  /* 0x000000090c077c23 */ /* 0x108ff20008010802 */
[----:B------:R3:W-:Y:S10]  /*4130*/  MUFU.EX2 R195, R3 ;  /* 0x0000000300c37308 */ /* 0x0007f40000000800 */
[----:B------:R1:W-:Y:S01]  /*4140*/  MUFU.EX2 R204, R7 ;  /* 0x0000000700cc7308 */ /* 0x0003e20000000800 */
[----:B--2---:R-:W-:Y:S01]  /*4150*/  IMAD.MOV.U32 R6, RZ, RZ, R171 ;  /* 0x000000ffff067224 */ /* 0x004fe200078e00ab */
[----:B------:R-:W-:Y:S08]  /*4160*/  @!P0 FSEL R6, R171, -INF , !P4 ;  /* 0xff800000ab068808 */ /* 0x000ff00006000000 */
[----:B------:R-:W-:Y:S01]  /*4170*/  MUFU.EX2 R196, R10 ;  /* 0x0000000a00c47308 */ /* 0x000fe20000000800 */
[----:B----4-:R-:W-:Y:S01]  /*4180*/  MOV R0, R158 ;  /* 0x0000009e00007202 */ /* 0x010fe20000000f00 */
[----:B------:R-:W-:Y:S01]  /*4190*/  FFMA.FTZ R6, R6, UR9, -R2 ;  /* 0x0000000906067c23 */ /* 0x000fe20008010802 */
[----:B------:R-:W-:Y:S02]  /*41a0*/  @!P0 FSEL R0, R158, -INF , !P6 ;  /* 0xff8000009e008808 */ /* 0x000fe40007000000 */
[----:B---3--:R-:W-:Y:S05]  /*41b0*/  F2FP.BF16.F32.PACK_AB R3, R201, R202 ;  /* 0x000000cac903723e */ /* 0x008fea00000010ff */
[----:B------:R-:W-:Y:S01]  /*41c0*/  MUFU.EX2 R200, R6 ;  /* 0x0000000600c87308 */ /* 0x000fe20000000800 */
[--C-:B-1----:R-:W-:Y:S01]  /*41d0*/  FFMA.FTZ R7, R11, UR9, -R8.reuse ;  /* 0x000000090b077c23 */ /* 0x102fe20008010808 */
[----:B------:R-:W-:Y:S01]  /*41e0*/  FFMA.FTZ R8, R9, UR9, -R8 ;  /* 0x0000000909087c23 */ /* 0x000fe20008010808 */
[--C-:B------:R-:W-:Y:S01]  /*41f0*/  FFMA.FTZ R9, R0, UR9, -R5.reuse ;  /* 0x0000000900097c23 */ /* 0x100fe20008010805 */
[----:B------:R-:W-:Y:S01]  /*4200*/  FFMA.FTZ R5, R4, UR9, -R5 ;  /* 0x0000000904057c23 */ /* 0x000fe20008010805 */
[----:B------:R-:W-:Y:S05]  /*4210*/  F2FP.BF16.F32.PACK_AB R4, R231, R232 ;  /* 0x000000e8e704723e */ /* 0x000fea00000010ff */
[----:B------:R1:W-:Y:S01]  /*4220*/  MUFU.EX2 R227, R7 ;  /* 0x0000000700e37308 */ /* 0x0003e20000000800 */
[----:B------:R-:W-:Y:S01]  /*4230*/  F2FP.BF16.F32.PACK_AB R0, R189, R190 ;  /* 0x000000bebd00723e */ /* 0x000fe200000010ff */
[----:B------:R2:W-:Y:S08]  /*4240*/  STS [R156+0x19000], R4 ;  /* 0x019000049c007388 */ /* 0x0005f00000000800 */
[----:B------:R3:W-:Y:S01]  /*4250*/  MUFU.EX2 R179, R5 ;  /* 0x0000000500b37308 */ /* 0x0007e20000000800 */
[----:B------:R4:W-:Y:S09]  /*4260*/  STS [R156+0x19400], R0 ;  /* 0x019400009c007388 */ /* 0x0009f20000000800 */
[----:B------:R-:W4:Y:S10]  /*4270*/  MUFU.EX2 R228, R8 ;  /* 0x0000000800e47308 */ /* 0x000f340000000800 */
[----:B------:R-:W4:Y:S01]  /*4280*/  MUFU.EX2 R183, R9 ;  /* 0x0000000900b77308 */ /* 0x000f220000000800 */
[----:B-1----:R-:W-:Y:S02]  /*4290*/  MOV R7, R159 ;  /* 0x0000009f00077202 */ /* 0x002fe40000000f00 */
[----:B------:R-:W-:Y:S02]  /*42a0*/  @!P0 FSEL R7, R159, -INF , !P3 ;  /* 0xff8000009f078808 */ /* 0x000fe40005800000 */
[----:B------:R-:W-:Y:S02]  /*42b0*/  LEA R148, P0, R233, R148, 0x2 ;  /* 0x00000094e9947211 */ /* 0x000fe400078010ff */
[----:B---3--:R-:W-:Y:S01]  /*42c0*/  F2FP.BF16.F32.PACK_AB R5, R205, R206 ;  /* 0x000000cecd05723e */ /* 0x008fe200000010ff */
[----:B------:R-:W-:Y:S01]  /*42d0*/  FFMA.FTZ R2, R7, UR9, -R2 ;  /* 0x0000000907027c23 */ /* 0x000fe20008010802 */
[----:B------:R-:W-:Y:S03]  /*42e0*/  LEA.HI.X R149, R233, R149, RZ, 0x2, P0 ;  /* 0x00000095e9957211 */ /* 0x000fe600000f14ff */
[----:B------:R1:W-:Y:S01]  /*42f0*/  STS [R153+0x1a000], R5 ;  /* 0x01a0000599007388 */ /* 0x0003e20000000800 */
[----:B------:R3:W1:Y:S01]  /*4300*/  MUFU.EX2 R199, R2 ;  /* 0x0000000200c77308 */ /* 0x0006620000000800 */
[----:B--2---:R-:W-:Y:S02]  /*4310*/  F2FP.BF16.F32.PACK_AB R4, R209, R210 ;  /* 0x000000d2d104723e */ /* 0x004fe400000010ff */
[----:B------:R-:W2:Y:S01]  /*4320*/  LDG.E R152, desc[UR38][R148.64] ;  /* 0x0000002694987981 */ /* 0x000ea2000c1e1900 */
[----:B----4-:R-:W-:Y:S03]  /*4330*/  F2FP.BF16.F32.PACK_AB R0, R207, R208 ;  /* 0x000000d0cf00723e */ /* 0x010fe600000010ff */
[----:B------:R4:W-:Y:S04]  /*4340*/  STS [R153+0x1a400], R4 ;  /* 0x01a4000499007388 */ /* 0x0009e80000000800 */
[----:B------:R4:W-:Y:S01]  /*4350*/  STS [R156+0x1a400], R0 ;  /* 0x01a400009c007388 */ /* 0x0009e20000000800 */
[----:B---3--:R-:W-:Y:S03]  /*4360*/  F2FP.BF16.F32.PACK_AB R2, R228, R227 ;  /* 0x000000e3e402723e */ /* 0x008fe600000010ff */
[----:B------:R3:W-:Y:S04]  /*4370*/  STS [R156+0x1a000], R3 ;  /* 0x01a000039c007388 */ /* 0x0007e80000000800 */
[----:B------:R-:W2:Y:S01]  /*4380*/  LDG.E R151, desc[UR38][R148.64+0x20] ;  /* 0x0000202694977981 */ /* 0x000ea2000c1e1900 */
[----:B-1----:R-:W-:Y:S03]  /*4390*/  F2FP.BF16.F32.PACK_AB R5, R229, R230 ;  /* 0x000000e6e505723e */ /* 0x002fe600000010ff */
[----:B------:R-:W5:Y:S04]  /*43a0*/  LDG.E R150, desc[UR38][R148.64+0x80] ;  /* 0x0000802694967981 */ /* 0x000f68000c1e1900 */
[----:B------:R-:W-:Y:S01]  /*43b0*/  STS [R154], R5 ;  /* 0x000000059a007388 */ /* 0x000fe20000000800 */
[----:B----4-:R-:W-:Y:S02]  /*43c0*/  F2FP.BF16.F32.PACK_AB R4, R186, R188 ;  /* 0x000000bcba04723e */ /* 0x010fe400000010ff */
[----:B------:R-:W-:Y:S03]  /*43d0*/  F2FP.BF16.F32.PACK_AB R0, R179, R183 ;  /* 0x000000b7b300723e */ /* 0x000fe600000010ff */
[----:B------:R1:W-:Y:S01]  /*43e0*/  STS [R154+0x400], R4 ;  /* 0x000400049a007388 */ /* 0x0003e20000000800 */
[----:B---3--:R-:W-:Y:S03]  /*43f0*/  F2FP.BF16.F32.PACK_AB R3, R197, R198 ;  /* 0x000000c6c503723e */ /* 0x008fe600000010ff */
[----:B------:R3:W-:Y:S04]  /*4400*/  STS [R155], R2 ;  /* 0x000000029b007388 */ /* 0x0007e80000000800 */
[----:B------:R4:W-:Y:S04]  /*4410*/  STS [R155+0x400], R0 ;  /* 0x000400009b007388 */ /* 0x0009e80000000800 */
[----:B------:R4:W-:Y:S04]  /*4420*/  STS [R154+0x1000], R3 ;  /* 0x001000039a007388 */ /* 0x0009e80000000800 */
[----:B------:R4:W5:Y:S01]  /*4430*/  LDG.E R149, desc[UR38][R148.64+0xa0] ;  /* 0x0000a02694957981 */ /* 0x000962000c1e1900 */
[----:B-1----:R-:W-:Y:S02]  /*4440*/  F2FP.BF16.F32.PACK_AB R4, R203, R204 ;  /* 0x000000cccb04723e */ /* 0x002fe400000010ff */
[----:B---3--:R-:W-:Y:S03]  /*4450*/  F2FP.BF16.F32.PACK_AB R2, R199, R200 ;  /* 0x000000c8c702723e */ /* 0x008fe600000010ff */
[----:B------:R-:W-:Y:S01]  /*4460*/  STS [R154+0x1400], R4 ;  /* 0x001400049a007388 */ /* 0x000fe20000000800 */
[----:B----4-:R-:W-:Y:S03]  /*4470*/  LEA R0, R177, UR4, 0x1 ;  /* 0x00000004b1007c11 */ /* 0x010fe6000f8e08ff */
[----:B------:R1:W-:Y:S01]  /*4480*/  STS [R155+0x1400], R2 ;  /* 0x001400029b007388 */ /* 0x0003e20000000800 */
[----:B------:R-:W-:Y:S01]  /*4490*/  F2FP.BF16.F32.PACK_AB R3, R195, R196 ;  /* 0x000000c4c303723e */ /* 0x000fe200000010ff */
[----:B------:R-:W-:Y:S04]  /*44a0*/  IMAD.SHL.U32 R148, R178, 0x40, RZ ;  /* 0x00000040b2947824 */ /* 0x000fe800078e00ff */
[----:B------:R-:W-:Y:S04]  /*44b0*/  STS [R155+0x1000], R3 ;  /* 0x001000039b007388 */ /* 0x000fe80000000800 */
[----:B------:R-:W-:Y:S08]  /*44c0*/  LDSM.16.M88.4 R32, [R0+0x6000] ;  /* 0x006000000020783b */ /* 0x000ff00000000200 */
[----:B------:R-:W3:Y:S01]  /*44d0*/  LDSM.16.M88.4 R16, [R172+0xf000] ;  /* 0x00f00000ac10783b */ /* 0x000ee20000000200 */
[----:B-1----:R-:W-:Y:S07]  /*44e0*/  IADD3 R2, PT, PT, R0, R163, RZ ;  /* 0x000000a300027210 */ /* 0x002fee0007ffe0ff */
[----:B------:R-:W1:Y:S08]  /*44f0*/  LDSM.16.M88.4 R28, [R0+0x6800] ;  /* 0x00680000001c783b */ /* 0x000e700000000200 */
[----:B------:R-:W4:Y:S08]  /*4500*/  LDSM.16.M88.4 R132, [R172+0xf400] ;  /* 0x00f40000ac84783b */ /* 0x000f300000000200 */
[----:B------:R-:W-:Y:S08]  /*4510*/  LDSM.16.M88.4 R136, [R2+0x6000] ;  /* 0x006000000288783b */ /* 0x000ff00000000200 */
[----:B------:R-:W4:Y:S01]  /*4520*/  LDSM.16.M88.4 R140, [R174+0xf000] ;  /* 0x00f00000ae8c783b */ /* 0x000f220000000200 */
[-C--:B---3--:R-:W-:Y:S07]  /*4530*/  HMMA.16816.F32.BF16 R4, R32, R16.reuse, RZ ;  /* 0x000000102004723c */ /* 0x088fee00000418ff */
[----:B------:R-:W3:Y:S01]  /*4540*/  LDSM.16.M88.4 R144, [R2+0x6800] ;  /* 0x006800000290783b */ /* 0x000ee20000000200 */
[C---:B-1----:R-:W-:Y:S08]  /*4550*/  HMMA.16816.F32.BF16 R8, R28.reuse, R16, RZ ;  /* 0x000000101c08723c */ /* 0x042ff000000418ff */
[-C--:B------:R-:W-:Y:S08]  /*4560*/  HMMA.16816.F32.BF16 R12, R28, R18.reuse, RZ ;  /* 0x000000121c0c723c */ /* 0x080ff000000418ff */
[C---:B------:R-:W-:Y:S08]  /*4570*/  HMMA.16816.F32.BF16 R16, R32.reuse, R18, RZ ;  /* 0x000000122010723c */ /* 0x040ff000000418ff */
[-C--:B----4-:R-:W-:Y:S08]  /*4580*/  HMMA.16816.F32.BF16 R20, R32, R132.reuse, RZ ;  /* 0x000000842014723c */ /* 0x090ff000000418ff */
[C---:B------:R-:W-:Y:S08]  /*4590*/  HMMA.16816.F32.BF16 R24, R28.reuse, R132, RZ ;  /* 0x000000841c18723c */ /* 0x040ff000000418ff */
[-C--:B------:R-:W-:Y:S08]  /*45a0*/  HMMA.16816.F32.BF16 R28, R28, R134.reuse, RZ ;  /* 0x000000861c1c723c */ /* 0x080ff000000418ff */
[----:B------:R-:W-:Y:S01]  /*45b0*/  HMMA.16816.F32.BF16 R32, R32, R134, RZ ;  /* 0x000000862020723c */ /* 0x000fe200000418ff */
[----:B------:R-:W1:Y:S07]  /*45c0*/  LDSM.16.M88.4 R132, [R174+0xf400] ;  /* 0x00f40000ae84783b */ /* 0x000e6e0000000200 */
[-C--:B------:R-:W-:Y:S08]  /*45d0*/  HMMA.16816.F32.BF16 R4, R136, R140.reuse, R4 ;  /* 0x0000008c8804723c */ /* 0x080ff00000041804 */
[C---:B---3--:R-:W-:Y:S08]  /*45e0*/  HMMA.16816.F32.BF16 R8, R144.reuse, R140, R8 ;  /* 0x0000008c9008723c */ /* 0x048ff00000041808 */
[-C--:B------:R-:W-:Y:S08]  /*45f0*/  HMMA.16816.F32.BF16 R12, R144, R142.reuse, R12 ;  /* 0x0000008e900c723c */ /* 0x080ff0000004180c */
[C---:B------:R-:W-:Y:S01]  /*4600*/  HMMA.16816.F32.BF16 R16, R136.reuse, R142, R16 ;  /* 0x0000008e8810723c */ /* 0x040fe20000041810 */
[----:B------:R-:W-:Y:S07]  /*4610*/  LDSM.16.M88.4 R140, [R0+0x7000] ;  /* 0x00700000008c783b */ /* 0x000fee0000000200 */
[-C--:B-1----:R-:W-:Y:S08]  /*4620*/  HMMA.16816.F32.BF16 R20, R136, R132.reuse, R20 ;  /* 0x000000848814723c */ /* 0x082ff00000041814 */
[C---:B------:R-:W-:Y:S08]  /*4630*/  HMMA.16816.F32.BF16 R24, R144.reuse, R132, R24 ;  /* 0x000000849018723c */ /* 0x040ff00000041818 */
[-C--:B------:R-:W-:Y:S01]  /*4640*/  HMMA.16816.F32.BF16 R28, R144, R134.reuse, R28 ;  /* 0x00000086901c723c */ /* 0x080fe2000004181c */
[----:B------:R-:W1:Y:S07]  /*4650*/  LDSM.16.M88.4 R144, [R172+0x11000] ;  /* 0x01100000ac90783b */ /* 0x000e6e0000000200 */
[----:B------:R-:W-:Y:S01]  /*4660*/  HMMA.16816.F32.BF16 R32, R136, R134, R32 ;  /* 0x000000868820723c */ /* 0x000fe20000041820 */
[----:B------:R-:W3:Y:S08]  /*4670*/  LDSM.16.M88.4 R132, [R0+0x7800] ;  /* 0x007800000084783b */ /* 0x000ef00000000200 */
[----:B------:R-:W4:Y:S01]  /*4680*/  LDSM.16.M88.4 R136, [R172+0x11400] ;  /* 0x01140000ac88783b */ /* 0x000f220000000200 */
[-C--:B-1----:R-:W-:Y:S08]  /*4690*/  HMMA.16816.F32.BF16 R4, R140, R144.reuse, R4 ;  /* 0x000000908c04723c */ /* 0x082ff00000041804 */
[C---:B---3--:R-:W-:Y:S08]  /*46a0*/  HMMA.16816.F32.BF16 R8, R132.reuse, R144, R8 ;  /* 0x000000908408723c */ /* 0x048ff00000041808 */
[-C--:B------:R-:W-:Y:S08]  /*46b0*/  HMMA.16816.F32.BF16 R12, R132, R146.reuse, R12 ;  /* 0x00000092840c723c */ /* 0x080ff0000004180c */
[C---:B------:R-:W-:Y:S01]  /*46c0*/  HMMA.16816.F32.BF16 R16, R140.reuse, R146, R16 ;  /* 0x000000928c10723c */ /* 0x040fe20000041810 */
[----:B------:R-:W-:Y:S07]  /*46d0*/  LDSM.16.M88.4 R144, [R2+0x7000] ;  /* 0x007000000290783b */ /* 0x000fee0000000200 */
[-C--:B----4-:R-:W-:Y:S08]  /*46e0*/  HMMA.16816.F32.BF16 R20, R140, R136.reuse, R20 ;  /* 0x000000888c14723c */ /* 0x090ff00000041814 */
[C---:B------:R-:W-:Y:S08]  /*46f0*/  HMMA.16816.F32.BF16 R24, R132.reuse, R136, R24 ;  /* 0x000000888418723c */ /* 0x040ff00000041818 */
[-C--:B------:R-:W-:Y:S01]  /*4700*/  HMMA.16816.F32.BF16 R28, R132, R138.reuse, R28 ;  /* 0x0000008a841c723c */ /* 0x080fe2000004181c */
[----:B------:R-:W1:Y:S07]  /*4710*/  LDSM.16.M88.4 R132, [R174+0x11000] ;  /* 0x01100000ae84783b */ /* 0x000e6e0000000200 */
[----:B------:R-:W-:Y:S01]  /*4720*/  HMMA.16816.F32.BF16 R32, R140, R138, R32 ;  /* 0x0000008a8c20723c */ /* 0x000fe20000041820 */
[----:B------:R-:W3:Y:S08]  /*4730*/  LDSM.16.M88.4 R136, [R2+0x7800] ;  /* 0x007800000288783b */ /* 0x000ef00000000200 */
[----:B------:R-:W-:Y:S01]  /*4740*/  LDSM.16.M88.4 R140, [R0+0x8800] ;  /* 0x00880000008c783b */ /* 0x000fe20000000200 */
[-C--:B-1----:R-:W-:Y:S08]  /*4750*/  HMMA.16816.F32.BF16 R4, R144, R132.reuse, R4 ;  /* 0x000000849004723c */ /* 0x082ff00000041804 */
[C---:B---3--:R-:W-:Y:S08]  /*4760*/  HMMA.16816.F32.BF16 R8, R136.reuse, R132, R8 ;  /* 0x000000848808723c */ /* 0x048ff00000041808 */
        /* <DEDUP_REMOVED lines=8> */
[----:B------:R-:W1:Y:S08]  /*47f0*/  LDSM.16.M88.4 R132, [R0+0x8000] ;  /* 0x008000000084783b */ /* 0x000e700000000200 */
[----:B------:R-:W-:Y:S01]  /*4800*/  LDSM.16.M88.4 R144, [R174+0x13400] ;  /* 0x01340000ae90783b */ /* 0x000fe20000000200 */
[-C--:B-1----:R-:W-:Y:S08]  /*4810*/  HMMA.16816.F32.BF16 R4, R132, R136.reuse, R4 ;  /* 0x000000888404723c */ /* 0x082ff00000041804 */
        /* <DEDUP_REMOVED lines=11> */
[----:B-1----:R-:W-:Y:S01]  /*48d0*/  FFMA.FTZ R2, -R165, R165, 1 ;  /* 0x3f800000a5027423 */ /* 0x002fe200000101a5 */
[----:B------:R-:W-:Y:S03]  /*48e0*/  SHF.R.U32.HI R165, RZ, 0x1, R178 ;  /* 0x00000001ffa57819 */ /* 0x000fe600000116b2 */
[----:B------:R-:W-:Y:S01]  /*48f0*/  FMUL.FTZ R2, R2, UR10 ;  /* 0x0000000a02027c20 */ /* 0x000fe20008410000 */
[-C--:B---3--:R-:W-:Y:S08]  /*4900*/  HMMA.16816.F32.BF16 R4, R132, R136.reuse, R4 ;  /* 0x000000888404723c */ /* 0x088ff00000041804 */
[C---:B------:R-:W-:Y:S08]  /*4910*/  HMMA.16816.F32.BF16 R8, R140.reuse, R136, R8 ;  /* 0x000000888c08723c */ /* 0x040ff00000041808 */
[-C--:B------:R-:W-:Y:S03]  /*4920*/  HMMA.16816.F32.BF16 R12, R140, R138.reuse, R12 ;  /* 0x0000008a8c0c723c */ /* 0x080fe6000004180c */
[C---:B--2---:R-:W-:Y:S01]  /*4930*/  FADD.FTZ R3, -R152.reuse, R5 ;  /* 0x0000000598037221 */ /* 0x044fe20000010100 */
[----:B------:R-:W-:Y:S01]  /*4940*/  FADD.FTZ R0, -R152, R4 ;  /* 0x0000000498007221 */ /* 0x000fe20000010100 */
[----:B------:R-:W-:Y:S01]  /*4950*/  FFMA.FTZ R5, -R224, R224, 1 ;  /* 0x3f800000e0057423 */ /* 0x000fe200000101e0 */
[----:B------:R-:W-:Y:S01]  /*4960*/  FFMA.FTZ R4, -R223, R223, 1 ;  /* 0x3f800000df047423 */ /* 0x000fe200000101df */
[----:B------:R-:W-:Y:S01]  /*4970*/  FMUL.FTZ R3, R234, R3 ;  /* 0x00000003ea037220 */ /* 0x000fe20000410000 */
[C---:B------:R-:W-:Y:S04]  /*4980*/  HMMA.16816.F32.BF16 R16, R132.reuse, R138, R16 ;  /* 0x0000008a8410723c */ /* 0x040fe80000041810 */
[----:B------:R-:W-:Y:S01]  /*4990*/  FMUL.FTZ R0, R235, R0 ;  /* 0x00000000eb007220 */ /* 0x000fe20000410000 */
[----:B------:R-:W-:Y:S01]  /*49a0*/  FMUL.FTZ R5, R5, UR10 ;  /* 0x0000000a05057c20 */ /* 0x000fe20008410000 */
[----:B------:R-:W-:Y:S01]  /*49b0*/  FMUL.FTZ R2, R3, R2 ;  /* 0x0000000203027220 */ /* 0x000fe20000410000 */
[----:B------:R-:W-:Y:S01]  /*49c0*/  LOP3.LUT R3, R165, 0x30, RZ, 0xc0, !PT ;  /* 0x00000030a5037812 */ /* 0x000fe200078ec0ff */
[-C--:B------:R-:W-:Y:S03]  /*49d0*/  HMMA.16816.F32.BF16 R20, R132, R144.reuse, R20 ;  /* 0x000000908414723c */ /* 0x080fe60000041814 */
[----:B------:R-:W-:Y:S01]  /*49e0*/  FMUL.FTZ R5, R0, R5 ;  /* 0x0000000500057220 */ /* 0x000fe20000410000 */
[----:B------:R-:W-:Y:S01]  /*49f0*/  LOP3.LUT R3, R3, 0x8, R178, 0xf8, !PT ;  /* 0x0000000803037812 */ /* 0x000fe200078ef8b2 */
[----:B------:R-:W-:Y:S01]  /*4a00*/  FMUL.FTZ R4, R4, UR10 ;  /* 0x0000000a04047c20 */ /* 0x000fe20008410000 */
[C---:B------:R-:W-:Y:S01]  /*4a10*/  FADD.FTZ R6, -R151.reuse, R6 ;  /* 0x0000000697067221 */ /* 0x040fe20000010100 */
[----:B------:R-:W-:Y:S01]  /*4a20*/  FADD.FTZ R7, -R151, R7 ;  /* 0x0000000797077221 */ /* 0x000fe20000010100 */
[C---:B------:R-:W-:Y:S04]  /*4a30*/  HMMA.16816.F32.BF16 R24, R140.reuse, R144, R24 ;  /* 0x000000908c18723c */ /* 0x040fe80000041818 */
[C---:B------:R-:W-:Y:S01]  /*4a40*/  FADD.FTZ R16, -R152.reuse, R16 ;  /* 0x0000001098107221 */ /* 0x040fe20000010100 */
[----:B------:R-:W-:Y:S01]  /*4a50*/  FADD.FTZ R17, -R152, R17 ;  /* 0x0000001198117221 */ /* 0x000fe20000010100 */
[----:B------:R-:W-:Y:S02]  /*4a60*/  LOP3.LUT R3, R3, 0x1c0, R148, 0xf8, !PT ;  /* 0x000001c003037812 */ /* 0x000fe400078ef894 */
[-C--:B------:R-:W-:Y:S03]  /*4a70*/  HMMA.16816.F32.BF16 R28, R140, R146.reuse, R28 ;  /* 0x000000928c1c723c */ /* 0x080fe6000004181c */
[----:B------:R-:W-:Y:S01]  /*4a80*/  FMUL.FTZ R0, R232, R16 ;  /* 0x00000010e8007220 */ /* 0x000fe20000410000 */
[----:B------:R-:W-:Y:S01]  /*4a90*/  FFMA.FTZ R16, -R164, R164, 1 ;  /* 0x3f800000a4107423 */ /* 0x000fe200000101a4 */
[----:B------:R-:W-:Y:S01]  /*4aa0*/  FADD.FTZ R20, -R152, R20 ;  /* 0x0000001498147221 */ /* 0x000fe20000010100 */
[----:B------:R-:W-:Y:S02]  /*4ab0*/  SHF.L.U32 R164, R178, 0x3, RZ ;  /* 0x00000003b2a47819 */ /* 0x000fe400000006ff */
[----:B------:R-:W-:Y:S04]  /*4ac0*/  HMMA.16816.F32.BF16 R32, R132, R146, R32 ;  /* 0x000000928420723c */ /* 0x000fe80000041820 */
[----:B------:R-:W-:Y:S01]  /*4ad0*/  FADD.FTZ R133, -R152, R21 ;  /* 0x0000001598857221 */ /* 0x000fe20000010100 */
[----:B------:R-:W-:Y:S01]  /*4ae0*/  FMUL.FTZ R16, R16, UR10 ;  /* 0x0000000a10107c20 */ /* 0x000fe20008410000 */
[----:B------:R-:W-:Y:S01]  /*4af0*/  FMUL.FTZ R132, R231, R17 ;  /* 0x00000011e7847220 */ /* 0x000fe20000410000 */
[----:B------:R-:W-:Y:S01]  /*4b00*/  FMUL.FTZ R21, R230, R20 ;  /* 0x00000014e6157220 */ /* 0x000fe20000410000 */
[----:B------:R-:W-:Y:S01]  /*4b10*/  FFMA.FTZ R17, -R221, R221, 1 ;  /* 0x3f800000dd117423 */ /* 0x000fe200000101dd */
[----:B------:R-:W-:Y:S01]  /*4b20*/  FFMA.FTZ R20, -R220, R220, 1 ;  /* 0x3f800000dc147423 */ /* 0x000fe200000101dc */
[----:B------:R-:W-:Y:S01]  /*4b30*/  FMUL.FTZ R16, R0, R16 ;  /* 0x0000001000107220 */ /* 0x000fe20000410000 */
[----:B------:R-:W-:Y:S01]  /*4b40*/  LOP3.LUT R0, R148, 0x400, RZ, 0xc0, !PT ;  /* 0x0000040094007812 */ /* 0x000fe200078ec0ff */
[----:B------:R-:W-:Y:S01]  /*4b50*/  FMUL.FTZ R133, R229, R133 ;  /* 0x00000085e5857220 */ /* 0x000fe20000410000 */
[----:B------:R-:W-:Y:S01]  /*4b60*/  LOP3.LUT R3, R3, 0x38, R164, 0x78, !PT ;  /* 0x0000003803037812 */ /* 0x000fe200078e78a4 */
[----:B------:R-:W-:Y:S01]  /*4b70*/  FMUL.FTZ R17, R17, UR10 ;  /* 0x0000000a11117c20 */ /* 0x000fe20008410000 */
[----:B------:R-:W-:Y:S01]  /*4b80*/  FMUL.FTZ R20, R20, UR10 ;  /* 0x0000000a14147c20 */ /* 0x000fe20008410000 */
[----:B------:R-:W-:Y:S01]  /*4b90*/  F2FP.BF16.F32.PACK_AB R2, R2, R5 ;  /* 0x000000050202723e */ /* 0x000fe200000010ff */
[----:B------:R-:W-:Y:S01]  /*4ba0*/  FMUL.FTZ R4, R132, R4 ;  /* 0x0000000484047220 */ /* 0x000fe20000410000 */
[----:B------:R-:W-:Y:S01]  /*4bb0*/  LEA R3, R3, R0, 0x1 ;  /* 0x0000000003037211 */ /* 0x000fe200078e08ff */
[----:B------:R-:W-:Y:S01]  /*4bc0*/  FMUL.FTZ R5, R21, R17 ;  /* 0x0000001115057220 */ /* 0x000fe20000410000 */
[----:B------:R-:W-:Y:S01]  /*4bd0*/  FMUL.FTZ R0, R133, R20 ;  /* 0x0000001485007220 */ /* 0x000fe20000410000 */
[----:B------:R-:W-:Y:S01]  /*4be0*/  FADD.FTZ R32, -R152, R32 ;  /* 0x0000002098207221 */ /* 0x000fe20000010100 */
[----:B------:R-:W-:Y:S01]  /*4bf0*/  FFMA.FTZ R17, -R218, R218, 1 ;  /* 0x3f800000da117423 */ /* 0x000fe200000101da */
[----:B------:R-:W-:Y:S01]  /*4c00*/  F2FP.BF16.F32.PACK_AB R4, R4, R16 ;  /* 0x000000100404723e */ /* 0x000fe200000010ff */
[----:B------:R-:W-:Y:S01]  /*4c10*/  FMUL.FTZ R21, R238, R6 ;  /* 0x00000006ee157220 */ /* 0x000fe20000410000 */
[----:B------:R-:W-:Y:S01]  /*4c20*/  F2FP.BF16.F32.PACK_AB R20, R0, R5 ;  /* 0x000000050014723e */ /* 0x000fe200000010ff */
[----:B------:R-:W-:Y:S01]  /*4c30*/  FMUL.FTZ R0, R227, R32 ;  /* 0x00000020e3007220 */ /* 0x000fe20000410000 */
[----:B------:R-:W-:Y:S01]  /*4c40*/  FMUL.FTZ R17, R17, UR10 ;  /* 0x0000000a11117c20 */ /* 0x000fe20008410000 */
[----:B------:R-:W-:Y:S01]  /*4c50*/  FADD.FTZ R33, -R152, R33 ;  /* 0x0000002198217221 */ /* 0x000fe20000010100 */
[----:B------:R-:W-:Y:S01]  /*4c60*/  FFMA.FTZ R16, -R219, R219, 1 ;  /* 0x3f800000db107423 */ /* 0x000fe200000101db */
[----:B------:R-:W-:Y:S01]  /*4c70*/  FFMA.FTZ R6, -R225, R225, 1 ;  /* 0x3f800000e1067423 */ /* 0x000fe200000101e1 */
[----:B------:R-:W-:Y:S01]  /*4c80*/  FMUL.FTZ R17, R0, R17 ;  /* 0x0000001100117220 */ /* 0x000fe20000410000 */
[----:B------:R-:W-:Y:S01]  /*4c90*/  FMUL.FTZ R0, R237, R7 ;  /* 0x00000007ed007220 */ /* 0x000fe20000410000 */
[----:B------:R-:W-:Y:S01]  /*4ca0*/  FFMA.FTZ R7, -R226, R226, 1 ;  /* 0x3f800000e2077423 */ /* 0x000fe200000101e2 */
[----:B------:R-:W-:Y:S01]  /*4cb0*/  FMUL.FTZ R5, R228, R33 ;  /* 0x00000021e4057220 */ /* 0x000fe20000410000 */
[----:B------:R-:W-:Y:S01]  /*4cc0*/  FMUL.FTZ R16, R16, UR10 ;  /* 0x0000000a10107c20 */ /* 0x000fe20008410000 */
[----:B------:R-:W-:Y:S01]  /*4cd0*/  FMUL.FTZ R6, R6, UR10 ;  /* 0x0000000a06067c20 */ /* 0x000fe20008410000 */
[----:B------:R-:W-:Y:S02]  /*4ce0*/  FMUL.FTZ R7, R7, UR10 ;  /* 0x0000000a07077c20 */ /* 0x000fe40008410000 */
        /* <DEDUP_REMOVED lines=23> */
.L_x_726:
[----:B------:R2:W-:Y:S01]  /*4e60*/  STS [R153+0x15000], R2 ;  /* 0x0150000299007388 */ /* 0x0005e20000000800 */
[----:B------:R-:W-:Y:S01]  /*4e70*/  FADD.FTZ R22, -R151, R22 ;  /* 0x0000001697167221 */ /* 0x000fe20000010100 */
[----:B------:R-:W-:Y:S01]  /*4e80*/  FFMA.FTZ R5, -R161, R161, 1 ;  /* 0x3f800000a1057423 */ /* 0x000fe200000101a1 */
[C---:B------:R-:W-:Y:S01]  /*4e90*/  FADD.FTZ R23, -R151.reuse, R23 ;  /* 0x0000001797177221 */ /* 0x040fe20000010100 */
[----:B------:R-:W-:Y:S01]  /*4ea0*/  FFMA.FTZ R0, -R160, R160, 1 ;  /* 0x3f800000a0007423 */ /* 0x000fe200000101a0 */
[C---:B------:R-:W-:Y:S01]  /*4eb0*/  FADD.FTZ R18, -R151.reuse, R18 ;  /* 0x0000001297127221 */ /* 0x040fe20000010100 */
[----:B------:R-:W-:Y:S01]  /*4ec0*/  FADD.FTZ R19, -R151, R19 ;  /* 0x0000001397137221 */ /* 0x000fe20000010100 */
[----:B------:R-:W-:Y:S01]  /*4ed0*/  FMUL.FTZ R22, R188, R22 ;  /* 0x00000016bc167220 */ /* 0x000fe20000410000 */
[----:B------:R-:W-:Y:S01]  /*4ee0*/  FMUL.FTZ R5, R5, UR10 ;  /* 0x0000000a05057c20 */ /* 0x000fe20008410000 */
[----:B------:R-:W-:Y:S01]  /*4ef0*/  FMUL.FTZ R23, R186, R23 ;  /* 0x00000017ba177220 */ /* 0x000fe20000410000 */
[----:B------:R-:W-:Y:S01]  /*4f00*/  FMUL.FTZ R0, R0, UR10 ;  /* 0x0000000a00007c20 */ /* 0x000fe20008410000 */
[----:B------:R-:W-:Y:S01]  /*4f10*/  FMUL.FTZ R18, R190, R18 ;  /* 0x00000012be127220 */ /* 0x000fe20000410000 */
[----:B------:R-:W-:Y:S01]  /*4f20*/  FMUL.FTZ R19, R189, R19 ;  /* 0x00000013bd137220 */ /* 0x000fe20000410000 */
[----:B------:R-:W-:Y:S01]  /*4f30*/  F2FP.BF16.F32.PACK_AB R17, R16, R17 ;  /* 0x000000111011723e */ /* 0x000fe200000010ff */
[----:B------:R-:W-:Y:S01]  /*4f40*/  FMUL.FTZ R22, R22, R5 ;  /* 0x0000000516167220 */ /* 0x000fe20000410000 */
[----:B------:R-:W-:Y:S01]  /*4f50*/  FMUL.FTZ R16, R23, R0 ;  /* 0x0000000017107220 */ /* 0x000fe20000410000 */
[----:B------:R-:W-:Y:S01]  /*4f60*/  FFMA.FTZ R5, -R158, R158, 1 ;  /* 0x3f8000009e057423 */ /* 0x000fe2000001019e */
[----:B------:R-:W-:Y:S01]  /*4f70*/  FFMA.FTZ R0, -R157, R157, 1 ;  /* 0x3f8000009d007423 */ /* 0x000fe2000001019d */
[C---:B------:R-:W-:Y:S01]  /*4f80*/  FADD.FTZ R34, -R151.reuse, R34 ;  /* 0x0000002297227221 */ /* 0x040fe20000010100 */
[----:B------:R-:W-:Y:S01]  /*4f90*/  FADD.FTZ R35, -R151, R35 ;  /* 0x0000002397237221 */ /* 0x000fe20000010100 */
[C---:B-----5:R-:W-:Y:S01]  /*4fa0*/  FADD.FTZ R8, -R150.reuse, R8 ;  /* 0x0000000896087221 */ /* 0x060fe20000010100 */
[----:B------:R-:W-:Y:S01]  /*4fb0*/  FADD.FTZ R9, -R150, R9 ;  /* 0x0000000996097221 */ /* 0x000fe20000010100 */
[----:B------:R-:W-:Y:S01]  /*4fc0*/  FMUL.FTZ R34, R183, R34 ;  /* 0x00000022b7227220 */ /* 0x000fe20000410000 */
[----:B------:R-:W-:Y:S01]  /*4fd0*/  FMUL.FTZ R35, R179, R35 ;  /* 0x00000023b3237220 */ /* 0x000fe20000410000 */
[----:B------:R-:W-:Y:S01]  /*4fe0*/  FMUL.FTZ R8, R206, R8 ;  /* 0x00000008ce087220 */ /* 0x000fe20000410000 */
[----:B--2---:R-:W-:Y:S01]  /*4ff0*/  F2FP.BF16.F32.PACK_AB R2, R6, R7 ;  /* 0x000000070602723e */ /* 0x004fe200000010ff */
[----:B------:R-:W-:Y:S01]  /*5000*/  FFMA.FTZ R7, -R168, R168, 1 ;  /* 0x3f800000a8077423 */ /* 0x000fe200000101a8 */
[----:B------:R-:W-:Y:S01]  /*5010*/  FFMA.FTZ R6, -R166, R166, 1 ;  /* 0x3f800000a6067423 */ /* 0x000fe200000101a6 */
[----:B------:R-:W-:Y:S01]  /*5020*/  FMUL.FTZ R9, R205, R9 ;  /* 0x00000009cd097220 */ /* 0x000fe20000410000 */
[----:B------:R-:W-:Y:S01]  /*5030*/  FADD.FTZ R13, -R150, R13 ;  /* 0x0000000d960d7221 */ /* 0x000fe20000010100 */
[----:B------:R-:W-:Y:S01]  /*5040*/  FMUL.FTZ R7, R7, UR10 ;  /* 0x0000000a07077c20 */ /* 0x000fe20008410000 */
[----:B------:R-:W-:Y:S01]  /*5050*/  FMUL.FTZ R6, R6, UR10 ;  /* 0x0000000a06067c20 */ /* 0x000fe20008410000 */
[----:B------:R2:W-:Y:S01]  /*5060*/  STS [R153+0x15400], R2 ;  /* 0x0154000299007388 */ /* 0x0005e20000000800 */
[----:B------:R-:W-:Y:S01]  /*5070*/  FADD.FTZ R12, -R150, R12 ;  /* 0x0000000c960c7221 */ /* 0x000fe20000010100 */
[----:B------:R-:W-:Y:S01]  /*5080*/  FMUL.FTZ R18, R18, R7 ;  /* 0x0000000712127220 */ /* 0x000fe20000410000 */
[----:B------:R-:W-:Y:S01]  /*5090*/  FMUL.FTZ R19, R19, R6 ;  /* 0x0000000613137220 */ /* 0x000fe20000410000 */
[----:B------:R-:W-:Y:S01]  /*50a0*/  FMUL.FTZ R6, R5, UR10 ;  /* 0x0000000a05067c20 */ /* 0x000fe20008410000 */
[----:B------:R-:W-:Y:S01]  /*50b0*/  FMUL.FTZ R5, R0, UR10 ;  /* 0x0000000a00057c20 */ /* 0x000fe20008410000 */
[----:B------:R3:W-:Y:S01]  /*50c0*/  STS [R156+0x15000], R4 ;  /* 0x015000049c007388 */ /* 0x0007e20000000800 */
[----:B------:R-:W-:Y:S01]  /*50d0*/  FFMA.FTZ R7, -R187, R187, 1 ;  /* 0x3f800000bb077423 */ /* 0x000fe200000101bb */
[----:B------:R-:W-:Y:S01]  /*50e0*/  F2FP.BF16.F32.PACK_AB R0, R19, R18 ;  /* 0x000000121300723e */ /* 0x000fe200000010ff */
[----:B------:R-:W-:Y:S01]  /*50f0*/  FMUL.FTZ R34, R34, R6 ;  /* 0x0000000622227220 */ /* 0x000fe20000410000 */
[----:B------:R-:W-:Y:S01]  /*5100*/  FFMA.FTZ R6, -R185, R185, 1 ;  /* 0x3f800000b9067423 */ /* 0x000fe200000101b9 */
[----:B------:R-:W-:Y:S01]  /*5110*/  FMUL.FTZ R35, R35, R5 ;  /* 0x0000000523237220 */ /* 0x000fe20000410000 */
[----:B------:R-:W-:Y:S01]  /*5120*/  FFMA.FTZ R5, -R184, R184, 1 ;  /* 0x3f800000b8057423 */ /* 0x000fe200000101b8 */
[----:B------:R4:W-:Y:S01]  /*5130*/  STS [R156+0x15400], R0 ;  /* 0x015400009c007388 */ /* 0x0009e20000000800 */
[----:B------:R-:W-:Y:S01]  /*5140*/  FMUL.FTZ R19, R7, UR10 ;  /* 0x0000000a07137c20 */ /* 0x000fe20008410000 */
[----:B------:R-:W-:Y:S01]  /*5150*/  FMUL.FTZ R18, R6, UR10 ;  /* 0x0000000a06127c20 */ /* 0x000fe20008410000 */
[----:B------:R-:W-:Y:S01]  /*5160*/  FMUL.FTZ R7, R5, UR10 ;  /* 0x0000000a05077c20 */ /* 0x000fe20008410000 */
[----:B------:R-:W-:Y:S01]  /*5170*/  FMUL.FTZ R13, R201, R13 ;  /* 0x0000000dc90d7220 */ /* 0x000fe20000410000 */
[----:B------:R-:W-:Y:S01]  /*5180*/  FMUL.FTZ R8, R8, R19 ;  /* 0x0000001308087220 */ /* 0x000fe20000410000 */
[----:B------:R-:W-:Y:S01]  /*5190*/  FMUL.FTZ R5, R9, R18 ;  /* 0x0000001209057220 */ /* 0x000fe20000410000 */
[----:B------:R-:W-:Y:S01]  /*51a0*/  FMUL.FTZ R12, R202, R12 ;  /* 0x0000000cca0c7220 */ /* 0x000fe20000410000 */
[C---:B------:R-:W-:Y:S01]  /*51b0*/  FADD.FTZ R29, -R150.reuse, R29 ;  /* 0x0000001d961d7221 */ /* 0x040fe20000010100 */
[C---:B------:R-:W-:Y:S01]  /*51c0*/  FADD.FTZ R28, -R150.reuse, R28 ;  /* 0x0000001c961c7221 */ /* 0x040fe20000010100 */
[----:B------:R-:W-:Y:S01]  /*51d0*/  FADD.FTZ R24, -R150, R24 ;  /* 0x0000001896187221 */ /* 0x000fe20000010100 */
[----:B------:R-:W-:Y:S01]  /*51e0*/  FADD.FTZ R11, -R149, R11 ;  /* 0x0000000b950b7221 */ /* 0x000fe20000010100 */
[----:B--2---:R-:W-:Y:S01]  /*51f0*/  FFMA.FTZ R2, -R181, R181, 1 ;  /* 0x3f800000b5027423 */ /* 0x004fe200000101b5 */
[----:B------:R-:W-:Y:S01]  /*5200*/  FMUL.FTZ R29, R195, R29 ;  /* 0x0000001dc31d7220 */ /* 0x000fe20000410000 */
[----:B------:R-:W-:Y:S01]  /*5210*/  FMUL.FTZ R28, R196, R28 ;  /* 0x0000001cc41c7220 */ /* 0x000fe20000410000 */
[----:B------:R-:W-:Y:S01]  /*5220*/  FMUL.FTZ R24, R198, R24 ;  /* 0x00000018c6187220 */ /* 0x000fe20000410000 */
[----:B------:R-:W-:Y:S01]  /*5230*/  FMUL.FTZ R6, R2, UR10 ;  /* 0x0000000a02067c20 */ /* 0x000fe20008410000 */
[----:B------:R-:W-:Y:S01]  /*5240*/  FMUL.FTZ R2, R12, R7 ;  /* 0x000000070c027220 */ /* 0x000fe20000410000 */
[----:B---3--:R-:W-:Y:S01]  /*5250*/  FFMA.FTZ R4, -R162, R162, 1 ;  /* 0x3f800000a2047423 */ /* 0x008fe200000101a2 */
[----:B------:R-:W-:Y:S01]  /*5260*/  FADD.FTZ R10, -R149, R10 ;  /* 0x0000000a950a7221 */ /* 0x000fe20000010100 */
[----:B------:R-:W-:Y:S01]  /*5270*/  FMUL.FTZ R9, R13, R6 ;  /* 0x000000060d097220 */ /* 0x000fe20000410000 */
[----:B------:R-:W-:Y:S01]  /*5280*/  FMUL.FTZ R11, R209, R11 ;  /* 0x0000000bd10b7220 */ /* 0x000fe20000410000 */
[----:B------:R-:W-:Y:S01]  /*5290*/  FMUL.FTZ R4, R4, UR10 ;  /* 0x0000000a04047c20 */ /* 0x000fe20008410000 */
[----:B------:R-:W-:Y:S01]  /*52a0*/  FMUL.FTZ R10, R210, R10 ;  /* 0x0000000ad20a7220 */ /* 0x000fe20000410000 */
[----:B------:R-:W-:Y:S01]  /*52b0*/  FADD.FTZ R15, -R149, R15 ;  /* 0x0000000f950f7221 */ /* 0x000fe20000010100 */
[----:B----4-:R-:W-:Y:S01]  /*52c0*/  F2FP.BF16.F32.PACK_AB R0, R5, R8 ;  /* 0x000000080500723e */ /* 0x010fe200000010ff */
[----:B------:R-:W-:Y:S01]  /*52d0*/  FFMA.FTZ R5, -R170, R170, 1 ;  /* 0x3f800000aa057423 */ /* 0x000fe200000101aa */
[----:B------:R-:W-:Y:S01]  /*52e0*/  F2FP.BF16.F32.PACK_AB R9, R9, R2 ;  /* 0x000000020909723e */ /* 0x000fe200000010ff */
[----:B------:R-:W-:Y:S01]  /*52f0*/  FFMA.FTZ R2, -R169, R169, 1 ;  /* 0x3f800000a9027423 */ /* 0x000fe200000101a9 */
[----:B------:R-:W-:Y:S01]  /*5300*/  FMUL.FTZ R28, R28, R4 ;  /* 0x000000041c1c7220 */ /* 0x000fe20000410000 */
[----:B------:R2:W-:Y:S01]  /*5310*/  STS [R153+0x16000], R0 ;  /* 0x0160000099007388 */ /* 0x0005e20000000800 */
[----:B------:R-:W-:Y:S01]  /*5320*/  FMUL.FTZ R5, R5, UR10 ;  /* 0x0000000a05057c20 */ /* 0x000fe20008410000 */
[----:B------:R-:W-:Y:S01]  /*5330*/  FMUL.FTZ R8, R2, UR10 ;  /* 0x0000000a02087c20 */ /* 0x000fe20008410000 */
[----:B------:R-:W-:Y:S01]  /*5340*/  FFMA.FTZ R2, -R167, R167, 1 ;  /* 0x3f800000a7027423 */ /* 0x000fe200000101a7 */
[----:B------:R-:W-:Y:S01]  /*5350*/  FFMA.FTZ R4, -R194, R194, 1 ;  /* 0x3f800000c2047423 */ /* 0x000fe200000101c2 */
[----:B------:R-:W-:Y:S01]  /*5360*/  FMUL.FTZ R24, R24, R5 ;  /* 0x0000000518187220 */ /* 0x000fe20000410000 */
[----:B------:R-:W-:Y:S01]  /*5370*/  FADD.FTZ R14, -R149, R14 ;  /* 0x0000000e950e7221 */ /* 0x000fe20000010100 */
[----:B------:R-:W-:Y:S01]  /*5380*/  FMUL.FTZ R2, R2, UR10 ;  /* 0x0000000a02027c20 */ /* 0x000fe20008410000 */
[----:B------:R-:W-:Y:S01]  /*5390*/  FMUL.FTZ R5, R4, UR10 ;  /* 0x0000000a04057c20 */ /* 0x000fe20008410000 */
[----:B------:R-:W-:Y:S01]  /*53a0*/  FFMA.FTZ R4, -R192, R192, 1 ;  /* 0x3f800000c0047423 */ /* 0x000fe200000101c0 */
[----:B------:R-:W-:Y:S01]  /*53b0*/  FMUL.FTZ R15, R207, R15 ;  /* 0x0000000fcf0f7220 */ /* 0x000fe20000410000 */
[----:B------:R-:W-:Y:S01]  /*53c0*/  FMUL.FTZ R7, R29, R2 ;  /* 0x000000021d077220 */ /* 0x000fe20000410000 */
[----:B------:R-:W-:Y:S01]  /*53d0*/  FFMA.FTZ R2, -R193, R193, 1 ;  /* 0x3f800000c1027423 */ /* 0x000fe200000101c1 */
[----:B------:R-:W-:Y:S01]  /*53e0*/  FMUL.FTZ R10, R10, R5 ;  /* 0x000000050a0a7220 */ /* 0x000fe20000410000 */
[----:B------:R-:W-:Y:S01]  /*53f0*/  FMUL.FTZ R14, R208, R14 ;  /* 0x0000000ed00e7220 */ /* 0x000fe20000410000 */
[----:B------:R-:W-:Y:S01]  /*5400*/  FMUL.FTZ R4, R4, UR10 ;  /* 0x0000000a04047c20 */ /* 0x000fe20008410000 */
[----:B------:R-:W-:Y:S01]  /*5410*/  FMUL.FTZ R6, R2, UR10 ;  /* 0x0000000a02067c20 */ /* 0x000fe20008410000 */
[----:B------:R-:W-:Y:S01]  /*5420*/  FFMA.FTZ R2, -R191, R191, 1 ;  /* 0x3f800000bf027423 */ /* 0x000fe200000101bf */
[----:B------:R-:W-:Y:S01]  /*5430*/  FADD.FTZ R30, -R149, R30 ;  /* 0x0000001e951e7221 */ /* 0x000fe20000010100 */
[----:B------:R-:W-:Y:S01]  /*5440*/  FMUL.FTZ R14, R14, R4 ;  /* 0x000000040e0e7220 */ /* 0x000fe20000410000 */
[----:B------:R-:W-:Y:S01]  /*5450*/  FMUL.FTZ R6, R11, R6 ;  /* 0x000000060b067220 */ /* 0x000fe20000410000 */
[----:B------:R-:W-:Y:S01]  /*5460*/  FMUL.FTZ R2, R2, UR10 ;  /* 0x0000000a02027c20 */ /* 0x000fe20008410000 */
[----:B------:R-:W-:Y:S01]  /*5470*/  FADD.FTZ R4, -R149, R26 ;  /* 0x0000001a95047221 */ /* 0x000fe20000010100 */
[----:B------:R-:W-:Y:S01]  /*5480*/  FMUL.FTZ R30, R200, R30 ;  /* 0x0000001ec81e7220 */ /* 0x000fe20000410000 */
[----:B------:R-:W-:Y:S01]  /*5490*/  FADD.FTZ R25, -R150, R25 ;  /* 0x0000001996197221 */ /* 0x000fe20000010100 */
[----:B--2---:R-:W-:Y:S01]  /*54a0*/  FFMA.FTZ R0, -R180, R180, 1 ;  /* 0x3f800000b4007423 */ /* 0x004fe200000101b4 */
[----:B------:R-:W-:Y:S01]  /*54b0*/  FMUL.FTZ R15, R15, R2 ;  /* 0x000000020f0f7220 */ /* 0x000fe20000410000 */
[----:B------:R-:W-:Y:S01]  /*54c0*/  F2FP.BF16.F32.PACK_AB R6, R6, R10 ;  /* 0x0000000a0606723e */ /* 0x000fe200000010ff */
[----:B------:R-:W-:Y:S01]  /*54d0*/  FFMA.FTZ R2, -R182, R182, 1 ;  /* 0x3f800000b6027423 */ /* 0x000fe200000101b6 */
[----:B------:R-:W-:Y:S01]  /*54e0*/  FMUL.FTZ R10, R0, UR10 ;  /* 0x0000000a000a7c20 */ /* 0x000fe20008410000 */
[----:B------:R-:W-:Y:S01]  /*54f0*/  FFMA.FTZ R0, -R171, R171, 1 ;  /* 0x3f800000ab007423 */ /* 0x000fe200000101ab */
[----:B------:R-:W-:Y:S01]  /*5500*/  FMUL.FTZ R4, R204, R4 ;  /* 0x00000004cc047220 */ /* 0x000fe20000410000 */
[----:B------:R-:W-:Y:S01]  /*5510*/  FMUL.FTZ R5, R2, UR10 ;  /* 0x0000000a02057c20 */ /* 0x000fe20008410000 */
[----:B------:R-:W-:Y:S01]  /*5520*/  FADD.FTZ R27, -R149, R27 ;  /* 0x0000001b951b7221 */ /* 0x000fe20000010100 */
[----:B------:R-:W-:Y:S01]  /*5530*/  FMUL.FTZ R2, R0, UR10 ;  /* 0x0000000a00027c20 */ /* 0x000fe20008410000 */
[----:B------:R-:W-:Y:S01]  /*5540*/  STS [R153+0x16400], R6 ;  /* 0x0164000699007388 */ /* 0x000fe20000000800 */
[----:B------:R-:W-:Y:S01]  /*5550*/  FMUL.FTZ R10, R4, R10 ;  /* 0x0000000a040a7220 */ /* 0x000fe20000410000 */
[----:B------:R-:W-:Y:S01]  /*5560*/  FFMA.FTZ R4, -R159, R159, 1 ;  /* 0x3f8000009f047423 */ /* 0x000fe2000001019f */
[----:B------:R-:W-:Y:S01]  /*5570*/  FMUL.FTZ R30, R30, R2 ;  /* 0x000000021e1e7220 */ /* 0x000fe20000410000 */
[----:B------:R-:W-:Y:S01]  /*5580*/  F2FP.BF16.F32.PACK_AB R2, R15, R14 ;  /* 0x0000000e0f02723e */ /* 0x000fe200000010ff */
[----:B------:R-:W-:Y:S01]  /*5590*/  FMUL.FTZ R25, R197, R25 ;  /* 0x00000019c5197220 */ /* 0x000fe20000410000 */
[----:B------:R-:W-:Y:S01]  /*55a0*/  FMUL.FTZ R27, R203, R27 ;  /* 0x0000001bcb1b7220 */ /* 0x000fe20000410000 */
[----:B------:R-:W-:Y:S01]  /*55b0*/  FADD.FTZ R31, -R149, R31 ;  /* 0x0000001f951f7221 */ /* 0x000fe20000010100 */
[----:B------:R-:W-:Y:S01]  /*55c0*/  F2FP.BF16.F32.PACK_AB R16, R16, R22 ;  /* 0x000000161010723e */ /* 0x000fe200000010ff */
[----:B------:R-:W-:Y:S01]  /*55d0*/  STS [R156+0x16000], R9 ;  /* 0x016000099c007388 */ /* 0x000fe20000000800 */
[----:B------:R-:W-:Y:S01]  /*55e0*/  FMUL.FTZ R11, R4, UR10 ;  /* 0x0000000a040b7c20 */ /* 0x000fe20008410000 */
[----:B------:R-:W-:Y:S01]  /*55f0*/  FMUL.FTZ R8, R25, R8 ;  /* 0x0000000819087220 */ /* 0x000fe20000410000 */
[----:B------:R-:W-:Y:S01]  /*5600*/  FMUL.FTZ R31, R199, R31 ;  /* 0x0000001fc71f7220 */ /* 0x000fe20000410000 */
[----:B------:R2:W-:Y:S01]  /*5610*/  STS [R156+0x16400], R2 ;  /* 0x016400029c007388 */ /* 0x0005e20000000800 */
[----:B------:R-:W-:Y:S01]  /*5620*/  FMUL.FTZ R4, R27, R5 ;  /* 0x000000051b047220 */ /* 0x000fe20000410000 */
[----:B------:R-:W-:Y:S01]  /*5630*/  F2FP.BF16.F32.PACK_AB R12, R35, R34 ;  /* 0x00000022230c723e */ /* 0x000fe200000010ff */
[----:B------:R-:W-:Y:S01]  /*5640*/  FMUL.FTZ R5, R31, R11 ;  /* 0x0000000b1f057220 */ /* 0x000fe20000410000 */
[----:B------:R-:W-:Y:S01]  /*5650*/  STS [R154+-0x4000], R20 ;  /* 0xffc000149a007388 */ /* 0x000fe20000000800 */
[----:B------:R-:W-:Y:S01]  /*5660*/  F2FP.BF16.F32.PACK_AB R8, R8, R24 ;  /* 0x000000180808723e */ /* 0x000fe200000010ff */
[----:B------:R-:W-:Y:S01]  /*5670*/  IMAD R186, R236, UR8, RZ ;  /* 0x00000008ecba7c24 */ /* 0x000fe2000f8e02ff */
[----:B------:R-:W-:Y:S01]  /*5680*/  F2FP.BF16.F32.PACK_AB R4, R4, R10 ;  /* 0x0000000a0404723e */ /* 0x000fe200000010ff */
[----:B------:R-:W-:Y:S01]  /*5690*/  STS [R154+-0x3c00], R16 ;  /* 0xffc400109a007388 */ /* 0x000fe20000000800 */
[----:B------:R-:W-:Y:S02]  /*56a0*/  F2FP.BF16.F32.PACK_AB R7, R7, R28 ;  /* 0x0000001c0707723e */ /* 0x000fe400000010ff */
[----:B------:R-:W-:Y:S01]  /*56b0*/  F2FP.BF16.F32.PACK_AB R5, R5, R30 ;  /* 0x0000001e0505723e */ /* 0x000fe200000010ff */
[----:B------:R-:W-:Y:S01]  /*56c0*/  STS [R155+-0x4000], R17 ;  /* 0xffc000119b007388 */ /* 0x000fe20000000800 */
[--C-:B------:R-:W-:Y:S02]  /*56d0*/  SHF.R.U32.HI R0, RZ, 0x4, R178.reuse ;  /* 0x00000004ff007819 */ /* 0x100fe400000116b2 */
[----:B------:R-:W-:Y:S01]  /*56e0*/  SHF.L.U32 R149, R178, 0x5, RZ ;  /* 0x00000005b2957819 */ /* 0x000fe200000006ff */
[----:B------:R-:W-:Y:S01]  /*56f0*/  STS [R155+-0x3c00], R12 ;  /* 0xffc4000c9b007388 */ /* 0x000fe20000000800 */
[----:B------:R-:W-:Y:S02]  /*5700*/  LOP3.LUT R166, R0, 0x8, RZ, 0xc0, !PT ;  /* 0x0000000800a67812 */ /* 0x000fe400078ec0ff */
[----:B------:R-:W-:Y:S01]  /*5710*/  SHF.L.U32 R167, R178, 0x2, RZ ;  /* 0x00000002b2a77819 */ /* 0x000fe200000006ff */
[----:B------:R-:W-:Y:S01]  /*5720*/  STS [R154+-0x3000], R8 ;  /* 0xffd000089a007388 */ /* 0x000fe20000000800 */
[--C-:B------:R-:W-:Y:S03]  /*5730*/  LOP3.LUT R0, R166, 0x10, R178.reuse, 0xf8, !PT ;  /* 0x00000010a6007812 */ /* 0x100fe600078ef8b2 */
[----:B------:R-:W-:Y:S01]  /*5740*/  STS [R154+-0x2c00], R4 ;  /* 0xffd400049a007388 */ /* 0x000fe20000000800 */
[----:B------:R-:W-:Y:S02]  /*5750*/  LOP3.LUT R0, R0, 0xc0, R149, 0xf8, !PT ;  /* 0x000000c000007812 */ /* 0x000fe400078ef895 */
[----:B--2---:R-:W-:Y:S01]  /*5760*/  LEA R2, -R186, RZ, 0x6 ;  /* 0x000000ffba027211 */ /* 0x004fe200078e31ff */
[----:B------:R-:W-:Y:S01]  /*5770*/  STS [R155+-0x3000], R7 ;  /* 0xffd000079b007388 */ /* 0x000fe20000000800 */
[----:B------:R-:W-:Y:S03]  /*5780*/  LOP3.LUT R0, R0, 0x18, R167, 0x78, !PT ;  /* 0x0000001800007812 */ /* 0x000fe600078e78a7 */
[----:B------:R-:W-:Y:S01]  /*5790*/  STS [R155+-0x2c00], R5 ;  /* 0xffd400059b007388 */ /* 0x000fe20000000800 */
[----:B------:R-:W-:Y:S01]  /*57a0*/  LOP3.LUT R0, R0, 0x120, R149, 0xf8, !PT ;  /* 0x0000012000007812 */ /* 0x000fe200078ef895 */
[----:B------:R-:W-:Y:S03]  /*57b0*/  BAR.SYNC.DEFER_BLOCKING 0x0 ;  /* 0x0000000000007b1d */ /* 0x000fe60000010000 */
[----:B------:R-:W-:Y:S03]  /*57c0*/  LEA R0, R0, UR4, 0x1 ;  /* 0x0000000400007c11 */ /* 0x000fe6000f8e08ff */
        /* <DEDUP_REMOVED lines=57> */
[----:B------:R-:W-:Y:S02]  /*5b60*/  LOP3.LUT R4, R164, 0xd8, RZ, 0xc0, !PT ;  /* 0x000000d8a4047812 */ /* 0x000fe400078ec0ff */
[----:B------:R-:W-:Y:S02]  /*5b70*/  LEA R6, P0, R2, R212, 0x2 ;  /* 0x000000d402067211 */ /* 0x000fe400078010ff */
[-C--:B----4-:R-:W-:Y:S05]  /*5b80*/  HMMA.16816.F32.BF16 R36, R132, R136.reuse, R36 ;  /* 0x000000888424723c */ /* 0x090fea0000041824 */
[----:B------:R-:W-:Y:S02]  /*5b90*/  LOP3.LUT R4, R4, 0x18, R178, 0x78, !PT ;  /* 0x0000001804047812 */ /* 0x000fe400078e78b2 */
[----:B------:R-:W-:Y:S01]  /*5ba0*/  MOV R212, R6 ;  /* 0x0000000600d47202 */ /* 0x000fe20000000f00 */
[C---:B------:R-:W-:Y:S04]  /*5bb0*/  HMMA.16816.F32.BF16 R40, R140.reuse, R136, R40 ;  /* 0x000000888c28723c */ /* 0x040fe80000041828 */
[----:B------:R-:W-:Y:S02]  /*5bc0*/  LOP3.LUT R5, R4, 0x1f20, R164, 0xf8, !PT ;  /* 0x00001f2004057812 */ /* 0x000fe400078ef8a4 */
[----:B------:R-:W-:Y:S02]  /*5bd0*/  LEA.HI.X.SX32 R4, R2, R213, 0x2, P0 ;  /* 0x000000d502047211 */ /* 0x000fe400000f16ff */
[-C--:B------:R-:W-:Y:S03]  /*5be0*/  HMMA.16816.F32.BF16 R44, R140, R138.reuse, R44 ;  /* 0x0000008a8c2c723c */ /* 0x080fe6000004182c */
[----:B------:R-:W-:Y:S02]  /*5bf0*/  LOP3.LUT R2, R148, 0x1c0, RZ, 0xc0, !PT ;  /* 0x000001c094027812 */ /* 0x000fe400078ec0ff */
[----:B------:R-:W-:Y:S02]  /*5c00*/  LEA R179, R5, UR4, 0x1 ;  /* 0x0000000405b37c11 */ /* 0x000fe4000f8e08ff */
[----:B------:R-:W-:Y:S01]  /*5c10*/  MOV R213, R4 ;  /* 0x0000000400d57202 */ /* 0x000fe20000000f00 */
        /* <DEDUP_REMOVED lines=25> */
.L_x_727:
[----:B------:R-:W-:Y:S01]  /*5db0*/  LOP3.LUT R4, R148, 0x200, RZ, 0xc0, !PT ;  /* 0x0000020094047812 */ /* 0x000fe200078ec0ff */
[----:B------:R-:W-:Y:S01]  /*5dc0*/  LDSM.16.MT88.4 R8, [R0+0x9000] ;  /* 0x009000000008783b */ /* 0x000fe20000004200 */
[----:B------:R-:W-:Y:S01]  /*5dd0*/  LOP3.LUT R2, R2, 0x38, R164, 0xf8, !PT ;  /* 0x0000003802027812 */ /* 0x000fe200078ef8a4 */
[----:B------:R-:W-:Y:S01]  /*5de0*/  IMAD.U32 R180, RZ, RZ, UR52 ;  /* 0x00000034ffb47e24 */ /* 0x000fe2000f8e00ff */
[----:B------:R-:W-:Y:S01]  /*5df0*/  LOP3.LUT R4, R4, 0xc00, R149, 0xf8, !PT ;  /* 0x00000c0004047812 */ /* 0x000fe200078ef895 */
[----:B------:R-:W-:Y:S01]  /*5e00*/  LDSM.16.MT88.4 R16, [R0+0xb000] ;  /* 0x00b000000010783b */ /* 0x000fe20000004200 */
[----:B------:R-:W-:Y:S01]  /*5e10*/  LOP3.LUT R2, R2, 0x8, R165, 0x78, !PT ;  /* 0x0000000802027812 */ /* 0x000fe200078e78a5 */
[----:B------:R-:W-:Y:S01]  /*5e20*/  VIADD R211, R211, 0xffffffc0 ;  /* 0xffffffc0d3d37836 */ /* 0x000fe20000000000 */
[----:B------:R-:W-:Y:S01]  /*5e30*/  PLOP3.LUT P4, PT, PT, PT, UP0, 0x80, 0x8 ;  /* 0x000000000008781c */ /* 0x000fe20003f8f008 */
[----:B------:R-:W-:Y:S01]  /*5e40*/  LDSM.16.MT88.4 R28, [R0+0xd000] ;  /* 0x00d00000001c783b */ /* 0x000fe20000004200 */
[----:B------:R-:W-:Y:S01]  /*5e50*/  LOP3.LUT R2, R4, R2, RZ, 0xfc, !PT ;  /* 0x0000000204027212 */ /* 0x000fe200078efcff */
[----:B------:R-:W-:Y:S01]  /*5e60*/  @UP0 UIADD3 UR14, UP1, UPT, UR58, -0x100, URZ ;  /* 0xffffff003a0e0890 */ /* 0x000fe2000ff3e0ff */
[----:B------:R-:W-:Y:S01]  /*5e70*/  LEA R180, P0, R180, R212, 0x2 ;  /* 0x000000d4b4b47211 */ /* 0x000fe200078010ff */
[----:B------:R-:W-:Y:S01]  /*5e80*/  LDSM.16.MT88.4 R132, [R0+0x9400] ;  /* 0x009400000084783b */ /* 0x000fe20000004200 */
[----:B------:R-:W-:Y:S01]  /*5e90*/  LEA R2, R2, UR4, 0x1 ;  /* 0x0000000402027c11 */ /* 0x000fe2000f8e08ff */
[----:B------:R-:W-:Y:S02]  /*5ea0*/  @UP0 UIADD3.X UR13, UPT, UPT, UR59, -0x1, URZ, UP1, !UPT ;  /* 0xffffffff3b0d0890 */ /* 0x000fe40008ffe4ff */
[----:B------:R-:W-:Y:S01]  /*5eb0*/  LDSM.16.MT88.4 R136, [R0+0xb400] ;  /* 0x00b400000088783b */ /* 0x000fe20000004200 */
[----:B------:R-:W-:Y:S01]  /*5ec0*/  @UP0 UIADD3 UR60, UP1, UPT, UR60, -0x100, URZ ;  /* 0xffffff003c3c0890 */ /* 0x000fe2000ff3e0ff */
[C---:B------:R-:W-:Y:S01]  /*5ed0*/  IMAD.IADD R161, R2.reuse, 0x1, R176 ;  /* 0x0000000102a17824 */ /* 0x040fe200078e02b0 */
[----:B------:R-:W-:Y:S01]  /*5ee0*/  ULOP3.LUT UR5, UR45, 0x1, URZ, 0xc0, !UPT ;  /* 0x000000012d057892 */ /* 0x000fe2000f8ec0ff */
[----:B------:R-:W2:Y:S01]  /*5ef0*/  LDSM.16.M88.4 R24, [R2+0x15000] ;  /* 0x015000000218783b */ /* 0x000ea20000000200 */
[C---:B------:R-:W-:Y:S01]  /*5f00*/  VIADD R160, R2.reuse, 0x15040 ;  /* 0x0001504002a07836 */ /* 0x040fe20000000000 */
[----:B------:R-:W-:Y:S01]  /*5f10*/  @P4 LOP3.LUT R165, R165, 0x10, RZ, 0xc0, !PT ;  /* 0x00000010a5a54812 */ /* 0x000fe200078ec0ff */
[----:B------:R-:W-:Y:S01]  /*5f20*/  @UP0 UIADD3.X UR61, UPT, UPT, UR61, -0x1, URZ, UP1, !UPT ;  /* 0xffffffff3d3d0890 */ /* 0x000fe20008ffe4ff */
[----:B------:R-:W3:Y:S01]  /*5f30*/  LDSM.16.M88.4 R32, [R161+0x15000] ;  /* 0x01500000a120783b */ /* 0x000ee20000000200 */
[----:B------:R-:W-:Y:S03]  /*5f40*/  UISETP.NE.U32.AND UP1, UPT, UR5, 0x1, UPT ;  /* 0x000000010500788c */ /* 0x000fe6000bf25070 */
[----:B------:R-:W4:Y:S03]  /*5f50*/  LDSM.16.MT88.4 R140, [R0+0xd400] ;  /* 0x00d40000008c783b */ /* 0x000f260000004200 */
[----:B------:R-:W-:Y:S01]  /*5f60*/  PLOP3.LUT P3, PT, PT, PT, UP1, 0x80, 0x8 ;  /* 0x000000000008781c */ /* 0x000fe20003f6f018 */
[----:B------:R-:W-:Y:S04]  /*5f70*/  LDSM.16.MT88.4 R144, [R0+0x9800] ;  /* 0x009800000090783b */ /* 0x000fe80000004200 */
        /* <DEDUP_REMOVED lines=25> */
[----:B------:R2:W-:Y:S07]  /*6110*/  LDSM.16.M88.4 R144, [R2+0x17000] ;  /* 0x017000000290783b */ /* 0x0005ee0000000200 */
[C---:B------:R-:W-:Y:S08]  /*6120*/  HMMA.16816.F32.BF16 R12, R28.reuse, R148, R12 ;  /* 0x000000941c0c723c */ /* 0x040ff0000004180c */
[C---:B------:R-:W-:Y:S01]  /*6130*/  HMMA.16816.F32.BF16 R16, R28.reuse, R150, R16 ;  /* 0x000000961c10723c */ /* 0x040fe20000041810 */
[----:B------:R-:W4:Y:S07]  /*6140*/  LDSM.16.MT88.4 R148, [R0+0xa000] ;  /* 0x00a000000094783b */ /* 0x000f2e0000004200 */
[C---:B---3--:R-:W-:Y:S01]  /*6150*/  HMMA.16816.F32.BF16 R20, R28.reuse, R132, R20 ;  /* 0x000000841c14723c */ /* 0x048fe20000041814 */
[----:B--2---:R-:W-:Y:S05]  /*6160*/  IMAD.U32 R2, RZ, RZ, UR52 ;  /* 0x00000034ff027e24 */ /* 0x004fea000f8e00ff */
[----:B------:R-:W-:Y:S02]  /*6170*/  LEA.HI.X.SX32 R181, R2, R213, 0x2, P0 ;  /* 0x000000d502b57211 */ /* 0x000fe400000f16ff */
[----:B------:R-:W-:Y:S01]  /*6180*/  HMMA.16816.F32.BF16 R24, R28, R134, R24 ;  /* 0x000000861c18723c */ /* 0x000fe20000041818 */
[----:B------:R-:W2:Y:S02]  /*6190*/  LDSM.16.MT88.4 R28, [R0+0xe000] ;  /* 0x00e00000001c783b */ /* 0x000ea40000004200 */
[C---:B------:R-:W-:Y:S02]  /*61a0*/  LEA R170, P0, R186.reuse, R180, 0x5 ;  /* 0x000000b4baaa7211 */ /* 0x040fe400078028ff */
[----:B------:R-:W-:Y:S02]  /*61b0*/  LDSM.16.MT88.4 R132, [R0+0xa400] ;  /* 0x00a400000084783b */ /* 0x000fe40000004200 */
[C---:B------:R-:W-:Y:S01]  /*61c0*/  LEA.HI.X.SX32 R171, R186.reuse, R181, 0x5, P0 ;  /* 0x000000b5baab7211 */ /* 0x040fe200000f2eff */
[C---:B-1----:R-:W-:Y:S05]  /*61d0*/  HMMA.16816.F32.BF16 R4, R136.reuse, R152, R4 ;  /* 0x000000988804723c */ /* 0x042fea0000041804 */
[C---:B------:R-:W-:Y:S03]  /*61e0*/  LEA R168, P0, R186.reuse, R170, 0x5 ;  /* 0x000000aabaa87211 */ /* 0x040fe600078028ff */
[C---:B------:R-:W-:Y:S03]  /*61f0*/  HMMA.16816.F32.BF16 R8, R136.reuse, R154, R8 ;  /* 0x0000009a8808723c */ /* 0x040fe60000041808 */
[C---:B------:R-:W-:Y:S05]  /*6200*/  LEA.HI.X.SX32 R169, R186.reuse, R171, 0x5, P0 ;  /* 0x000000abbaa97211 */ /* 0x040fea00000f2eff */
[C---:B----4-:R-:W-:Y:S08]  /*6210*/  HMMA.16816.F32.BF16 R12, R136.reuse, R32, R12 ;  /* 0x00000020880c723c */ /* 0x050ff0000004180c */
[C---:B------:R-:W-:Y:S01]  /*6220*/  HMMA.16816.F32.BF16 R16, R136.reuse, R34, R16 ;  /* 0x000000228810723c */ /* 0x040fe20000041810 */
[----:B------:R-:W1:Y:S07]  /*6230*/  LDSM.16.M88.4 R32, [R161+0x17000] ;  /* 0x01700000a120783b */ /* 0x000e6e0000000200 */
        /* <DEDUP_REMOVED lines=8> */
[C---:B--2---:R-:W-:Y:S08]  /*62c0*/  HMMA.16816.F32.BF16 R20, R144.reuse, R28, R20 ;  /* 0x0000001c9014723c */ /* 0x044ff00000041814 */
[----:B------:R-:W-:Y:S01]  /*62d0*/  HMMA.16816.F32.BF16 R24, R144, R30, R24 ;  /* 0x0000001e9018723c */ /* 0x000fe20000041818 */
[----:B------:R-:W2:Y:S07]  /*62e0*/  LDSM.16.MT88.4 R28, [R0+0xe400] ;  /* 0x00e40000001c783b */ /* 0x000eae0000004200 */
[C---:B-1----:R-:W-:Y:S08]  /*62f0*/  HMMA.16816.F32.BF16 R4, R32.reuse, R132, R4 ;  /* 0x000000842004723c */ /* 0x042ff00000041804 */
[C---:B------:R-:W-:Y:S01]  /*6300*/  HMMA.16816.F32.BF16 R8, R32.reuse, R134, R8 ;  /* 0x000000862008723c */ /* 0x040fe20000041808 */
[----:B------:R1:W4:Y:S07]  /*6310*/  LDSM.16.M88.4 R132, [R160+0x2000] ;  /* 0x00200000a084783b */ /* 0x00032e0000000200 */
[C---:B---3--:R-:W-:Y:S08]  /*6320*/  HMMA.16816.F32.BF16 R12, R32.reuse, R136, R12 ;  /* 0x00000088200c723c */ /* 0x048ff0000004180c */
[C---:B------:R-:W-:Y:S01]  /*6330*/  HMMA.16816.F32.BF16 R16, R32.reuse, R138, R16 ;  /* 0x0000008a2010723c */ /* 0x040fe20000041810 */
[----:B------:R-:W3:Y:S02]  /*6340*/  LDSM.16.MT88.4 R136, [R0+0xc800] ;  /* 0x00c800000088783b */ /* 0x000ee40000004200 */
[C---:B-1----:R-:W-:Y:S05]  /*6350*/  LEA R160, P0, R186.reuse, R168, 0x5 ;  /* 0x000000a8baa07211 */ /* 0x042fea00078028ff */
[C---:B--2---:R-:W-:Y:S03]  /*6360*/  HMMA.16816.F32.BF16 R20, R32.reuse, R28, R20 ;  /* 0x0000001c2014723c */ /* 0x044fe60000041814 */
        /* <DEDUP_REMOVED lines=333> */
.L_x_729:
        /* <DEDUP_REMOVED lines=12> */
.L_x_730:
[----:B------:R-:W2:Y:S01]  /*7900*/  LDCU.64 UR8, c[0x0][0x5c8] ;  /* 0x0000b900ff0877ac */ /* 0x000ea20008000a00 */
[----:B------:R-:W-:-:S04]  /*7910*/  UIADD3 UR5, UPT, UPT, UR40, UR43, URZ ;  /* 0x0000002b28057290 */ /* 0x000fc8000fffe0ff */
[----:B--2---:R-:W-:Y:S02]  /*7920*/  UIMAD.WIDE.U32 UR18, UR5, UR8, URZ ;  /* 0x00000008051272a5 */ /* 0x004fe4000f8e00ff */
[----:B------:R-:W-:-:S04]  /*7930*/  UIMAD UR5, UR5, UR9, URZ ;  /* 0x00000009050572a4 */ /* 0x000fc8000f8e02ff */
[----:B------:R-:W-:-:S06]  /*7940*/  UIADD3 UR5, UPT, UPT, UR19, UR5, URZ ;  /* 0x0000000513057290 */ /* 0x000fcc000fffe0ff */
[----:B-1----:R-:W-:-:S07]  /*7950*/  MOV R22, UR5 ;  /* 0x0000000500167c02 */ /* 0x002fce0008000f00 */
.L_x_731:
[----:B------:R-:W-:Y:S01]  /*7960*/  BAR.SYNC.DEFER_BLOCKING 0x0 ;  /* 0x0000000000007b1d */ /* 0x000fe20000010000 */
[----:B------:R-:W-:Y:S01]  /*7970*/  USHF.L.U32 UR5, UR41, 0x7, URZ ;  /* 0x0000000729057899 */ /* 0x000fe200080006ff */
[----:B------:R-:W-:Y:S01]  /*7980*/  SHF.R.U32.HI R178, RZ, 0x2, R178 ;  /* 0x00000002ffb27819 */ /* 0x000fe200000116b2 */
[----:B------:R-:W-:Y:S01]  /*7990*/  USHF.L.U32 UR13, UR41, 0x7, URZ ;  /* 0x00000007290d7899 */ /* 0x000fe200080006ff */
[----:B------:R-:W-:Y:S01]  /*79a0*/  IMAD.U32 R23, RZ, RZ, UR8 ;  /* 0x00000008ff177e24 */ /* 0x000fe2000f8e00ff */
[----:B------:R-:W-:-:S03]  /*79b0*/  UIMAD.WIDE.U32 UR20, UR5, UR10, URZ ;  /* 0x0000000a051472a5 */ /* 0x000fc6000f8e00ff */
[----:B------:R-:W1:Y:S01]  /*79c0*/  LDC.64 R4, c[0x0][0x5d8] ;  /* 0x00017600ff047b82 */ /* 0x000e620000000a00 */
[----:B------:R-:W-:Y:S01]  /*79d0*/  USHF.R.S32.HI UR14, URZ, 0x1f, UR5 ;  /* 0x0000001fff0e7899 */ /* 0x000fe20008011405 */
[C---:B------:R-:W-:Y:S01]  /*79e0*/  VIADD R6, R178.reuse, 0x40 ;  /* 0x00000040b2067836 */ /* 0x040fe20000000000 */
[----:B------:R-:W-:Y:S01]  /*79f0*/  UIADD3 UR37, UPT, UPT, -UR13, UR37, URZ ;  /* 0x000000250d257290 */ /* 0x000fe2000fffe1ff */
[----:B------:R-:W-:Y:S01]  /*7a00*/  BSSY.RECONVERGENT B0, `(.L_x_732) ;  /* 0x0000026000007945 */ /* 0x000fe20003800200 */
[----:B------:R-:W-:Y:S01]  /*7a10*/  IMAD.U32 R2, RZ, RZ, UR20 ;  /* 0x00000014ff027e24 */ /* 0x000fe2000f8e00ff */
[----:B------:R-:W-:Y:S01]  /*7a20*/  UIMAD UR12, UR14, UR10, URZ ;  /* 0x0000000a0e0c72a4 */ /* 0x000fe2000f8e02ff */
[----:B------:R-:W-:Y:S01]  /*7a30*/  IMAD.U32 R3, RZ, RZ, UR21 ;  /* 0x00000015ff037e24 */ /* 0x000fe2000f8e00ff */
[----:B------:R-:W2:Y:S01]  /*7a40*/  LDC.64 R56, c[0x0][0x5e0] ;  /* 0x00017800ff387b82 */ /* 0x000ea20000000a00 */
[----:B------:R-:W-:Y:S01]  /*7a50*/  ISETP.GE.AND P1, PT, R178, UR37, PT ;  /* 0x00000025b2007c0c */ /* 0x000fe2000bf26270 */
[----:B------:R-:W-:Y:S01]  /*7a60*/  UIMAD UR12, UR5, UR11, UR12 ;  /* 0x0000000b050c72a4 */ /* 0x000fe2000f8e020c */
[----:B------:R-:W-:-:S02]  /*7a70*/  LOP3.LUT R0, R2, 0x18, R164, 0xf8, !PT ;  /* 0x0000001802007812 */ /* 0x000fc400078ef8a4 */
[----:B------:R-:W-:Y:S02]  /*7a80*/  ISETP.GE.AND P3, PT, R6, UR37, PT ;  /* 0x0000002506007c0c */ /* 0x000fe4000bf66270 */
[----:B------:R-:W-:Y:S01]  /*7a90*/  IADD3 R2, P0, PT, R0, UR16, RZ ;  /* 0x0000001000027c10 */ /* 0x000fe2000ff1e0ff */
[----:B------:R-:W-:Y:S01]  /*7aa0*/  IMAD.U32 R0, RZ, RZ, UR12 ;  /* 0x0000000cff007e24 */ /* 0x000fe2000f8e00ff */
[----:B------:R-:W-:Y:S01]  /*7ab0*/  LOP3.LUT R164, R164, 0x18, RZ, 0xc0, !PT ;  /* 0x00000018a4a47812 */ /* 0x000fe200078ec0ff */
        /* <DEDUP_REMOVED lines=13> */
[----:B------:R-:W2:Y:S01]  /*7b90*/  LDS.128 R12, [R179+0xb000] ;  /* 0x00b00000b30c7984 */ /* 0x000ea20000000c00 */
[----:B------:R-:W4:Y:S01]  /*7ba0*/  LDCU.64 UR12, c[0x0][0x560] ;  /* 0x0000ac00ff0c77ac */ /* 0x000f220008000a00 */
[----:B------:R-:W-:Y:S02]  /*7bb0*/  MOV R2, R6 ;  /* 0x0000000600027202 */ /* 0x000fe40000000f00 */
[----:B------:R-:W3:Y:S01]  /*7bc0*/  LDS.128 R8, [R179+0x9000] ;  /* 0x00900000b3087984 */ /* 0x000ee20000000c00 */
[----:B------:R-:W-:-:S03]  /*7bd0*/  MOV R3, R20 ;  /* 0x0000001400037202 */ /* 0x000fc60000000f00 */
[----:B------:R-:W1:Y:S01]  /*7be0*/  LDS.128 R16, [R179+0xd000] ;  /* 0x00d00000b3107984 */ /* 0x000e620000000c00 */
[----:B------:R-:W-:-:S04]  /*7bf0*/  IMAD.WIDE.U32 R4, R178, UR10, R2 ;  /* 0x0000000ab2047c25 */ /* 0x000fc8000f8e0002 */
[----:B------:R-:W-:Y:S01]  /*7c00*/  IMAD R0, R178, UR11, R5 ;  /* 0x0000000bb2007c24 */ /* 0x000fe2000f8e0205 */
[----:B----4-:R-:W-:-:S04]  /*7c10*/  LEA R2, P2, R4, UR12, 0x1 ;  /* 0x0000000c04027c11 */ /* 0x010fc8000f8408ff */
[----:B------:R-:W-:-:S05]  /*7c20*/  LEA.HI.X R3, R4, UR13, R0, 0x1, P2 ;  /* 0x0000000d04037c11 */ /* 0x000fca00090f0c00 */
[----:B--2---:R2:W-:Y:S04]  /*7c30*/  STG.E.128 desc[UR38][R2.64+0x40], R12 ;  /* 0x0000400c02007986 */ /* 0x0045e8000c101d26 */
[----:B---3--:R2:W-:Y:S04]  /*7c40*/  STG.E.128 desc[UR38][R2.64], R8 ;  /* 0x0000000802007986 */ /* 0x0085e8000c101d26 */
[----:B-1----:R2:W-:Y:S02]  /*7c50*/  STG.E.128 desc[UR38][R2.64+0x80], R16 ;  /* 0x0000801002007986 */ /* 0x0025e4000c101d26 */
.L_x_733:
[----:B------:R-:W-:Y:S05]  /*7c60*/  BSYNC.RECONVERGENT B0 ;  /* 0x0000000000007941 */ /* 0x000fea0003800200 */
.L_x_732:
[----:B--2---:R2:W4:Y:S01]  /*7c70*/  LDS.128 R8, [R179+0xe000] ;  /* 0x00e00000b3087984 */ /* 0x0045220000000c00 */
[----:B------:R-:W-:Y:S01]  /*7c80*/  BSSY.RECONVERGENT B0, `(.L_x_734) ;  /* 0x000000f000007945 */ /* 0x000fe20003800200 */
[----:B------:R-:W-:-:S03]  /*7c90*/  IADD3.X R12, PT, PT, RZ, RZ, RZ, P0, !PT ;  /* 0x000000ffff0c7210 */ /* 0x000fc600007fe4ff */
[----:B------:R-:W-:Y:S05]  /*7ca0*/  @P3 BRA `(.L_x_735) ;  /* 0x0000000000303947 */ /* 0x000fea0003800000 */
[----:B------:R-:W3:Y:S01]  /*7cb0*/  LDCU.64 UR12, c[0x0][0x560] ;  /* 0x0000ac00ff0c77ac */ /* 0x000ee20008000a00 */
[----:B------:R-:W-:Y:S01]  /*7cc0*/  MOV R2, R6 ;  /* 0x0000000600027202 */ /* 0x000fe20000000f00 */
        /* <DEDUP_REMOVED lines=8> */
[----:B------:R3:W-:Y:S04]  /*7d50*/  STG.E.128 desc[UR38][R2.64+0x40], R24 ;  /* 0x0000401802007986 */ /* 0x0007e8000c101d26 */
[----:B----4-:R3:W-:Y:S02]  /*7d60*/  STG.E.128 desc[UR38][R2.64+0x80], R8 ;  /* 0x0000800802007986 */ /* 0x0107e4000c101d26 */
.L_x_735:
[----:B------:R-:W-:Y:S05]  /*7d70*/  BSYNC.RECONVERGENT B0 ;  /* 0x0000000000007941 */ /* 0x000fea0003800200 */
.L_x_734:
        /* <DEDUP_REMOVED lines=11> */
[----:B------:R-:W3:Y:S01]  /*7e30*/  LDCU.64 UR10, c[0x0][0x568] ;  /* 0x0000ad00ff0a77ac */ /* 0x000ee20008000a00 */
[----:B------:R-:W-:Y:S02]  /*7e40*/  MOV R2, R4 ;  /* 0x0000000400027202 */ /* 0x000fe40000000f00 */
[----:B------:R-:W-:-:S03]  /*7e50*/  MOV R3, R0 ;  /* 0x0000000000037202 */ /* 0x000fc60000000f00 */
[----:B------:R-:W-:-:S04]  /*7e60*/  IMAD.WIDE.U32 R6, R178, UR8, R2 ;  /* 0x00000008b2067c25 */ /* 0x000fc8000f8e0002 */
[----:B------:R-:W-:Y:S01]  /*7e70*/  IMAD R3, R178, UR9, R7 ;  /* 0x00000009b2037c24 */ /* 0x000fe2000f8e0207 */
[----:B---3--:R-:W-:-:S04]  /*7e80*/  LEA R2, P0, R6, UR10, 0x1 ;  /* 0x0000000a06027c11 */ /* 0x008fc8000f8008ff */
[----:B------:R-:W-:-:S05]  /*7e90*/  LEA.HI.X R3, R6, UR11, R3, 0x1, P0 ;  /* 0x0000000b06037c11 */ /* 0x000fca00080f0c03 */
[----:B------:R3:W-:Y:S04]  /*7ea0*/  STG.E.128 desc[UR38][R2.64], R40 ;  /* 0x0000002802007986 */ /* 0x0007e8000c101d26 */
[----:B-1----:R3:W-:Y:S04]  /*7eb0*/  STG.E.128 desc[UR38][R2.64+0x40], R36 ;  /* 0x0000402402007986 */ /* 0x0027e8000c101d26 */
[----:B------:R3:W-:Y:S02]  /*7ec0*/  STG.E.128 desc[UR38][R2.64+0x80], R32 ;  /* 0x0000802002007986 */ /* 0x0007e4000c101d26 */
.L_x_737:
[----:B------:R-:W-:Y:S05]  /*7ed0*/  BSYNC.RECONVERGENT B0 ;  /* 0x0000000000007941 */ /* 0x000fea0003800200 */
.L_x_736:
[----:B------:R-:W-:Y:S05]  /*7ee0*/  @P3 BRA `(.L_x_725) ;  /* 0x0000000000303947 */ /* 0x000fea0003800000 */
[----:B------:R-:W1:Y:S01]  /*7ef0*/  LDCU.64 UR10, c[0x0][0x568] ;  /* 0x0000ad00ff0a77ac */ /* 0x000e620008000a00 */
[----:B---3--:R-:W-:Y:S01]  /*7f00*/  MOV R2, R4 ;  /* 0x0000000400027202 */ /* 0x008fe20000000f00 */
[----:B------:R-:W-:Y:S01]  /*7f10*/  IMAD R6, R12, UR8, RZ ;  /* 0x000000080c067c24 */ /* 0x000fe2000f8e02ff */
[----:B------:R-:W-:-:S03]  /*7f20*/  MOV R3, R0 ;  /* 0x0000000000037202 */ /* 0x000fc60000000f00 */
[C---:B------:R-:W-:Y:S02]  /*7f30*/  IMAD R0, R21.reuse, UR9, R6 ;  /* 0x0000000915007c24 */ /* 0x040fe4000f8e0206 */
[----:B------:R-:W-:-:S05]  /*7f40*/  IMAD.WIDE.U32 R4, R21, UR8, R2 ;  /* 0x0000000815047c25 */ /* 0x000fca000f8e0002 */
[----:B------:R-:W-:Y:S02]  /*7f50*/  IADD3 R0, PT, PT, R0, R5, RZ ;  /* 0x0000000500007210 */ /* 0x000fe40007ffe0ff */
[----:B-1----:R-:W-:-:S04]  /*7f60*/  LEA R2, P0, R4, UR10, 0x1 ;  /* 0x0000000a04027c11 */ /* 0x002fc8000f8008ff */
[----:B------:R-:W-:-:S05]  /*7f70*/  LEA.HI.X R3, R4, UR11, R0, 0x1, P0 ;  /* 0x0000000b04037c11 */ /* 0x000fca00080f0c00 */
[----:B------:R1:W-:Y:S04]  /*7f80*/  STG.E.128 desc[UR38][R2.64], R52 ;  /* 0x0000003402007986 */ /* 0x0003e8000c101d26 */
[----:B------:R1:W-:Y:S04]  /*7f90*/  STG.E.128 desc[UR38][R2.64+0x40], R48 ;  /* 0x0000403002007986 */ /* 0x0003e8000c101d26 */
[----:B------:R1:W-:Y:S02]  /*7fa0*/  STG.E.128 desc[UR38][R2.64+0x80], R44 ;  /* 0x0000802c02007986 */ /* 0x0003e4000c101d26 */
.L_x_725:
[----:B------:R-:W-:Y:S05]  /*7fb0*/  BSYNC.RECONVERGENT B1 ;  /* 0x0000000000017941 */ /* 0x000fea0003800200 */
.L_x_703:
[----:B------:R-:W2:Y:S01]  /*7fc0*/  LDCU UR8, c[0x0][0x438] ;  /* 0x00008700ff0877ac */ /* 0x000ea20008000800 */
[----:B------:R-:W4:Y:S01]  /*7fd0*/  LDCU UR9, c[0x0][0x370] ;  /* 0x00006e00ff0977ac */ /* 0x000f220008000800 */
[----:B------:R-:W-:Y:S01]  /*7fe0*/  UMOV UR10, UR23 ;  /* 0x00000017000a7c82 */ /* 0x000fe20008000000 */
        /* <DEDUP_REMOVED lines=8> */
.L_x_739:
        /* <DEDUP_REMOVED lines=9> */
.L_x_896:


//--------------------- .text._ZN5flash44flash_bwd_dq_dk_dv_loop_seqk_parallel_kernelI23Flash_bwd_kernel_traitsILi96ELi64ELi128ELi8ELi2ELi4ELi4ELb0ELb0EN7cutlass10bfloat16_tE19Flash_kernel_traitsILi96ELi64ELi128ELi8ES3_EELb1ELb1ELb0ELb1ELb0ELb0ELb0EEEvNS_16Flash_bwd_paramsE --------------------------
	.section	.text._ZN5flash44flash_bwd_dq_dk_dv_loop_seqk_parallel_kernelI23Flash_bwd_kernel_traitsILi96ELi64ELi128ELi8ELi2ELi4ELi4ELb0ELb0EN7cutlass10bfloat16_tE19Flash_kernel_traitsILi96ELi64ELi128ELi8ES3_EELb1ELb1ELb0ELb1ELb0ELb0ELb0EEEvNS_16Flash_bwd_paramsE,"ax",@progbits
	.align	128
        .global         _ZN5flash44flash_bwd_dq_dk_dv_loop_seqk_parallel_kernelI23Flash_bwd_kernel_traitsILi96ELi64ELi128ELi8ELi2ELi4ELi4ELb0ELb0EN7cutlass10bfloat16_tE19Flash_kernel_traitsILi96ELi64ELi128ELi8ES3_EELb1ELb1ELb0ELb1ELb0ELb0ELb0EEEvNS_16Flash_bwd_paramsE
        .type           _ZN5flash44flash_bwd_dq_dk_dv_loop_seqk_parallel_kernelI23Flash_bwd_kernel_traitsILi96ELi64ELi128ELi8ELi2ELi4ELi4ELb0ELb0EN7cutlass10bfloat16_tE19Flash_kernel_traitsILi96ELi64ELi128ELi8ES3_EELb1ELb1ELb0ELb1ELb0ELb0ELb0EEEvNS_16Flash_bwd_paramsE,@function
        .size           _ZN5flash44flash_bwd_dq_dk_dv_loop_seqk_parallel_kernelI23Flash_bwd_kernel_traitsILi96ELi64ELi128ELi8ELi2ELi4ELi4ELb0ELb0EN7cutlass10bfloat16_tE19Flash_kernel_traitsILi96ELi64ELi128ELi8ES3_EELb1ELb1ELb0ELb1ELb0ELb0ELb0EEEvNS_16Flash_bwd_paramsE,(.L_x_897 - _ZN5flash44flash_bwd_dq_dk_dv_loop_seqk_parallel_kernelI23Flash_bwd_kernel_traitsILi96ELi64ELi128ELi8ELi2ELi4ELi4ELb0ELb0EN7cutlass10bfloat16_tE19Flash_kernel_traitsILi96ELi64ELi128ELi8ES3_EELb1ELb1ELb0ELb1ELb0ELb0ELb0EEEvNS_16Flash_bwd_paramsE)
        .other          _ZN5flash44flash_bwd_dq_dk_dv_loop_seqk_parallel_kernelI23Flash_bwd_kernel_traitsILi96ELi64ELi128ELi8ELi2ELi4ELi4ELb0ELb0EN7cutlass10bfloat16_tE19Flash_kernel_traitsILi96ELi64ELi128ELi8ES3_EELb1ELb1ELb0ELb1ELb0ELb0ELb0EEEvNS_16Flash_bwd_paramsE,@"STO_CUDA_ENTRY STV_DEFAULT"
_ZN5flash44flash_bwd_dq_dk_dv_loop_seqk_parallel_kernelI23Flash_bwd_kernel_traitsILi96ELi64ELi128ELi8ELi2ELi4ELi4ELb0ELb0EN7cutlass10bfloat16_tE19Flash_kernel_traitsILi96ELi64ELi128ELi8ES3_EELb1ELb1ELb0ELb1ELb0ELb0ELb0EEEvNS_16Flash_bwd_paramsE:
.text._ZN5flash44flash_bwd_dq_dk_dv_loop_seqk_parallel_kernelI23Flash_bwd_kernel_traitsILi96ELi64ELi128ELi8ELi2ELi4ELi4ELb0ELb0EN7cutlass10bfloat16_tE19Flash_kernel_traitsILi96ELi64ELi128ELi8ES3_EELb1ELb1ELb0ELb1ELb0ELb0ELb0EEEvNS_16Flash_bwd_paramsE:
        /* <DEDUP_REMOVED lines=12> */
[----:B------:R-:W-:Y:S01]  /*00c0*/  IMAD.U32 R231, RZ, RZ, UR9 ;  /* 0x00000009ffe77e24 */ /* 0x000fe2000f8e00ff */
[----:B------:R-:W-:Y:S01]  /*00d0*/  UMOV UR12, 0x400 ;  /* 0x00000400000c7882 */ /* 0x000fe20000000000 */
[----:B------:R-:W-:Y:S01]  /*00e0*/  UMOV UR5, 0x400 ;  /* 0x0000040000057882 */ /* 0x000fe20000000000 */
[----:B------:R-:W-:-:S03]  /*00f0*/  UMOV UR11, 0x400 ;  /* 0x00000400000b7882 */ /* 0x000fc60000000000 */
[----:B------:R-:W4:Y:S01]  /*0100*/  S2UR UR4, SR_CgaCtaId ;  /* 0x00000000000479c3 */ /* 0x000f220000008800 */
[----:B------:R-:W1:Y:S01]  /*0110*/  LDCU.64 UR26, c[0x0][0x358] ;  /* 0x00006b00ff1a77ac */ /* 0x000e620008000a00 */
[----:B------:R-:W1:Y:S06]  /*0120*/  LDCU.64 UR6, c[0x0][0x470] ;  /* 0x00008e00ff0677ac */ /* 0x000e6c0008000a00 */
[----:B------:R-:W5:Y:S01]  /*0130*/  S2UR UR23, SR_CgaCtaId ;  /* 0x00000000001779c3 */ /* 0x000f620000008800 */
[----:B------:R-:W-:Y:S01]  /*0140*/  UMOV UR25, URZ ;  /* 0x000000ff00197c82 */ /* 0x000fe20008000000 */
[----:B---3--:R-:W-:-:S06]  /*0150*/  IMAD.U32 R10, RZ, RZ, UR8 ;  /* 0x00000008ff0a7e24 */ /* 0x008fcc000f8e00ff */
[----:B------:R-:W3:Y:S01]  /*0160*/  S2UR UR24, SR_CTAID.X ;  /* 0x00000000001879c3 */ /* 0x000ee20000002500 */
[----:B--2---:R-:W-:Y:S01]  /*0170*/  ULEA UR10, UR10, UR12, 0x18 ;  /* 0x0000000c0a0a7291 */ /* 0x004fe2000f8ec0ff */
[----:B-1----:R-:W-:-:S06]  /*0180*/  IMAD.SHL.U32 R0, R4, 0x10, RZ ;  /* 0x0000001004007824 */ /* 0x002fcc00078e00ff */
[----:B------:R-:W1:Y:S01]  /*0190*/  S2UR UR22, SR_CTAID.Z ;  /* 0x00000000001679c3 */ /* 0x000e620000002700 */
[C---:B------:R-:W-:Y:S01]  /*01a0*/  IMAD.SHL.U32 R3, R4.reuse, 0x20, RZ ;  /* 0x0000002004037824 */ /* 0x040fe200078e00ff */
[----:B----4-:R-:W-:Y:S01]  /*01b0*/  ULEA UR4, UR4, UR5, 0x18 ;  /* 0x0000000504047291 */ /* 0x010fe2000f8ec0ff */
[----:B------:R-:W-:Y:S01]  /*01c0*/  IMAD.SHL.U32 R2, R4, 0x2, RZ ;  /* 0x0000000204027824 */ /* 0x000fe200078e00ff */
[----:B------:R-:W-:Y:S01]  /*01d0*/  LOP3.LUT R0, R0, 0x1c0, RZ, 0xc0, !PT ;  /* 0x000001c000007812 */ /* 0x000fe200078ec0ff */
[----:B------:R-:W-:Y:S01]  /*01e0*/  UMOV UR5, URZ ;  /* 0x000000ff00057c82 */ /* 0x000fe20008000000 */
[----:B------:R-:W-:Y:S02]  /*01f0*/  LOP3.LUT R3, R3, 0x7400, RZ, 0xc0, !PT ;  /* 0x0000740003037812 */ /* 0x000fe400078ec0ff */
[--C-:B------:R-:W-:Y:S01]  /*0200*/  LOP3.LUT R0, R0, 0x38, R2.reuse, 0xf8, !PT ;  /* 0x0000003800007812 */ /* 0x100fe200078ef802 */
[----:B-----5:R-:W-:Y:S01]  /*0210*/  ULEA UR23, UR23, UR11, 0x18 ;  /* 0x0000000b17177291 */ /* 0x020fe2000f8ec0ff */
[----:B------:R-:W-:-:S02]  /*0220*/  LOP3.LUT R2, R3, 0x6, R2, 0xf8, !PT ;  /* 0x0000000603027812 */ /* 0x000fc400078ef802 */
[----:B------:R-:W-:-:S04]  /*0230*/  SHF.R.U32.HI R3, RZ, 0x1, R4 ;  /* 0x00000001ff037819 */ /* 0x000fc80000011604 */
[----:B------:R-:W-:-:S04]  /*0240*/  LOP3.LUT R0, R0, 0x20, R3, 0x78, !PT ;  /* 0x0000002000007812 */ /* 0x000fc800078e7803 */
[----:B------:R-:W-:-:S04]  /*0250*/  LOP3.LUT R0, R2, R0, RZ, 0xfc, !PT ;  /* 0x0000000002007212 */ /* 0x000fc800078efcff */
[----:B-1-3--:R-:W-:-:S07]  /*0260*/  LEA R195, R0, UR10, 0x1 ;  /* 0x0000000a00c37c11 */ /* 0x00afce000f8e08ff */
.L_x_797:
[----:B---3--:R-:W1:Y:S01]  /*0270*/  LDC.64 R2, c[0x0][0x478] ;  /* 0x00011e00ff027b82 */ /* 0x008e620000000a00 */
        /* <DEDUP_REMOVED lines=15> */
[C---:B------:R-:W-:Y:S02]  /*0370*/  ISETP.NE.AND.EX P3, PT, R7.reuse, RZ, PT, P3 ;  /* 0x000000ff0700720c */ /* 0x040fe40003f65330 */
[----:B------:R-:W-:Y:S02]  /*0380*/  @P4 IADD3 R2, P0, PT, R0, R2, RZ ;  /* 0x0000000200024210 */ /* 0x000fe40007f1e0ff */
[C---:B------:R-:W-:Y:S02]  /*0390*/  @P5 IADD3.X R5, PT, PT, R12.reuse, UR7, RZ, P1, !PT ;  /* 0x000000070c055c10 */ /* 0x040fe40008ffe4ff */
        /* <DEDUP_REMOVED lines=28> */
.L_x_740:
[----:B------:R-:W-:Y:S01]  /*0560*/  IMAD.SHL.U32 R19, R231, 0x80, RZ ;  /* 0x00000080e7137824 */ /* 0x000fe200078e00ff */
[----:B-----5:R-:W-:Y:S01]  /*0570*/  @!P4 IADD3 R204, PT, PT, R0, R10, -R236 ;  /* 0x0000000a00ccc210 */ /* 0x020fe20007ffe8ec */
[----:B------:R-:W-:-:S03]  /*0580*/  @P2 IMAD.IADD R198, R6, 0x1, -R11 ;  /* 0x0000000106c62824 */ /* 0x000fc600078e0a0b */
[----:B------:R-:W-:-:S13]  /*0590*/  ISETP.GT.AND P0, PT, R204, R19, PT ;  /* 0x00000013cc00720c */ /* 0x000fda0003f04270 */
[----:B------:R-:W-:Y:S05]  /*05a0*/  @!P0 BRA `(.L_x_741) ;  /* 0x0000008c00908947 */ /* 0x000fea0003800000 */
[----:B------:R-:W-:Y:S01]  /*05b0*/  ISETP.NE.AND P4, PT, R11, -0x1, PT ;  /* 0xffffffff0b00780c */ /* 0x000fe20003f85270 */
[----:B------:R-:W-:Y:S01]  /*05c0*/  VIADD R0, R198, 0x3f ;  /* 0x0000003fc6007836 */ /* 0x000fe20000000000 */
[----:B------:R-:W-:-:S04]  /*05d0*/  ISETP.NE.AND P2, PT, R242, -0x1, PT ;  /* 0xfffffffff200780c */ /* 0x000fc80003f45270 */
[----:B-1----:R-:W-:-:S04]  /*05e0*/  SHF.R.S32.HI R2, RZ, 0x1f, R0 ;  /* 0x0000001fff027819 */ /* 0x002fc80000011400 */
        /* <DEDUP_REMOVED lines=25> */
.L_x_742:
[----:B------:R-:W1:Y:S01]  /*0780*/  LDCU.64 UR16, c[0x0][0x3b8] ;  /* 0x00007700ff1077ac */ /* 0x000e620008000a00 */
[----:B------:R-:W-:-:S05]  /*0790*/  IADD3 R2, PT, PT, R236, R242, RZ ;  /* 0x000000f2ec027210 */ /* 0x000fca0007ffe0ff */
[C---:B-1----:R-:W-:Y:S02]  /*07a0*/  IMAD R0, R2.reuse, UR17, RZ ;  /* 0x0000001102007c24 */ /* 0x042fe4000f8e02ff */
[----:B------:R-:W-:-:S05]  /*07b0*/  IMAD.WIDE.U32 R2, R2, UR16, RZ ;  /* 0x0000001002027c25 */ /* 0x000fca000f8e00ff */
[----:B------:R-:W-:Y:S02]  /*07c0*/  IADD3 R30, PT, PT, R3, R0, RZ ;  /* 0x00000000031e7210 */ /* 0x000fe40007ffe0ff */
[----:B------:R-:W-:-:S07]  /*07d0*/  MOV R28, R2 ;  /* 0x00000002001c7202 */ /* 0x000fce0000000f00 */
.L_x_743:
        /* <DEDUP_REMOVED lines=41> */
.L_x_744:
[----:B------:R-:W1:Y:S01]  /*0a70*/  LDCU.64 UR14, c[0x0][0x3c0] ;  /* 0x00007800ff0e77ac */ /* 0x000e620008000a00 */
[----:B------:R-:W-:-:S05]  /*0a80*/  IADD3 R0, PT, PT, R236, R242, RZ ;  /* 0x000000f2ec007210 */ /* 0x000fca0007ffe0ff */
[C---:B-1----:R-:W-:Y:S02]  /*0a90*/  IMAD R4, R0.reuse, UR15, RZ ;  /* 0x0000000f00047c24 */ /* 0x042fe4000f8e02ff */
[----:B------:R-:W-:-:S05]  /*0aa0*/  IMAD.WIDE.U32 R2, R0, UR14, RZ ;  /* 0x0000000e00027c25 */ /* 0x000fca000f8e00ff */
[----:B------:R-:W-:Y:S02]  /*0ab0*/  IADD3 R31, PT, PT, R3, R4, RZ ;  /* 0x00000004031f7210 */ /* 0x000fe40007ffe0ff */
[----:B------:R-:W-:-:S07]  /*0ac0*/  MOV R29, R2 ;  /* 0x00000002001d7202 */ /* 0x000fce0000000f00 */
.L_x_745:
        /* <DEDUP_REMOVED lines=12> */
[----:B------:R-:W1:Y:S02]  /*0b90*/  LDCU UR8, c[0x0][0x444] ;  /* 0x00008880ff0877ac */ /* 0x000e640008000800 */
[----:B-1----:R-:W-:Y:S01]  /*0ba0*/  USHF.R.S32.HI UR9, URZ, 0x1f, UR8 ;  /* 0x0000001fff097899 */ /* 0x002fe20008011408 */
[----:B------:R-:W-:Y:S01]  /*0bb0*/  IMAD.WIDE.U32 R4, R34, UR8, RZ ;  /* 0x0000000822047c25 */ /* 0x000fe2000f8e00ff */
[----:B------:R-:W-:-:S04]  /*0bc0*/  USHF.R.S32.HI UR8, URZ, 0x1f, UR21 ;  /* 0x0000001fff087899 */ /* 0x000fc80008011415 */
[----:B------:R-:W-:Y:S02]  /*0bd0*/  IMAD R0, R34, UR9, RZ ;  /* 0x0000000922007c24 */ /* 0x000fe4000f8e02ff */
[----:B------:R-:W-:-:S03]  /*0be0*/  IMAD.WIDE.U32 R2, R4, R33, RZ ;  /* 0x0000002104027225 */ /* 0x000fc600078e00ff */
[----:B------:R-:W-:Y:S02]  /*0bf0*/  IADD3 R0, PT, PT, R5, R0, RZ ;  /* 0x0000000005007210 */ /* 0x000fe40007ffe0ff */
[----:B------:R-:W-:-:S03]  /*0c00*/  SHF.R.S32.HI R5, RZ, 0x1f, R33 ;  /* 0x0000001fff057819 */ /* 0x000fc60000011421 */
[----:B------:R-:W-:-:S04]  /*0c10*/  IMAD R0, R0, R33, RZ ;  /* 0x0000002100007224 */ /* 0x000fc800078e02ff */
[----:B------:R-:W-:Y:S02]  /*0c20*/  IMAD R0, R5, R4, R0 ;  /* 0x0000000405007224 */ /* 0x000fe400078e0200 */
[----:B------:R-:W-:-:S03]  /*0c30*/  IMAD.WIDE.U32 R4, R2, UR21, RZ ;  /* 0x0000001502047c25 */ /* 0x000fc6000f8e00ff */
[----:B------:R-:W-:Y:S02]  /*0c40*/  IADD3 R0, PT, PT, R3, R0, RZ ;  /* 0x0000000003007210 */ /* 0x000fe40007ffe0ff */
[----:B------:R-:W-:-:S03]  /*0c50*/  MOV R8, R4 ;  /* 0x0000000400087202 */ /* 0x000fc60000000f00 */
[----:B------:R-:W-:-:S04]  /*0c60*/  IMAD R0, R0, UR21, RZ ;  /* 0x0000001500007c24 */ /* 0x000fc8000f8e02ff */
[----:B------:R-:W-:-:S05]  /*0c70*/  IMAD R2, R2, UR8, R0 ;  /* 0x0000000802027c24 */ /* 0x000fca000f8e0200 */
[----:B------:R-:W-:Y:S01]  /*0c80*/  IADD3 R9, PT, PT, R5, R2, RZ ;  /* 0x0000000205097210 */ /* 0x000fe20007ffe0ff */
[----:B------:R-:W-:Y:S06]  /*0c90*/  BRA `(.L_x_747) ;  /* 0x0000000000107947 */ /* 0x000fec0003800000 */
.L_x_746:
[-C--:B------:R-:W-:Y:S02]  /*0ca0*/  IMAD R0, R17, R11.reuse, RZ ;  /* 0x0000000b11007224 */ /* 0x080fe400078e02ff */
[----:B------:R-:W-:-:S05]  /*0cb0*/  IMAD.WIDE.U32 R2, R16, R11, RZ ;  /* 0x0000000b10027225 */ /* 0x000fca00078e00ff */
[----:B------:R-:W-:Y:S02]  /*0cc0*/  IADD3 R9, PT, PT, R3, R0, RZ ;  /* 0x0000000003097210 */ /* 0x000fe40007ffe0ff */
[----:B------:R-:W-:-:S07]  /*0cd0*/  MOV R8, R2 ;  /* 0x0000000200087202 */ /* 0x000fce0000000f00 */
.L_x_747:
        /* <DEDUP_REMOVED lines=20> */
.L_x_748:
[----:B------:R-:W1:Y:S01]  /*0e20*/  LDC R23, c[0x0][0x434] ;  /* 0x00010d00ff177b82 */ /* 0x000e620000000800 */
[----:B------:R-:W-:-:S04]  /*0e30*/  IMAD R0, R34, R33, R35 ;  /* 0x0000002122007224 */ /* 0x000fc800078e0223 */
[----:B-1----:R-:W-:-:S03]  /*0e40*/  IMAD R23, R0, R23, RZ ;  /* 0x0000001700177224 */ /* 0x002fc600078e02ff */
.L_x_749:
        /* <DEDUP_REMOVED lines=11> */
.L_x_750:
[----:B------:R-:W1:Y:S01]  /*0f00*/  LDC R20, c[0x0][0x444] ;  /* 0x00011100ff147b82 */ /* 0x000e620000000800 */
[----:B------:R-:W-:-:S04]  /*0f10*/  IMAD R0, R34, R33, R35 ;  /* 0x0000002122007224 */ /* 0x000fc800078e0223 */
[----:B-1----:R-:W-:-:S07]  /*0f20*/  IMAD R20, R0, R20, RZ ;  /* 0x0000001400147224 */ /* 0x002fce00078e02ff */
.L_x_751:
[----:B------:R-:W1:Y:S01]  /*0f30*/  S2R R36, SR_TID.X ;  /* 0x0000000000247919 */ /* 0x000e620000002100 */
[----:B------:R-:W2:Y:S01]  /*0f40*/  LDCU.64 UR12, c[0x0][0x3b0] ;  /* 0x00007600ff0c77ac */ /* 0x000ea20008000a00 */
[----:B------:R-:W3:Y:S01]  /*0f50*/  LDC.64 R16, c[0x0][0x5f8] ;  /* 0x00017e00ff107b82 */ /* 0x000ee20000000a00 */
[----:B------:R-:W-:Y:S01]  /*0f60*/  IMAD.MOV.U32 R11, RZ, RZ, RZ ;  /* 0x000000ffff0b7224 */ /* 0x000fe200078e00ff */
[----:B------:R-:W-:Y:S01]  /*0f70*/  ISETP.NE.AND P3, PT, RZ, UR20, PT ;  /* 0x00000014ff007c0c */ /* 0x000fe2000bf65270 */
[----:B------:R-:W4:Y:S01]  /*0f80*/  LDCU.128 UR8, c[0x0][0x590] ;  /* 0x0000b200ff0877ac */ /* 0x000f220008000c00 */
[----:B------:R-:W-:Y:S01]  /*0f90*/  IMAD R233, R33, UR21, RZ ;  /* 0x0000001521e97c24 */ /* 0x000fe2000f8e02ff */
[----:B------:R-:W-:Y:S01]  /*0fa0*/  BSSY.RECONVERGENT B1, `(.L_x_741) ;  /* 0x0000844000017945 */ /* 0x000fe20003800200 */
[----:B------:R-:W5:Y:S02]  /*0fb0*/  LDCU.64 UR18, c[0x0][0x3c8] ;  /* 0x00007900ff1277ac */ /* 0x000f640008000a00 */
[----:B------:R-:W3:Y:S01]  /*0fc0*/  LDC.64 R210, c[0x0][0x420] ;  /* 0x00010800ffd27b82 */ /* 0x000ee20000000a00 */
[----:B------:R-:W3:Y:S01]  /*0fd0*/  LDCU.64 UR20, c[0x0][0x550] ;  /* 0x0000aa00ff1477ac */ /* 0x000ee20008000a00 */
[----:B--2---:R-:W-:-:S04]  /*0fe0*/  IMAD R0, R22, UR12, RZ ;  /* 0x0000000c16007c24 */ /* 0x004fc8000f8e02ff */
[----:B------:R-:W-:Y:S02]  /*0ff0*/  IMAD R0, R12, UR13, R0 ;  /* 0x0000000d0c007c24 */ /* 0x000fe4000f8e0200 */
[C---:B-1----:R-:W-:Y:S01]  /*1000*/  IMAD.SHL.U32 R37, R36.reuse, 0x8, RZ ;  /* 0x0000000824257824 */ /* 0x042fe200078e00ff */
[----:B------:R-:W-:Y:S02]  /*1010*/  LOP3.LUT R222, R36, 0x1f, RZ, 0xc0, !PT ;  /* 0x0000001f24de7812 */ /* 0x000fe400078ec0ff */
[--C-:B------:R-:W-:Y:S02]  /*1020*/  SHF.R.U32.HI R209, RZ, 0x5, R36.reuse ;  /* 0x00000005ffd17819 */ /* 0x100fe40000011624 */
[----:B------:R-:W-:Y:S02]  /*1030*/  LOP3.LUT R10, R37, 0x18, RZ, 0xc0, !PT ;  /* 0x00000018250a7812 */ /* 0x000fe400078ec0ff */
[----:B------:R-:W-:-:S03]  /*1040*/  SHF.R.U32.HI R229, RZ, 0x2, R36 ;  /* 0x00000002ffe57819 */ /* 0x000fc60000011624 */
[----:B------:R-:W-:-:S03]  /*1050*/  IMAD.WIDE.U32 R2, R12, UR12, R10 ;  /* 0x0000000c0c027c25 */ /* 0x000fc6000f8e000a */
[----:B------:R-:W-:Y:S02]  /*1060*/  IADD3 R4, P1, PT, R24, R2, RZ ;  /* 0x0000000218047210 */ /* 0x000fe40007f3e0ff */
[----:B------:R-:W-:Y:S02]  /*1070*/  IADD3 R2, P0, PT, R10, R13, RZ ;  /* 0x0000000d0a027210 */ /* 0x000fe40007f1e0ff */
[----:B------:R-:W-:Y:S01]  /*1080*/  IADD3.X R5, PT, PT, R25, R3, R0, P1, !PT ;  /* 0x0000000319057210 */ /* 0x000fe20000ffe400 */
[----:B----4-:R-:W-:Y:S02]  /*1090*/  IMAD R0, R22, UR8, RZ ;  /* 0x0000000816007c24 */ /* 0x010fe4000f8e02ff */
[----:B------:R-:W-:Y:S01]  /*10a0*/  IMAD.X R3, RZ, RZ, R15, P0 ;  /* 0x000000ffff037224 */ /* 0x000fe200000e060f */
[----:B------:R-:W-:Y:S01]  /*10b0*/  IADD3 R8, P1, P0, R6, R8, R26 ;  /* 0x0000000806087210 */ /* 0x000fe2000783e01a */
[----:B------:R-:W1:Y:S01]  /*10c0*/  LDC R15, c[0x0][0x508] ;  /* 0x00014200ff0f7b82 */ /* 0x000e620000000800 */
[----:B-----5:R-:W-:-:S04]  /*10d0*/  IMAD.WIDE.U32 R6, R35, UR18, R4 ;  /* 0x0000001223067c25 */ /* 0x020fc8000f8e0004 */
[C---:B------:R-:W-:Y:S02]  /*10e0*/  IMAD R0, R12.reuse, UR9, R0 ;  /* 0x000000090c007c24 */ /* 0x040fe4000f8e0200 */
[----:B------:R-:W-:Y:S01]  /*10f0*/  IMAD.WIDE.U32 R2, R12, UR8, R2 ;  /* 0x000000080c027c25 */ /* 0x000fe2000f8e0002 */
[----:B------:R-:W-:-:S03]  /*1100*/  SHF.R.S32.HI R12, RZ, 0x1f, R26 ;  /* 0x0000001fff0c7819 */ /* 0x000fc6000001141a */
[----:B---3--:R-:W-:Y:S01]  /*1110*/  IMAD.WIDE.U32 R4, R16, UR24, RZ ;  /* 0x0000001810047c25 */ /* 0x008fe2000f8e00ff */
[----:B------:R-:W-:-:S03]  /*1120*/  IADD3.X R9, PT, PT, R21, R9, R12, P1, P0 ;  /* 0x0000000915097210 */ /* 0x000fc60000fe040c */
[----:B------:R-:W-:Y:S01]  /*1130*/  IMAD R7, R35, UR19, R7 ;  /* 0x0000001323077c24 */ /* 0x000fe2000f8e0207 */
[----:B------:R-:W2:Y:S01]  /*1140*/  LDCU.64 UR18, c[0x0][0x380] ;  /* 0x00007000ff1277ac */ /* 0x000ea20008000a00 */
[----:B------:R-:W-:Y:S01]  /*1150*/  IMAD.IADD R3, R3, 0x1, R0 ;  /* 0x0000000103037824 */ /* 0x000fe200078e0200 */
[----:B------:R-:W-:Y:S01]  /*1160*/  SEL R4, R4, RZ, P3 ;  /* 0x000000ff04047207 */ /* 0x000fe20001800000 */
[----:B------:R-:W-:Y:S02]  /*1170*/  IMAD R0, R233, R209, R222 ;  /* 0x000000d1e9007224 */ /* 0x000fe400078e02de */
[----:B------:R-:W-:Y:S02]  /*1180*/  IMAD R5, R17, UR24, R5 ;  /* 0x0000001811057c24 */ /* 0x000fe4000f8e0205 */
[----:B------:R-:W-:Y:S01]  /*1190*/  IMAD.IADD R21, R19, 0x1, R198 ;  /* 0x0000000113157824 */ /* 0x000fe200078e02c6 */
[----:B------:R-:W-:Y:S01]  /*11a0*/  IADD3 R13, P1, P0, R0, R8, R4 ;  /* 0x00000008000d7210 */ /* 0x000fe2000783e004 */
[----:B------:R-:W-:Y:S01]  /*11b0*/  IMAD R8, R229, UR13, RZ ;  /* 0x0000000de5087c24 */ /* 0x000fe2000f8e02ff */
[----:B------:R-:W-:Y:S01]  /*11c0*/  SHF.R.S32.HI R4, RZ, 0x1f, R0 ;  /* 0x0000001fff047819 */ /* 0x000fe20000011400 */
[----:B------:R-:W-:Y:S01]  /*11d0*/  IMAD.WIDE.U32 R2, R35, UR10, R2 ;  /* 0x0000000a23027c25 */ /* 0x000fe2000f8e0002 */
[----:B------:R-:W-:Y:S01]  /*11e0*/  SEL R0, R5, RZ, P3 ;  /* 0x000000ff05007207 */ /* 0x000fe20001800000 */
[----:B------:R-:W3:Y:S02]  /*11f0*/  LDC.64 R16, c[0x0][0x5e8] ;  /* 0x00017a00ff107b82 */ /* 0x000ee40000000a00 */
[----:B------:R-:W-:Y:S01]  /*1200*/  IMAD R3, R35, UR11, R3 ;  /* 0x0000000b23037c24 */ /* 0x000fe2000f8e0203 */
[----:B------:R-:W-:Y:S01]  /*1210*/  IADD3.X R9, PT, PT, R4, R9, R0, P1, P0 ;  /* 0x0000000904097210 */ /* 0x000fe20000fe0400 */
[----:B------:R-:W-:Y:S01]  /*1220*/  IMAD.WIDE.U32 R4, R229, UR12, R6 ;  /* 0x0000000ce5047c25 */ /* 0x000fe2000f8e0006 */
[----:B-1----:R-:W-:Y:S01]  /*1230*/  IADD3 R0, PT, PT, R21, -R15, -R204 ;  /* 0x8000000f15007210 */ /* 0x002fe20007ffe8cc */
[----:B------:R-:W1:Y:S02]  /*1240*/  LDCU.64 UR10, c[0x0][0x570] ;  /* 0x0000ae00ff0a77ac */ /* 0x000e640008000a00 */
[----:B------:R-:W-:Y:S01]  /*1250*/  IMAD.IADD R5, R5, 0x1, R8 ;  /* 0x0000000105057824 */ /* 0x000fe200078e0208 */
[C---:B--2---:R-:W-:Y:S01]  /*1260*/  LEA R202, P1, R4.reuse, UR18, 0x1 ;  /* 0x0000001204ca7c11 */ /* 0x044fe2000f8208ff */
[C---:B------:R-:W-:Y:S01]  /*1270*/  IMAD R12, R229.reuse, UR9, RZ ;  /* 0x00000009e50c7c24 */ /* 0x040fe2000f8e02ff */
[----:B------:R-:W-:Y:S01]  /*1280*/  SHF.R.S32.HI R7, RZ, 0x1f, R0 ;  /* 0x0000001fff077819 */ /* 0x000fe20000011400 */
[----:B------:R-:W-:Y:S01]  /*1290*/  IMAD.WIDE.U32 R2, R229, UR8, R2 ;  /* 0x00000008e5027c25 */ /* 0x000fe2000f8e0002 */
[----:B------:R-:W-:-:S02]  /*12a0*/  LEA.HI.X R203, R4, UR19, R5, 0x1, P1 ;  /* 0x0000001304cb7c11 */ /* 0x000fc400088f0c05 */
[----:B------:R-:W-:Y:S01]  /*12b0*/  LEA.HI R4, R7, R0, RZ, 0x6 ;  /* 0x0000000007047211 */ /* 0x000fe200078f30ff */
[----:B------:R-:W-:Y:S01]  /*12c0*/  IMAD.IADD R0, R3, 0x1, R12 ;  /* 0x0000000103007824 */ /* 0x000fe200078e020c */
[C---:B------:R-:W-:Y:S01]  /*12d0*/  LEA R200, P1, R2.reuse, UR20, 0x1 ;  /* 0x0000001402c87c11 */ /* 0x040fe2000f8208ff */
[----:B------:R-:W-:Y:S01]  /*12e0*/  IMAD.SHL.U32 R6, R233, 0x40, RZ ;  /* 0x00000040e9067824 */ /* 0x000fe200078e00ff */
[----:B------:R-:W-:Y:S02]  /*12f0*/  SHF.R.S32.HI R4, RZ, 0x6, R4 ;  /* 0x00000006ff047819 */ /* 0x000fe40000011404 */
[----:B------:R-:W-:Y:S01]  /*1300*/  LEA.HI.X R201, R2, UR21, R0, 0x1, P1 ;  /* 0x0000001502c97c11 */ /* 0x000fe200088f0c00 */
[----:B------:R-:W-:Y:S01]  /*1310*/  IMAD R0, R14, 0x40, R23 ;  /* 0x000000400e007824 */ /* 0x000fe200078e0217 */
[----:B------:R-:W-:Y:S02]  /*1320*/  VIMNMX R234, PT, PT, RZ, R4, !PT ;  /* 0x00000004ffea7248 */ /* 0x000fe40007fe0100 */
[----:B------:R-:W-:Y:S01]  /*1330*/  IADD3 R8, P0, PT, R6, R13, RZ ;  /* 0x0000000d06087210 */ /* 0x000fe20007f1e0ff */
[----:B------:R-:W-:Y:S01]  /*1340*/  IMAD.WIDE R210, R0, 0x4, R210 ;  /* 0x0000000400d27825 */ /* 0x000fe200078e02d2 */
[----:B------:R-:W-:-:S02]  /*1350*/  ISETP.GT.AND P1, PT, R199, R234, PT ;  /* 0x000000eac700720c */ /* 0x000fc40003f24270 */
[----:B------:R-:W-:Y:S02]  /*1360*/  LEA.HI.X.SX32 R9, R6, R9, 0x1, P0 ;  /* 0x0000000906097211 */ /* 0x000fe400000f0eff */
[----:B------:R-:W-:Y:S02]  /*1370*/  LEA R5, R14, R20, 0x6 ;  /* 0x000000140e057211 */ /* 0x000fe400078e30ff */
[----:B-1----:R-:W-:Y:S02]  /*1380*/  LEA R196, P0, R8, UR10, 0x2 ;  /* 0x0000000a08c47c11 */ /* 0x002fe4000f8010ff */
[----:B------:R-:W-:Y:S01]  /*1390*/  LOP3.LUT R12, R10, 0x20, RZ, 0xfc, !PT ;  /* 0x000000200a0c7812 */ /* 0x000fe200078efcff */
[----:B---3--:R-:W-:Y:S01]  /*13a0*/  IMAD.WIDE R6, R5, 0x4, R16 ;  /* 0x0000000405067825 */ /* 0x008fe200078e0210 */
[----:B------:R-:W-:Y:S02]  /*13b0*/  LEA.HI.X R197, R8, UR11, R9, 0x2, P0 ;  /* 0x0000000b08c57c11 */ /* 0x000fe400080f1409 */
[C---:B------:R-:W-:Y:S01]  /*13c0*/  IADD3 R15, P0, PT, R229.reuse, 0x40, RZ ;  /* 0x00000040e50f7810 */ /* 0x040fe20007f1e0ff */
[----:B------:R-:W-:Y:S01]  /*13d0*/  IMAD.MOV.U32 R228, RZ, RZ, R6 ;  /* 0x000000ffffe47224 */ /* 0x000fe200078e0006 */
[----:B------:R-:W-:Y:S01]  /*13e0*/  MOV R227, R7 ;  /* 0x0000000700e37202 */ /* 0x000fe20000000f00 */
[----:B------:R-:W-:Y:S01]  /*13f0*/  VIADD R17, R229, 0x40 ;  /* 0x00000040e5117836 */ /* 0x000fe20000000000 */
[----:B------:R-:W-:Y:S01]  /*1400*/  LOP3.LUT R13, R10, 0x40, RZ, 0xfc, !PT ;  /* 0x000000400a0d7812 */ /* 0x000fe200078efcff */
        /* <DEDUP_REMOVED lines=14> */
.L_x_753:
[----:B------:R-:W1:Y:S01]  /*14f0*/  LDCU.64 UR12, c[0x0][0x5c0] ;  /* 0x0000b800ff0c77ac */ /* 0x000e620008000a00 */
[----:B------:R-:W-:-:S05]  /*1500*/  IADD3 R0, PT, PT, R236, R242, RZ ;  /* 0x000000f2ec007210 */ /* 0x000fca0007ffe0ff */
[C---:B-1----:R-:W-:Y:S02]  /*1510*/  IMAD R4, R0.reuse, UR13, RZ ;  /* 0x0000000d00047c24 */ /* 0x042fe4000f8e02ff */
[----:B------:R-:W-:-:S05]  /*1520*/  IMAD.WIDE.U32 R2, R0, UR12, RZ ;  /* 0x0000000c00027c25 */ /* 0x000fca000f8e00ff */
[----:B------:R-:W-:Y:S02]  /*1530*/  IADD3 R6, PT, PT, R3, R4, RZ ;  /* 0x0000000403067210 */ /* 0x000fe40007ffe0ff */
[----:B------:R-:W-:Y:S02]  /*1540*/  MOV R5, R2 ;  /* 0x0000000200057202 */ /* 0x000fe40000000f00 */
.L_x_754:
        /* <DEDUP_REMOVED lines=12> */
.L_x_755:
[----:B------:R-:W1:Y:S01]  /*1610*/  LDCU.64 UR10, c[0x0][0x5c8] ;  /* 0x0000b900ff0a77ac */ /* 0x000e620008000a00 */
[----:B------:R-:W-:-:S05]  /*1620*/  IADD3 R0, PT, PT, R236, R242, RZ ;  /* 0x000000f2ec007210 */ /* 0x000fca0007ffe0ff */
[C---:B-1----:R-:W-:Y:S02]  /*1630*/  IMAD R4, R0.reuse, UR11, RZ ;  /* 0x0000000b00047c24 */ /* 0x042fe4000f8e02ff */
[----:B------:R-:W-:-:S05]  /*1640*/  IMAD.WIDE.U32 R2, R0, UR10, RZ ;  /* 0x0000000a00027c25 */ /* 0x000fca000f8e00ff */
[----:B------:R-:W-:Y:S02]  /*1650*/  IADD3 R9, PT, PT, R3, R4, RZ ;  /* 0x0000000403097210 */ /* 0x000fe40007ffe0ff */
[----:B------:R-:W-:-:S07]  /*1660*/  MOV R8, R2 ;  /* 0x0000000200087202 */ /* 0x000fce0000000f00 */
.L_x_756:
[----:B------:R-:W1:Y:S01]  /*1670*/  LDCU.64 UR8, c[0x0][0x5d8] ;  /* 0x0000bb00ff0877ac */ /* 0x000e620008000a00 */
[----:B------:R-:W-:Y:S01]  /*1680*/  IMAD R0, R27, UR12, RZ ;  /* 0x0000000c1b007c24 */ /* 0x000fe2000f8e02ff */
[----:B------:R-:W-:Y:S01]  /*1690*/  BSSY.RECONVERGENT B0, `(.L_x_757) ;  /* 0x0000019000007945 */ /* 0x000fe20003800200 */
[----:B------:R-:W-:-:S04]  /*16a0*/  IMAD.WIDE.U32 R2, R19, UR12, R10 ;  /* 0x0000000c13027c25 */ /* 0x000fc8000f8e000a */
[C---:B------:R-:W-:Y:S01]  /*16b0*/  IMAD R4, R19.reuse, UR13, R0 ;  /* 0x0000000d13047c24 */ /* 0x040fe2000f8e0200 */
[----:B------:R-:W-:Y:S02]  /*16c0*/  IADD3 R0, PT, PT, -R19, R204, RZ ;  /* 0x000000cc13007210 */ /* 0x000fe40007ffe1ff */
[----:B------:R-:W-:Y:S02]  /*16d0*/  IADD3 R2, P0, PT, R5, R2, RZ ;  /* 0x0000000205027210 */ /* 0x000fe40007f1e0ff */
[-C--:B------:R-:W-:Y:S02]  /*16e0*/  ISETP.GE.AND P5, PT, R229, R0.reuse, PT ;  /* 0x00000000e500720c */ /* 0x080fe40003fa6270 */
[----:B------:R-:W-:Y:S02]  /*16f0*/  IADD3.X R3, PT, PT, R6, R3, R4, P0, !PT ;  /* 0x0000000306037210 */ /* 0x000fe400007fe404 */
[----:B------:R-:W-:Y:S01]  /*1700*/  ISETP.GE.AND P4, PT, R17, R0, PT ;  /* 0x000000001100720c */ /* 0x000fe20003f86270 */
[----:B-1----:R-:W-:-:S04]  /*1710*/  IMAD.WIDE.U32 R4, R35, UR8, R2 ;  /* 0x0000000823047c25 */ /* 0x002fc8000f8e0002 */
[----:B------:R-:W-:-:S04]  /*1720*/  IMAD R0, R35, UR9, R5 ;  /* 0x0000000923007c24 */ /* 0x000fc8000f8e0205 */
        /* <DEDUP_REMOVED lines=15> */
.L_x_758:
[----:B------:R-:W-:Y:S05]  /*1820*/  BSYNC.RECONVERGENT B0 ;  /* 0x0000000000007941 */ /* 0x000fea0003800200 */
.L_x_757:
        /* <DEDUP_REMOVED lines=17> */
.L_x_760:
[----:B------:R-:W-:Y:S05]  /*1940*/  BSYNC.RECONVERGENT B0 ;  /* 0x0000000000007941 */ /* 0x000fea0003800200 */
.L_x_759:
[----:B------:R-:W3:Y:S01]  /*1950*/  LDCU.64 UR8, c[0x0][0x5e0] ;  /* 0x0000bc00ff0877ac */ /* 0x000ee20008000a00 */
[----:B-12---:R-:W-:Y:S01]  /*1960*/  IMAD.WIDE.U32 R2, R19, UR10, R10 ;  /* 0x0000000a13027c25 */ /* 0x006fe2000f8e000a */
[----:B------:R-:W-:Y:S03]  /*1970*/  BSSY.RECONVERGENT B0, `(.L_x_761) ;  /* 0x0000016000007945 */ /* 0x000fe60003800200 */
[----:B------:R-:W-:Y:S01]  /*1980*/  IMAD R0, R27, UR10, RZ ;  /* 0x0000000a1b007c24 */ /* 0x000fe2000f8e02ff */
[----:B------:R-:W-:-:S03]  /*1990*/  IADD3 R2, P0, PT, R8, R2, RZ ;  /* 0x0000000208027210 */ /* 0x000fc60007f1e0ff */
[----:B------:R-:W-:-:S05]  /*19a0*/  IMAD R0, R19, UR11, R0 ;  /* 0x0000000b13007c24 */ /* 0x000fca000f8e0200 */
[----:B------:R-:W-:-:S03]  /*19b0*/  IADD3.X R3, PT, PT, R9, R3, R0, P0, !PT ;  /* 0x0000000309037210 */ /* 0x000fc600007fe400 */
[----:B---3--:R-:W-:-:S04]  /*19c0*/  IMAD.WIDE.U32 R4, R35, UR8, R2 ;  /* 0x0000000823047c25 */ /* 0x008fc8000f8e0002 */
        /* <DEDUP_REMOVED lines=16> */
.L_x_762:
[----:B------:R-:W-:Y:S05]  /*1ad0*/  BSYNC.RECONVERGENT B0 ;  /* 0x0000000000007941 */ /* 0x000fea0003800200 */
.L_x_761:
        /* <DEDUP_REMOVED lines=18> */
.L_x_752:
[C---:B------:R-:W-:Y:S01]  /*1c00*/  IMAD R2, R14.reuse, -0x40, R198 ;  /* 0xffffffc00e027824 */ /* 0x040fe200078e02c6 */
[----:B------:R-:W-:Y:S01]  /*1c10*/  LOP3.LUT R0, R37, 0xd8, RZ, 0xc0, !PT ;  /* 0x000000d825007812 */ /* 0x000fe200078ec0ff */
[----:B------:R-:W-:Y:S01]  /*1c20*/  @P3 BAR.SYNC.DEFER_BLOCKING 0x0 ;  /* 0x0000000000003b1d */ /* 0x000fe20000010000 */
[----:B------:R-:W-:Y:S02]  /*1c30*/  LOP3.LUT R3, R14, 0x80000001, RZ, 0xc0, !PT ;  /* 0x800000010e037812 */ /* 0x000fe400078ec0ff */
[----:B------:R-:W-:Y:S02]  /*1c40*/  ISETP.GE.AND P2, PT, R229, R2, PT ;  /* 0x00000002e500720c */ /* 0x000fe40003f46270 */
[----:B------:R-:W-:Y:S01]  /*1c50*/  LOP3.LUT R0, R0, 0x18, R36, 0x78, !PT ;  /* 0x0000001800007812 */ /* 0x000fe200078e7824 */
[----:B------:R-:W-:Y:S01]  /*1c60*/  BSSY.RECONVERGENT B0, `(.L_x_764) ;  /* 0x000001f000007945 */ /* 0x000fe20003800200 */
[----:B------:R-:W-:Y:S02]  /*1c70*/  ISETP.NE.AND P0, PT, R3, 0x1, PT ;  /* 0x000000010300780c */ /* 0x000fe40003f05270 */
[----:B------:R-:W-:-:S02]  /*1c80*/  LOP3.LUT R0, R0, 0x1f20, R37, 0xf8, !PT ;  /* 0x00001f2000007812 */ /* 0x000fc400078ef825 */
[----:B------:R-:W-:Y:S02]  /*1c90*/  SEL R20, RZ, 0x3000, P0 ;  /* 0x00003000ff147807 */ /* 0x000fe40000000000 */
[----:B------:R-:W-:-:S03]  /*1ca0*/  LEA R0, R0, UR23, 0x1 ;  /* 0x0000001700007c11 */ /* 0x000fc6000f8e08ff */
        /* <DEDUP_REMOVED lines=21> */
.L_x_766:
[----:B------:R2:W-:Y:S01]  /*1e00*/  STS.128 [R0+0x8000], RZ ;  /* 0x008000ff00007388 */ /* 0x0005e20000000c00 */
[----:B------:R-:W-:Y:S05]  /*1e10*/  BRA `(.L_x_767) ;  /* 0x00000000000c7947 */ /* 0x000fea0003800000 */
.L_x_765:
[----:B------:R1:W-:Y:S04]  /*1e20*/  STS.128 [R0+0x6000], RZ ;  /* 0x006000ff00007388 */ /* 0x0003e80000000c00 */
[----:B------:R1:W-:Y:S04]  /*1e30*/  STS.128 [R0+0x7000], RZ ;  /* 0x007000ff00007388 */ /* 0x0003e80000000c00 */
[----:B------:R1:W-:Y:S02]  /*1e40*/  STS.128 [R0+0x8000], RZ ;  /* 0x008000ff00007388 */ /* 0x0003e40000000c00 */
.L_x_767:
[----:B------:R-:W-:Y:S05]  /*1e50*/  BSYNC.RECONVERGENT B0 ;  /* 0x0000000000007941 */ /* 0x000fea0003800200 */
.L_x_764:
        /* <DEDUP_REMOVED lines=23> */
.L_x_770:
[----:B------:R1:W-:Y:S01]  /*1fd0*/  STS.128 [R193+0x2000], RZ ;  /* 0x002000ffc1007388 */ /* 0x0003e20000000c00 */
[----:B------:R-:W-:Y:S05]  /*1fe0*/  BRA `(.L_x_771) ;  /* 0x00000000000c7947 */ /* 0x000fea0003800000 */
.L_x_769:
[----:B------:R4:W-:Y:S04]  /*1ff0*/  STS.128 [R193], RZ ;  /* 0x000000ffc1007388 */ /* 0x0009e80000000c00 */
[----:B------:R4:W-:Y:S04]  /*2000*/  STS.128 [R193+0x1000], RZ ;  /* 0x001000ffc1007388 */ /* 0x0009e80000000c00 */
[----:B------:R4:W-:Y:S02]  /*2010*/  STS.128 [R193+0x2000], RZ ;  /* 0x002000ffc1007388 */ /* 0x0009e40000000c00 */
.L_x_771:
[----:B------:R-:W-:Y:S05]  /*2020*/  BSYNC.RECONVERGENT B0 ;  /* 0x0000000000007941 */ /* 0x000fea0003800200 */
.L_x_768:
        /* <DEDUP_REMOVED lines=10> */
[CC--:B------:R-:W-:Y:S01]  /*20d0*/  ISETP.GE.AND P3, PT, R208.reuse, R2.reuse, PT ;  /* 0x00000002d000720c */ /* 0x0c0fe20003f66270 */
[----:B------:R-:W-:Y:S01]  /*20e0*/  VIADD R3, R208, 0x28 ;  /* 0x00000028d0037836 */ /* 0x000fe20000000000 */
[-C--:B------:R-:W-:Y:S02]  /*20f0*/  ISETP.GE.AND P1, PT, R4, R2.reuse, PT ;  /* 0x000000020400720c */ /* 0x080fe40003f26270 */
[-C--:B------:R-:W-:Y:S02]  /*2100*/  ISETP.GE.AND P2, PT, R5, R2.reuse, PT ;  /* 0x000000020500720c */ /* 0x080fe40003f46270 */
[----:B------:R-:W-:Y:S01]  /*2110*/  ISETP.GE.AND P0, PT, R3, R2, PT ;  /* 0x000000020300720c */ /* 0x000fe20003f06270 */
[----:B------:R-:W-:-:S04]  /*2120*/  IMAD.WIDE.U32 R2, R208, 0x4, R210 ;  /* 0x00000004d0027825 */ /* 0x000fc800078e00d2 */
[----:B------:R-:W-:Y:S02]  /*2130*/  IMAD R4, R27, UR16, RZ ;  /* 0x000000101b047c24 */ /* 0x000fe4000f8e02ff */
[----:B------:R-:W5:Y:S01]  /*2140*/  @!P3 LDG.E R226, desc[UR26][R2.64] ;  /* 0x0000001a02e2b981 */ /* 0x000f62000c1e1900 */
[----:B------:R-:W-:-:S03]  /*2150*/  IMAD.IADD R9, R204, 0x1, -R19 ;  /* 0x00000001cc097824 */ /* 0x000fc600078e0a13 */
[----:B------:R-:W5:Y:S04]  /*2160*/  @!P2 LDG.E R225, desc[UR26][R2.64+0x20] ;  /* 0x0000201a02e1a981 */ /* 0x000f68000c1e1900 */
[----:B------:R-:W5:Y:S04]  /*2170*/  @!P1 LDG.E R224, desc[UR26][R2.64+0x80] ;  /* 0x0000801a02e09981 */ /* 0x000f68000c1e1900 */
[----:B------:R3:W5:Y:S01]  /*2180*/  @!P0 LDG.E R221, desc[UR26][R2.64+0xa0] ;  /* 0x0000a01a02dd8981 */ /* 0x000762000c1e1900 */
[----:B------:R-:W-:Y:S01]  /*2190*/  IMAD R4, R19, UR17, R4 ;  /* 0x0000001113047c24 */ /* 0x000fe2000f8e0204 */
[----:B------:R-:W-:Y:S01]  /*21a0*/  ISETP.GE.AND P4, PT, R229, R9, PT ;  /* 0x00000009e500720c */ /* 0x000fe20003f86270 */
[----:B------:R-:W-:Y:S01]  /*21b0*/  BSSY.RECONVERGENT B0, `(.L_x_772) ;  /* 0x0000029000007945 */ /* 0x000fe20003800200 */
[----:B---3--:R-:W-:-:S03]  /*21c0*/  IMAD.WIDE.U32 R2, R19, UR16, R10 ;  /* 0x0000001013027c25 */ /* 0x008fc6000f8e000a */
[----:B------:R-:W-:-:S04]  /*21d0*/  IADD3 R2, P0, PT, R28, R2, RZ ;  /* 0x000000021c027210 */ /* 0x000fc80007f1e0ff */
[----:B------:R-:W-:Y:S01]  /*21e0*/  IADD3.X R3, PT, PT, R30, R3, R4, P0, !PT ;  /* 0x000000031e037210 */ /* 0x000fe200007fe404 */
[----:B--2---:R-:W-:-:S04]  /*21f0*/  IMAD R4, R32, UR8, RZ ;  /* 0x0000000820047c24 */ /* 0x004fc8000f8e02ff */
[C---:B------:R-:W-:Y:S02]  /*2200*/  IMAD R6, R18.reuse, UR9, R4 ;  /* 0x0000000912067c24 */ /* 0x040fe4000f8e0204 */
        /* <DEDUP_REMOVED lines=30> */
.L_x_774:
[----:B------:R3:W-:Y:S01]  /*23f0*/  STS.128 [R0+0xd000], RZ ;  /* 0x00d000ff00007388 */ /* 0x0007e20000000c00 */
[----:B------:R-:W-:Y:S05]  /*2400*/  BRA `(.L_x_775) ;  /* 0x00000000000c7947 */ /* 0x000fea0003800000 */
.L_x_773:
[----:B------:R2:W-:Y:S04]  /*2410*/  STS.128 [R0+0x9000], RZ ;  /* 0x009000ff00007388 */ /* 0x0005e80000000c00 */
[----:B------:R2:W-:Y:S04]  /*2420*/  STS.128 [R0+0xb000], RZ ;  /* 0x00b000ff00007388 */ /* 0x0005e80000000c00 */
[----:B------:R2:W-:Y:S02]  /*2430*/  STS.128 [R0+0xd000], RZ ;  /* 0x00d000ff00007388 */ /* 0x0005e40000000c00 */
.L_x_775:
[----:B------:R-:W-:Y:S05]  /*2440*/  BSYNC.RECONVERGENT B0 ;  /* 0x0000000000007941 */ /* 0x000fea0003800200 */
.L_x_772:
[----:B------:R-:W-:Y:S01]  /*2450*/  ISETP.GE.AND P3, PT, R17, R9, PT ;  /* 0x000000091100720c */ /* 0x000fe20003f66270 */
[----:B------:R-:W-:-:S12]  /*2460*/  BSSY.RECONVERGENT B0, `(.L_x_776) ;  /* 0x0000022000007945 */ /* 0x000fd80003800200 */
[----:B------:R1:W-:Y:S04]  /*2470*/  @P3 STS.128 [R0+0xa000], RZ ;  /* 0x00a000ff00003388 */ /* 0x0003e80000000c00 */
[----:B------:R1:W-:Y:S04]  /*2480*/  @P3 STS.128 [R0+0xc000], RZ ;  /* 0x00c000ff00003388 */ /* 0x0003e80000000c00 */
[----:B------:R1:W-:Y:S01]  /*2490*/  @P3 STS.128 [R0+0xe000], RZ ;  /* 0x00e000ff00003388 */ /* 0x0003e20000000c00 */
[----:B------:R-:W-:Y:S05]  /*24a0*/  @P3 BRA `(.L_x_777) ;  /* 0x0000000000743947 */ /* 0x000fea0003800000 */
[----:B------:R-:W4:Y:S01]  /*24b0*/  LDCU UR10, c[0x0][0x440] ;  /* 0x00008800ff0a77ac */ /* 0x000f220008000800 */
[----:B--23--:R-:W-:Y:S02]  /*24c0*/  IMAD R2, R16, UR16, RZ ;  /* 0x0000001010027c24 */ /* 0x00cfe4000f8e02ff */
[----:B------:R-:W-:Y:S01]  /*24d0*/  IMAD.MOV.U32 R5, RZ, RZ, R8 ;  /* 0x000000ffff057224 */ /* 0x000fe200078e0008 */
[----:B------:R-:W2:Y:S01]  /*24e0*/  LDCU.64 UR8, c[0x0][0x388] ;  /* 0x00007100ff0877ac */ /* 0x000ea20008000a00 */
[C---:B------:R-:W-:Y:S02]  /*24f0*/  IMAD R2, R15.reuse, UR17, R2 ;  /* 0x000000110f027c24 */ /* 0x040fe4000f8e0202 */
[----:B------:R-:W-:-:S04]  /*2500*/  IMAD.WIDE.U32 R4, R15, UR16, R4 ;  /* 0x000000100f047c25 */ /* 0x000fc8000f8e0004 */
[----:B------:R-:W-:Y:S01]  /*2510*/  IMAD.IADD R3, R5, 0x1, R2 ;  /* 0x0000000105037824 */ /* 0x000fe200078e0202 */
[----:B----4-:R-:W-:Y:S02]  /*2520*/  ISETP.GE.AND P1, PT, R10, UR10, PT ;  /* 0x0000000a0a007c0c */ /* 0x010fe4000bf26270 */
        /* <DEDUP_REMOVED lines=20> */
.L_x_778:
[----:B------:R3:W-:Y:S02]  /*2670*/  STS.128 [R0+0xe000], RZ ;  /* 0x00e000ff00007388 */ /* 0x0007e40000000c00 */
.L_x_777:
[----:B------:R-:W-:Y:S05]  /*2680*/  BSYNC.RECONVERGENT B0 ;  /* 0x0000000000007941 */ /* 0x000fea0003800200 */
.L_x_776:
[----:B------:R-:W4:Y:S01]  /*2690*/  LDCU.64 UR8, c[0x0][0x3d8] ;  /* 0x00007b00ff0877ac */ /* 0x000f220008000a00 */
[----:B--23--:R-:W-:Y:S01]  /*26a0*/  IMAD.WIDE.U32 R2, R19, UR14, R10 ;  /* 0x0000000e13027c25 */ /* 0x00cfe2000f8e000a */
[----:B------:R-:W-:Y:S03]  /*26b0*/  BSSY.RECONVERGENT B0, `(.L_x_779) ;  /* 0x000002a000007945 */ /* 0x000fe60003800200 */
[----:B------:R-:W-:Y:S01]  /*26c0*/  IMAD R4, R27, UR14, RZ ;  /* 0x0000000e1b047c24 */ /* 0x000fe2000f8e02ff */
[----:B------:R-:W-:-:S03]  /*26d0*/  IADD3 R2, P0, PT, R29, R2, RZ ;  /* 0x000000021d027210 */ /* 0x000fc60007f1e0ff */
[----:B------:R-:W-:-:S05]  /*26e0*/  IMAD R4, R19, UR15, R4 ;  /* 0x0000000f13047c24 */ /* 0x000fca000f8e0204 */
[----:B------:R-:W-:Y:S01]  /*26f0*/  IADD3.X R3, PT, PT, R31, R3, R4, P0, !PT ;  /* 0x000000031f037210 */ /* 0x000fe200007fe404 */
        /* <DEDUP_REMOVED lines=32> */
.L_x_781:
[----:B------:R4:W-:Y:S01]  /*2900*/  STS.128 [R0+0x13000], RZ ;  /* 0x013000ff00007388 */ /* 0x0009e20000000c00 */
[----:B------:R-:W-:Y:S05]  /*2910*/  BRA `(.L_x_782) ;  /* 0x00000000000c7947 */ /* 0x000fea0003800000 */
.L_x_780:
[----:B------:R2:W-:Y:S04]  /*2920*/  STS.128 [R0+0xf000], RZ ;  /* 0x00f000ff00007388 */ /* 0x0005e80000000c00 */
[----:B------:R2:W-:Y:S04]  /*2930*/  STS.128 [R0+0x11000], RZ ;  /* 0x011000ff00007388 */ /* 0x0005e80000000c00 */
[----:B------:R2:W-:Y:S02]  /*2940*/  STS.128 [R0+0x13000], RZ ;  /* 0x013000ff00007388 */ /* 0x0005e40000000c00 */
.L_x_782:
[----:B------:R-:W-:Y:S05]  /*2950*/  BSYNC.RECONVERGENT B0 ;  /* 0x0000000000007941 */ /* 0x000fea0003800200 */
.L_x_779:
[----:B------:R1:W-:Y:S01]  /*2960*/  @P3 STS.128 [R0+0x10000], RZ ;  /* 0x010000ff00003388 */ /* 0x0003e20000000c00 */
[----:B------:R-:W-:Y:S03]  /*2970*/  BSSY.RECONVERGENT B0, `(.L_x_783) ;  /* 0x000001f000007945 */ /* 0x000fe60003800200 */
        /* <DEDUP_REMOVED lines=12> */
[C---:B--2---:R-:W-:Y:S02]  /*2a40*/  LEA R2, P3, R4.reuse, UR8, 0x1 ;  /* 0x0000000804027c11 */ /* 0x044fe4000f8608ff */
        /* <DEDUP_REMOVED lines=17> */
.L_x_784:
[----:B------:R-:W-:Y:S05]  /*2b60*/  BSYNC.RECONVERGENT B0 ;  /* 0x0000000000007941 */ /* 0x000fea0003800200 */
.L_x_783:
[----:B------:R-:W1:Y:S01]  /*2b70*/  LDCU.64 UR8, c[0x0][0x538] ;  /* 0x0000a700ff0877ac */ /* 0x000e620008000a00 */
[----:B------:R-:W1:Y:S01]  /*2b80*/  LDC.64 R206, c[0x0][0x528] ;  /* 0x00014a00ffce7b82 */ /* 0x000e620000000a00 */
[----:B------:R-:W1:Y:S01]  /*2b90*/  S2R R182, SR_TID.X ;  /* 0x0000000000b67919 */ /* 0x000e620000002100 */
[----:B------:R-:W-:Y:S01]  /*2ba0*/  IMAD.SHL.U32 R11, R36, 0x20, RZ ;  /* 0x00000020240b7824 */ /* 0x000fe200078e00ff */
[----:B-1234-:R-:W-:Y:S01]  /*2bb0*/  IADD3 R0, PT, PT, R230, R208, R204 ;  /* 0x000000d0e6007210 */ /* 0x01efe20007ffe0cc */
[----:B------:R-:W-:Y:S01]  /*2bc0*/  IMAD.SHL.U32 R177, R36, 0x4, RZ ;  /* 0x0000000424b17824 */ /* 0x000fe200078e00ff */
[----:B------:R-:W0:Y:S01]  /*2bd0*/  LDGDEPBAR ;  /* 0x00000000000079af */ /* 0x000e220000000000 */
[--C-:B------:R-:W-:Y:S01]  /*2be0*/  IMAD R10, R34, R33, R35.reuse ;  /* 0x00000021220a7224 */ /* 0x100fe200078e0223 */
[----:B------:R-:W-:Y:S01]  /*2bf0*/  LOP3.LUT P2, RZ, R36, 0x4, RZ, 0xc0, !PT ;  /* 0x0000000424ff7812 */ /* 0x000fe2000784c0ff */
[----:B------:R-:W1:Y:S01]  /*2c00*/  LDC R220, c[0x0][0x44c] ;  /* 0x00011300ffdc7b82 */ /* 0x000e620000000800 */
[----:B------:R-:W2:Y:S01]  /*2c10*/  LDCU UR10, c[0x0][0x440] ;  /* 0x00008800ff0a77ac */ /* 0x000ea20008000800 */
[----:B------:R-:W3:Y:S01]  /*2c20*/  LDCU UR11, c[0x0][0x3e0] ;  /* 0x00007c00ff0b77ac */ /* 0x000ee20008000800 */
[----:B------:R-:W-:Y:S01]  /*2c30*/  ISETP.NE.U32.AND P0, PT, RZ, UR8, PT ;  /* 0x00000008ff007c0c */ /* 0x000fe2000bf05070 */
[----:B------:R-:W4:Y:S03]  /*2c40*/  LDCU UR13, c[0x0][0x45c] ;  /* 0x00008b80ff0d77ac */ /* 0x000f260008000800 */
[----:B------:R-:W-:Y:S01]  /*2c50*/  ISETP.NE.AND.EX P0, PT, RZ, UR9, PT, P0 ;  /* 0x00000009ff007c0c */ /* 0x000fe2000bf05300 */
[----:B------:R-:W1:Y:S01]  /*2c60*/  LDCU.U8 UR12, c[0x0][0x4f8] ;  /* 0x00009f00ff0c77ac */ /* 0x000e620008000000 */
[----:B------:R-:W2:Y:S11]  /*2c70*/  LDG.E.64 R14, desc[UR26][R206.64+0x8] ;  /* 0x0000081ace0e7981 */ /* 0x000eb6000c1e1b00 */
[----:B------:R-:W3:Y:S01]  /*2c80*/  @P0 LDC.64 R4, c[0x0][0x540] ;  /* 0x00015000ff040b82 */ /* 0x000ee20000000a00 */
[----:B------:R-:W-:-:S02]  /*2c90*/  @P0 IMAD.MOV.U32 R2, RZ, RZ, R35 ;  /* 0x000000ffff020224 */ /* 0x000fc400078e0023 */
[----:B------:R-:W-:-:S05]  /*2ca0*/  @P0 IMAD.MOV.U32 R3, RZ, RZ, RZ ;  /* 0x000000ffff030224 */ /* 0x000fca00078e00ff */
[----:B------:R-:W4:Y:S01]  /*2cb0*/  @P0 LDC R8, c[0x0][0x458] ;  /* 0x00011600ff080b82 */ /* 0x000f220000000800 */
[----:B------:R-:W2:Y:S01]  /*2cc0*/  LDG.E.64 R206, desc[UR26][R206.64] ;  /* 0x0000001acece7981 */ /* 0x000ea2000c1e1b00 */
[----:B---3--:R-:W-:-:S04]  /*2cd0*/  @P0 IMAD.WIDE.U32 R2, R34, R4, R2 ;  /* 0x0000000422020225 */ /* 0x008fc800078e0002 */
[----:B------:R-:W-:Y:S01]  /*2ce0*/  @P0 IMAD R5, R34, R5, R3 ;  /* 0x0000000522050224 */ /* 0x000fe200078e0203 */
[----:B------:R-:W-:Y:S01]  /*2cf0*/  @P0 LEA R4, P1, R2, UR8, 0x2 ;  /* 0x0000000802040c11 */ /* 0x000fe2000f8210ff */
[----:B------:R-:W-:Y:S01]  /*2d00*/  IMAD.SHL.U32 R3, R36, 0x10, RZ ;  /* 0x0000001024037824 */ /* 0x000fe200078e00ff */
[----:B------:R-:W-:Y:S02]  /*2d10*/  IADD3 R198, PT, PT, R0, -0x1f, -R198 ;  /* 0xffffffe100c67810 */ /* 0x000fe40007ffe8c6 */
[----:B------:R-:W-:Y:S02]  /*2d20*/  LOP3.LUT R7, R11, 0x120, RZ, 0xc0, !PT ;  /* 0x000001200b077812 */ /* 0x000fe400078ec0ff */
[----:B------:R-:W-:Y:S01]  /*2d30*/  LOP3.LUT R177, R177, 0x18, RZ, 0xc0, !PT ;  /* 0x00000018b1b17812 */ /* 0x000fe200078ec0ff */
[----:B------:R-:W-:Y:S01]  /*2d40*/  IMAD.SHL.U32 R12, R182, 0x20, RZ ;  /* 0x00000020b60c7824 */ /* 0x000fe200078e00ff */
[----:B------:R-:W-:Y:S01]  /*2d50*/  @P0 LEA.HI.X R5, R2, UR9, R5, 0x2, P1 ;  /* 0x0000000902050c11 */ /* 0x000fe200088f1405 */
[----:B------:R-:W-:Y:S01]  /*2d60*/  IMAD.SHL.U32 R2, R36, 0x2, RZ ;  /* 0x0000000224027824 */ /* 0x000fe200078e00ff */
[----:B------:R-:W-:Y:S01]  /*2d70*/  LOP3.LUT R7, R7, 0x200, R3, 0xf8, !PT ;  /* 0x0000020007077812 */ /* 0x000fe200078ef803 */
[----:B------:R-:W-:Y:S01]  /*2d80*/  IMAD.SHL.U32 R13, R182, 0x4, RZ ;  /* 0x00000004b60d7824 */ /* 0x000fe200078e00ff */
[----:B------:R-:W-:Y:S01]  /*2d90*/  LOP3.LUT R6, R12, 0xc0, RZ, 0xc0, !PT ;  /* 0x000000c00c067812 */ /* 0x000fe200078ec0ff */
[----:B------:R3:W2:Y:S01]  /*2da0*/  @P0 LDG.E R9, desc[UR26][R4.64] ;  /* 0x0000001a04090981 */ /* 0x0006a2000c1e1900 */
[----:B------:R-:W-:Y:S01]  /*2db0*/  LOP3.LUT R2, R2, 0x6, RZ, 0xc0, !PT ;  /* 0x0000000602027812 */ /* 0x000fe200078ec0ff */
[----:B----4-:R-:W4:Y:S01]  /*2dc0*/  @P0 MUFU.RCP R8, R8 ;  /* 0x0000000800080308 */ /* 0x010f220000001000 */
[----:B------:R-:W-:Y:S01]  /*2dd0*/  SHF.R.U32.HI R16, RZ, 0x1, R182 ;  /* 0x00000001ff107819 */ /* 0x000fe200000116b6 */
[----:B------:R-:W1:Y:S01]  /*2de0*/  LDCU UR9, c[0x0][0x3b0] ;  /* 0x00007600ff0977ac */ /* 0x000e620008000800 */
[----:B------:R-:W-:Y:S01]  /*2df0*/  LOP3.LUT R2, R2, 0x1e0, R22, 0xf8, !PT ;  /* 0x000001e002027812 */ /* 0x000fe200078ef816 */
[----:B------:R-:W4:Y:S01]  /*2e00*/  LDCU UR8, c[0x0][0x590] ;  /* 0x0000b200ff0877ac */ /* 0x000f220008000800 */
[----:B---3--:R-:W-:-:S04]  /*2e10*/  LOP3.LUT R4, R11, 0x20, RZ, 0xc0, !PT ;  /* 0x000000200b047812 */ /* 0x008fc800078ec0ff */
[----:B------:R-:W-:Y:S01]  /*2e20*/  LOP3.LUT R0, R4, 0x3c00, R3, 0xf8, !PT ;  /* 0x00003c0004007812 */ /* 0x000fe200078ef803 */
[----:B------:R-:W-:-:S03]  /*2e30*/  IMAD.IADD R5, R19, 0x1, R2 ;  /* 0x0000000113057824 */ /* 0x000fc600078e0202 */
[----:B------:R-:W-:Y:S02]  /*2e40*/  LOP3.LUT R3, R0, 0x100, R3, 0xf8, !PT ;  /* 0x0000010000037812 */ /* 0x000fe400078ef803 */
[----:B------:R-:W-:Y:S02]  /*2e50*/  SHF.R.U32.HI R0, RZ, 0x4, R36 ;  /* 0x00000004ff007819 */ /* 0x000fe40000011624 */
[----:B------:R-:W-:Y:S02]  /*2e60*/  LOP3.LUT R2, R177, 0xc0, R11, 0xf8, !PT ;  /* 0x000000c0b1027812 */ /* 0x000fe400078ef80b */
[----:B------:R-:W-:Y:S02]  /*2e70*/  LOP3.LUT R0, R0, 0x8, RZ, 0xc0, !PT ;  /* 0x0000000800007812 */ /* 0x000fe400078ec0ff */
[----:B------:R-:W-:Y:S02]  /*2e80*/  LOP3.LUT R4, R2, 0x8, R22, 0x78, !PT ;  /* 0x0000000802047812 */ /* 0x000fe400078e7816 */
[----:B------:R-:W-:-:S02]  /*2e90*/  LOP3.LUT R0, R0, 0x10, R36, 0xf8, !PT ;  /* 0x0000001000007812 */ /* 0x000fc400078ef824 */
[----:B------:R-:W-:Y:S02]  /*2ea0*/  LOP3.LUT R2, R2, 0x8, R36, 0x78, !PT ;  /* 0x0000000802027812 */ /* 0x000fe400078e7824 */
[----:B------:R-:W-:Y:S01]  /*2eb0*/  LOP3.LUT R7, R7, R4, RZ, 0xfc, !PT ;  /* 0x0000000407077212 */ /* 0x000fe200078efcff */
[----:B------:R-:W-:Y:S01]  /*2ec0*/  IMAD.SHL.U32 R4, R182, 0x10, RZ ;  /* 0x00000010b6047824 */ /* 0x000fe200078e00ff */
[----:B------:R-:W-:Y:S02]  /*2ed0*/  LOP3.LUT R6, R6, 0x18, R13, 0xf8, !PT ;  /* 0x0000001806067812 */ /* 0x000fe400078ef80d */
[----:B------:R-:W-:Y:S02]  /*2ee0*/  LOP3.LUT R0, R0, 0xc0, R11, 0xf8, !PT ;  /* 0x000000c000007812 */ /* 0x000fe400078ef80b */
[----:B------:R-:W-:Y:S02]  /*2ef0*/  LOP3.LUT R13, R12, 0x20, RZ, 0xc0, !PT ;  /* 0x000000200c0d7812 */ /* 0x000fe400078ec0ff */
[----:B------:R-:W-:-:S02]  /*2f00*/  LOP3.LUT R176, R3, R2, RZ, 0xfc, !PT ;  /* 0x0000000203b07212 */ /* 0x000fc400078efcff */
[----:B------:R-:W-:Y:S02]  /*2f10*/  LOP3.LUT R177, R0, R177, RZ, 0x3c, !PT ;  /* 0x000000b100b17212 */ /* 0x000fe400078e3cff */
[----:B------:R-:W-:Y:S02]  /*2f20*/  LOP3.LUT R2, R12, 0x120, RZ, 0xc0, !PT ;  /* 0x000001200c027812 */ /* 0x000fe400078ec0ff */
[--C-:B------:R-:W-:Y:S02]  /*2f30*/  LOP3.LUT R0, R13, 0x3c00, R4.reuse, 0xf8, !PT ;  /* 0x00003c000d007812 */ /* 0x100fe400078ef804 */
[--C-:B------:R-:W-:Y:S02]  /*2f40*/  LOP3.LUT R2, R2, 0x200, R4.reuse, 0xf8, !PT ;  /* 0x0000020002027812 */ /* 0x100fe400078ef804 */
[----:B------:R-:W-:Y:S02]  /*2f50*/  LOP3.LUT R4, R0, 0x100, R4, 0xf8, !PT ;  /* 0x0000010000047812 */ /* 0x000fe400078ef804 */
[----:B------:R-:W-:-:S02]  /*2f60*/  LOP3.LUT R0, R6, 0x8, R16, 0x78, !PT ;  /* 0x0000000806007812 */ /* 0x000fc400078e7810 */
[----:B------:R-:W-:Y:S02]  /*2f70*/  LOP3.LUT R3, R6, 0x8, R182, 0x78, !PT ;  /* 0x0000000806037812 */ /* 0x000fe400078e78b6 */
[----:B------:R-:W-:Y:S01]  /*2f80*/  LOP3.LUT R181, R2, R0, RZ, 0xfc, !PT ;  /* 0x0000000002b57212 */ /* 0x000fe200078efcff */
[----:B------:R-:W-:Y:S02]  /*2f90*/  IMAD.SHL.U32 R2, R10, 0x20, RZ ;  /* 0x000000200a027824 */ /* 0x000fe400078e00ff */
[----:B------:R-:W-:Y:S01]  /*2fa0*/  IMAD.MOV.U32 R0, RZ, RZ, RZ ;  /* 0x000000ffff007224 */ /* 0x000fe200078e00ff */
[----:B------:R-:W-:Y:S01]  /*2fb0*/  LOP3.LUT R239, R4, R3, RZ, 0xfc, !PT ;  /* 0x0000000304ef7212 */ /* 0x000fe200078efcff */
[----:B------:R-:W-:Y:S01]  /*2fc0*/  VIADD R4, R5, 0x1 ;  /* 0x0000000105047836 */ /* 0x000fe20000000000 */
[----:B------:R-:W-:Y:S01]  /*2fd0*/  LEA R179, R7, UR23, 0x1 ;  /* 0x0000001707b37c11 */ /* 0x000fe2000f8e08ff */
[C---:B------:R-:W-:Y:S02]  /*2fe0*/  VIADD R3, R5.reuse, 0x8 ;  /* 0x0000000805037836 */ /* 0x040fe40000000000 */
[----:B------:R-:W-:-:S02]  /*2ff0*/  VIADD R7, R5, 0x10 ;  /* 0x0000001005077836 */ /* 0x000fc40000000000 */
[C---:B------:R-:W-:Y:S02]  /*3000*/  VIADD R10, R5.reuse, 0x11 ;  /* 0x00000011050a7836 */ /* 0x040fe40000000000 */
[C---:B------:R-:W-:Y:S02]  /*3010*/  VIADD R13, R5.reuse, 0x18 ;  /* 0x00000018050d7836 */ /* 0x040fe40000000000 */
[----:B------:R-:W-:Y:S01]  /*3020*/  VIADD R12, R5, 0x19 ;  /* 0x00000019050c7836 */ /* 0x000fe20000000000 */
[----:B------:R-:W-:Y:S01]  /*3030*/  LOP3.LUT R177, R177, 0x120, R11, 0xf8, !PT ;  /* 0x00000120b1b17812 */ /* 0x000fe200078ef80b */
[----:B------:R-:W-:Y:S01]  /*3040*/  IMAD.MOV.U32 R167, RZ, RZ, 0x20 ;  /* 0x00000020ffa77424 */ /* 0x000fe200078e00ff */
[----:B------:R-:W-:Y:S01]  /*3050*/  LOP3.LUT R209, R209, 0x1, RZ, 0xc0, !PT ;  /* 0x00000001d1d17812 */ /* 0x000fe200078ec0ff */
[----:B------:R-:W-:Y:S01]  /*3060*/  IMAD.MOV.U32 R243, RZ, RZ, 0x10 ;  /* 0x00000010fff37424 */ /* 0x000fe200078e00ff */
[----:B------:R-:W-:Y:S01]  /*3070*/  I2FP.F32.S32 R11, R4 ;  /* 0x00000004000b7245 */ /* 0x000fe20000201400 */
[----:B------:R-:W-:Y:S01]  /*3080*/  IMAD.SHL.U32 R235, R182, 0x8, RZ ;  /* 0x00000008b6eb7824 */ /* 0x000fe200078e00ff */
[----:B------:R-:W-:Y:S01]  /*3090*/  I2FP.F32.S32 R4, R10 ;  /* 0x0000000a00047245 */ /* 0x000fe20000201400 */
[----:B------:R-:W-:Y:S01]  /*30a0*/  IMAD.MOV.U32 R180, RZ, RZ, 0x20 ;  /* 0x00000020ffb47424 */ /* 0x000fe200078e00ff */
[----:B------:R-:W-:Y:S01]  /*30b0*/  LEA R177, R177, UR23, 0x1 ;  /* 0x00000017b1b17c11 */ /* 0x000fe2000f8e08ff */
[----:B------:R-:W-:Y:S01]  /*30c0*/  IMAD R209, R199, 0x4, R209 ;  /* 0x00000004c7d17824 */ /* 0x000fe200078e02d1 */
[----:B------:R-:W-:-:S02]  /*30d0*/  SEL R167, R167, 0xffffffe0, !P2 ;  /* 0xffffffe0a7a77807 */ /* 0x000fc40005000000 */
[----:B------:R-:W-:Y:S02]  /*30e0*/  LEA R176, R176, UR23, 0x1 ;  /* 0x00000017b0b07c11 */ /* 0x000fe4000f8e08ff */
[----:B------:R-:W-:Y:S01]  /*30f0*/  LOP3.LUT R235, R235, 0x18, RZ, 0xc0, !PT ;  /* 0x00000018ebeb7812 */ /* 0x000fe200078ec0ff */
[C---:B------:R-:W-:Y:S01]  /*3100*/  IMAD.IADD R179, R20.reuse, 0x1, R179 ;  /* 0x0000000114b37824 */ /* 0x040fe200078e02b3 */
[----:B------:R-:W-:Y:S01]  /*3110*/  IADD3 R238, PT, PT, R21, 0x80, -R204 ;  /* 0x0000008015ee7810 */ /* 0x000fe20007ffe8cc */
[----:B------:R-:W-:Y:S01]  /*3120*/  IMAD.IADD R177, R20, 0x1, R177 ;  /* 0x0000000114b17824 */ /* 0x000fe200078e02b1 */
[----:B------:R-:W-:Y:S01]  /*3130*/  CS2R R126, SRZ ;  /* 0x00000000007e7805 */ /* 0x000fe2000001ff00 */
[----:B------:R-:W-:Y:S01]  /*3140*/  IMAD.SHL.U32 R233, R233, 0x8, RZ ;  /* 0x00000008e9e97824 */ /* 0x000fe200078e00ff */
[----:B------:R-:W-:Y:S01]  /*3150*/  CS2R R124, SRZ ;  /* 0x00000000007c7805 */ /* 0x000fe2000001ff00 */
[----:B------:R-:W-:Y:S01]  /*3160*/  IMAD.MOV.U32 R205, RZ, RZ, R193 ;  /* 0x000000ffffcd7224 */ /* 0x000fe200078e00c1 */
[----:B------:R-:W-:Y:S01]  /*3170*/  CS2R R130, SRZ ;  /* 0x0000000000827805 */ /* 0x000fe2000001ff00 */
[----:B------:R-:W-:Y:S01]  /*3180*/  VIADD R237, R195, 0x19000 ;  /* 0x00019000c3ed7836 */ /* 0x000fe20000000000 */
        /* <DEDUP_REMOVED lines=45> */
[----:B------:R-:W-:Y:S01]  /*3460*/  LOP3.LUT P2, RZ, R182, 0x8, RZ, 0xc0, !PT ;  /* 0x00000008b6ff7812 */ /* 0x000fe2000784c0ff */
[----:B------:R-:W-:Y:S01]  /*3470*/  VIADD R209, R209, 0xfffffffc ;  /* 0xfffffffcd1d17836 */ /* 0x000fe20000000000 */
[----:B------:R-:W-:Y:S01]  /*3480*/  LOP3.LUT R241, R235, 0x20, RZ, 0xfc, !PT ;  /* 0x00000020ebf17812 */ /* 0x000fe200078efcff */
[----:B------:R-:W-:Y:S01]  /*3490*/  IMAD.IADD R178, R167, 0x1, R176 ;  /* 0x00000001a7b27824 */ /* 0x000fe200078e02b0 */
[----:B------:R-:W-:Y:S01]  /*34a0*/  LOP3.LUT R240, R235, 0x40, RZ, 0xfc, !PT ;  /* 0x00000040ebf07812 */ /* 0x000fe200078efcff */
[----:B-1----:R-:W-:Y:S02]  /*34b0*/  USHF.L.U32 UR9, UR9, 0x6, URZ ;  /* 0x0000000609097899 */ /* 0x002fe400080006ff */
[----:B----4-:R-:W-:Y:S01]  /*34c0*/  USHF.L.U32 UR8, UR8, 0x6, URZ ;  /* 0x0000000608087899 */ /* 0x010fe200080006ff */
[----:B--2---:R-:W-:-:S02]  /*34d0*/  VIADD R252, R207, 0x76cf5d0a ;  /* 0x76cf5d0acffc7836 */ /* 0x004fc40000000000 */
[C---:B------:R-:W-:Y:S02]  /*34e0*/  VIADD R251, R206.reuse, 0xdaa66d2b ;  /* 0xdaa66d2bcefb7836 */ /* 0x040fe40000000000 */
[C---:B------:R-:W-:Y:S02]  /*34f0*/  VIADD R250, R207.reuse, 0x32370b8f ;  /* 0x32370b8fcffa7836 */ /* 0x040fe40000000000 */
[C---:B------:R-:W-:Y:S02]  /*3500*/  VIADD R249, R206.reuse, 0x78dde6e4 ;  /* 0x78dde6e4cef97836 */ /* 0x040fe40000000000 */
[C---:B------:R-:W-:Y:S02]  /*3510*/  VIADD R248, R207.reuse, 0xed9eba14 ;  /* 0xed9eba14cff87836 */ /* 0x040fe40000000000 */
[----:B------:R-:W-:Y:S02]  /*3520*/  VIADD R247, R206, 0x1715609d ;  /* 0x1715609dcef77836 */ /* 0x000fe40000000000 */
[----:B------:R-:W-:-:S02]  /*3530*/  VIADD R246, R207, 0xa9066899 ;  /* 0xa9066899cff67836 */ /* 0x000fc40000000000 */
[----:B------:R-:W-:Y:S01]  /*3540*/  @P0 FMUL.FTZ R0, R9, R8 ;  /* 0x0000000809000220 */ /* 0x000fe20000410000 */
[----:B------:R-:W-:Y:S02]  /*3550*/  IADD3 R222, P1, P0, R2, R14, R222 ;  /* 0x0000000e02de7210 */ /* 0x000fe4000783e0de */
[----:B------:R-:W-:Y:S01]  /*3560*/  SHF.R.S32.HI R9, RZ, 0x1f, R2 ;  /* 0x0000001fff097819 */ /* 0x000fe20000011402 */
[----:B------:R-:W-:Y:S01]  /*3570*/  VIADD R2, R5, 0x9 ;  /* 0x0000000905027836 */ /* 0x000fe20000000000 */
[----:B------:R-:W-:Y:S02]  /*3580*/  I2FP.F32.S32 R14, R5 ;  /* 0x00000005000e7245 */ /* 0x000fe40000201400 */
[----:B------:R-:W-:Y:S02]  /*3590*/  IADD3.X R232, PT, PT, R9, R15, RZ, P1, P0 ;  /* 0x0000000f09e87210 */ /* 0x000fe40000fe04ff */
[----:B------:R-:W-:Y:S02]  /*35a0*/  LOP3.LUT P1, RZ, R182, 0x4, RZ, 0xc0, !PT ;  /* 0x00000004b6ff7812 */ /* 0x000fe4000782c0ff */
[----:B------:R-:W-:-:S02]  /*35b0*/  I2FP.F32.S32 R8, R3 ;  /* 0x0000000300087245 */ /* 0x000fc40000201400 */
[----:B------:R-:W-:Y:S02]  /*35c0*/  I2FP.F32.S32 R6, R2 ;  /* 0x0000000200067245 */ /* 0x000fe40000201400 */
[----:B------:R-:W-:Y:S02]  /*35d0*/  I2FP.F32.S32 R5, R7 ;  /* 0x0000000700057245 */ /* 0x000fe40000201400 */
[----:B------:R-:W-:Y:S02]  /*35e0*/  I2FP.F32.S32 R3, R13 ;  /* 0x0000000d00037245 */ /* 0x000fe40000201400 */
[----:B------:R-:W-:Y:S02]  /*35f0*/  I2FP.F32.S32 R2, R12 ;  /* 0x0000000c00027245 */ /* 0x000fe40000201400 */
[----:B------:R-:W-:Y:S02]  /*3600*/  SEL R243, R243, 0xfffffff0, !P1 ;  /* 0xfffffff0f3f37807 */ /* 0x000fe40004800000 */
[----:B------:R-:W-:Y:S01]  /*3610*/  LOP3.LUT P0, RZ, R182, 0x2, RZ, 0xc0, !PT ;  /* 0x00000002b6ff7812 */ /* 0x000fe2000780c0ff */
        /* <DEDUP_REMOVED lines=8> */
[----:B------:R-:W-:Y:S01]  /*36a0*/  VIADD R0, R206, 0x9e3779b9 ;  /* 0x9e3779b9ce007836 */ /* 0x000fe20000000000 */
[----:B------:R-:W-:Y:S01]  /*36b0*/  SEL R180, R180, 0xffffffe0, !P0 ;  /* 0xffffffe0b4b47807 */ /* 0x000fe20004000000 */
[----:B------:R-:W-:-:S02]  /*36c0*/  VIADD R2, R207, 0xbb67ae85 ;  /* 0xbb67ae85cf027836 */ /* 0x000fc40000000000 */
[C---:B------:R-:W-:Y:S02]  /*36d0*/  VIADD R0, R206.reuse, 0x3c6ef372 ;  /* 0x3c6ef372ce007836 */ /* 0x040fe40000000000 */
[----:B------:R-:W-:Y:S02]  /*36e0*/  VIADD R245, R206, 0xb54cda56 ;  /* 0xb54cda56cef57836 */ /* 0x000fe40000000000 */
[----:B------:R-:W-:Y:S02]  /*36f0*/  VIADD R244, R207, 0x646e171e ;  /* 0x646e171ecff47836 */ /* 0x000fe40000000000 */
[----:B------:R-:W-:Y:S02]  /*3700*/  IMAD.IADD R194, R195, 0x1, R243 ;  /* 0x00000001c3c27824 */ /* 0x000fe400078e02f3 */
[----:B------:R-:W-:-:S07]  /*3710*/  IMAD.WIDE.U32 R222, R222, -0x2daee0ad, RZ ;  /* 0xd2511f53dede7825 */ /* 0x000fce00078e00ff */
.L_x_787:
[----:B------:R-:W0:Y:S01]  /*3720*/  LDGDEPBAR ;  /* 0x00000000000079af */ /* 0x000e220000000000 */
[----:B------:R-:W-:Y:S01]  /*3730*/  IMAD.IADD R0, R179, 0x1, R167 ;  /* 0x00000001b3007824 */ /* 0x000fe200078e02a7 */
[----:B------:R-:W-:Y:S01]  /*3740*/  SHF.R.U32.HI R2, RZ, 0x6, R182 ;  /* 0x00000006ff027819 */ /* 0x000fe200000116b6 */
[----:B------:R-:W-:Y:S02]  /*3750*/  VIADD R230, R230, 0xffffffc0 ;  /* 0xffffffc0e6e67836 */ /* 0x000fe40000000000 */
[----:B------:R-:W-:Y:S02]  /*3760*/  VIADD R183, R206, 0x9e3779b9 ;  /* 0x9e3779b9ceb77836 */ /* 0x000fe40000000000 */
[----:B------:R-:W-:Y:S01]  /*3770*/  IMAD R2, R231, 0x4, R2 ;  /* 0x00000004e7027824 */ /* 0x000fe200078e0202 */
[----:B------:R-:W-:Y:S01]  /*3780*/  ISETP.GE.AND P4, PT, R230, R238, PT ;  /* 0x000000eee600720c */ /* 0x000fe20003f86270 */
[----:B------:R-:W-:Y:S02]  /*3790*/  VIADD R184, R207, 0xbb67ae85 ;  /* 0xbb67ae85cfb87836 */ /* 0x000fe40000000000 */
[----:B------:R-:W-:Y:S01]  /*37a0*/  VIADD R199, R199, 0xffffffff ;  /* 0xffffffffc7c77836 */ /* 0x000fe20000000000 */
[----:B------:R-:W-:Y:S05]  /*37b0*/  LOP3.LUT R2, R207, R2, R223, 0x96, !PT ;  /* 0x00000002cf027212 */ /* 0x000fea00078e96df */
[----:B------:R-:W-:Y:S01]  /*37c0*/  IMAD.WIDE.U32 R2, R2, -0x326172a9, RZ ;  /* 0xcd9e8d5702027825 */ /* 0x000fe200078e00ff */
        /* <DEDUP_REMOVED lines=24> */
[-C--:B----4-:R-:W-:Y:S07]  /*3950*/  HMMA.16816.F32.BF16 R4, R136, R140.reuse, R4 ;  /* 0x0000008c8804723c */ /* 0x090fee0000041804 */
[----:B------:R-:W-:Y:S01]  /*3960*/  LDSM.16.M88.4 R172, [R178+0xb400] ;  /* 0x00b40000b2ac783b */ /* 0x000fe20000000200 */
        /* <DEDUP_REMOVED lines=15> */
[----:B------:R3:W4:Y:S07]  /*3a60*/  LDSM.16.M88.4 R156, [R176+0xd400] ;  /* 0x00d40000b09c783b */ /* 0x00072e0000000200 */
[-C--:B------:R-:W-:Y:S08]  /*3a70*/  HMMA.16816.F32.BF16 R20, R152, R164.reuse, R20 ;  /* 0x000000a49814723c */ /* 0x080ff00000041814 */
[C---:B------:R-:W-:Y:S08]  /*3a80*/  HMMA.16816.F32.BF16 R24, R160.reuse, R164, R24 ;  /* 0x000000a4a018723c */ /* 0x040ff00000041818 */
[-C--:B------:R-:W-:Y:S03]  /*3a90*/  HMMA.16816.F32.BF16 R28, R160, R166.reuse, R28 ;  /* 0x000000a6a01c723c */ /* 0x080fe6000004181c */
[----:B---3--:R-:W-:Y:S05]  /*3aa0*/  LEA R176, R239, UR4, 0x1 ;  /* 0x00000004efb07c11 */ /* 0x008fea000f8e08ff */
[----:B------:R-:W-:Y:S04]  /*3ab0*/  HMMA.16816.F32.BF16 R32, R152, R166, R32 ;  /* 0x000000a69820723c */ /* 0x000fe80000041820 */
[----:B------:R-:W-:Y:S04]  /*3ac0*/  SHF.R.U32.HI R154, RZ, 0x1, R182 ;  /* 0x00000001ff9a7819 */ /* 0x000fe800000116b6 */
[-C--:B-1----:R-:W-:Y:S08]  /*3ad0*/  HMMA.16816.F32.BF16 R4, R132, R140.reuse, R4 ;  /* 0x0000008c8404723c */ /* 0x082ff00000041804 */
[C---:B------:R-:W-:Y:S08]  /*3ae0*/  HMMA.16816.F32.BF16 R8, R168.reuse, R140, R8 ;  /* 0x0000008ca808723c */ /* 0x040ff00000041808 */
        /* <DEDUP_REMOVED lines=9> */
[-C--:B--2---:R-:W-:Y:S08]  /*3b80*/  HMMA.16816.F32.BF16 R4, R136, R144.reuse, R4 ;  /* 0x000000908804723c */ /* 0x084ff00000041804 */
[C---:B----4-:R-:W-:Y:S08]  /*3b90*/  HMMA.16816.F32.BF16 R8, R148.reuse, R144, R8 ;  /* 0x000000909408723c */ /* 0x050ff00000041808 */
[-C--:B------:R-:W-:Y:S08]  /*3ba0*/  HMMA.16816.F32.BF16 R12, R148, R146.reuse, R12 ;  /* 0x00000092940c723c */ /* 0x080ff0000004180c */
[C---:B------:R-:W-:Y:S01]  /*3bb0*/  HMMA.16816.F32.BF16 R16, R136.reuse, R146, R16 ;  /* 0x000000928810723c */ /* 0x040fe20000041810 */
[----:B------:R2:W3:Y:S07]  /*3bc0*/  LDSM.16.M88.4 R144, [R0+0x2800] ;  /* 0x002800000090783b */ /* 0x0004ee0000000200 */
[-C--:B------:R-:W-:Y:S08]  /*3bd0*/  HMMA.16816.F32.BF16 R20, R136, R156.reuse, R20 ;  /* 0x0000009c8814723c */ /* 0x080ff00000041814 */
[C---:B------:R-:W-:Y:S08]  /*3be0*/  HMMA.16816.F32.BF16 R24, R148.reuse, R156, R24 ;  /* 0x0000009c9418723c */ /* 0x040ff00000041818 */
[-C--:B------:R-:W-:Y:S03]  /*3bf0*/  HMMA.16816.F32.BF16 R28, R148, R158.reuse, R28 ;  /* 0x0000009e941c723c */ /* 0x080fe6000004181c */
[----:B------:R-:W-:Y:S04]  /*3c00*/  IMAD.WIDE.U32 R150, R209, -0x326172a9, RZ ;  /* 0xcd9e8d57d1967825 */ /* 0x000fe800078e00ff */
[----:B--2---:R-:W-:Y:S01]  /*3c10*/  IMAD.SHL.U32 R0, R231, 0x80, RZ ;  /* 0x00000080e7007824 */ /* 0x004fe200078e00ff */
[----:B------:R-:W-:Y:S01]  /*3c20*/  LOP3.LUT R152, R232, R206, R151, 0x96, !PT ;  /* 0x000000cee8987212 */ /* 0x000fe200078e9697 */
[----:B------:R-:W-:Y:S01]  /*3c30*/  VIADD R148, R209, 0x2 ;  /* 0x00000002d1947836 */ /* 0x000fe20000000000 */
[C---:B------:R-:W-:Y:S01]  /*3c40*/  LOP3.LUT R150, R183.reuse, R150, R3, 0x96, !PT ;  /* 0x00000096b7967212 */ /* 0x040fe200078e9603 */
[----:B------:R-:W-:Y:S01]  /*3c50*/  VIADD R0, R0, 0x80 ;  /* 0x0000008000007836 */ /* 0x000fe20000000000 */
[----:B------:R-:W-:Y:S04]  /*3c60*/  HMMA.16816.F32.BF16 R32, R136, R158, R32 ;  /* 0x0000009e8820723c */ /* 0x000fe80000041820 */
[----:B------:R-:W-:Y:S01]  /*3c70*/  ISETP.LT.AND P4, PT, R0, R204, P4 ;  /* 0x000000cc0000720c */ /* 0x000fe20002781270 */
[----:B------:R-:W-:Y:S03]  /*3c80*/  IMAD.WIDE.U32 R152, R152, -0x2daee0ad, RZ ;  /* 0xd2511f5398987825 */ /* 0x000fe600078e00ff */
[-C--:B-1----:R-:W-:Y:S05]  /*3c90*/  HMMA.16816.F32.BF16 R4, R132, R140.reuse, R4 ;  /* 0x0000008c8404723c */ /* 0x082fea0000041804 */
[----:B------:R-:W-:Y:S01]  /*3ca0*/  LOP3.LUT R0, R184, R222, R153, 0x96, !PT ;  /* 0x000000deb8007212 */ /* 0x000fe200078e9699 */
[----:B------:R-:W-:Y:S02]  /*3cb0*/  IMAD.WIDE.U32 R148, R148, -0x326172a9, RZ ;  /* 0xcd9e8d5794947825 */ /* 0x000fe400078e00ff */
[C---:B---3--:R-:W-:Y:S04]  /*3cc0*/  HMMA.16816.F32.BF16 R8, R144.reuse, R140, R8 ;  /* 0x0000008c9008723c */ /* 0x048fe80000041808 */
[----:B------:R-:W-:Y:S01]  /*3cd0*/  LOP3.LUT R162, R183, R148, R3, 0x96, !PT ;  /* 0x00000094b7a27212 */ /* 0x000fe200078e9603 */
[----:B------:R-:W-:Y:S01]  /*3ce0*/  IMAD.WIDE.U32 R138, R150, -0x2daee0ad, RZ ;  /* 0xd2511f53968a7825 */ /* 0x000fe200078e00ff */
[----:B------:R-:W-:Y:S02]  /*3cf0*/  LOP3.LUT R149, R232, R206, R149, 0x96, !PT ;  /* 0x000000cee8957212 */ /* 0x000fe400078e9695 */
[--C-:B------:R-:W-:Y:S01]  /*3d00*/  @!P4 VIADDMNMX R141, R198, 0xffffffe0, R204.reuse, PT ;  /* 0xffffffe0c68dc846 */ /* 0x100fe200038001cc */
[----:B------:R-:W-:Y:S01]  /*3d10*/  IMAD.WIDE.U32 R136, R0, -0x326172a9, RZ ;  /* 0xcd9e8d5700887825 */ /* 0x000fe200078e00ff */
[----:B------:R-:W-:Y:S01]  /*3d20*/  LOP3.LUT R160, R252, R152, R139, 0x96, !PT ;  /* 0x00000098fca07212 */ /* 0x000fe200078e968b */
[-C--:B------:R-:W-:Y:S03]  /*3d30*/  HMMA.16816.F32.BF16 R12, R144, R142.reuse, R12 ;  /* 0x0000008e900c723c */ /* 0x080fe6000004180c */
[----:B------:R-:W-:Y:S01]  /*3d40*/  @!P4 VIADDMNMX R140, R198, 0xffffffe8, R204, PT ;  /* 0xffffffe8c68cc846 */ /* 0x000fe200038001cc */
[----:B------:R-:W-:Y:S01]  /*3d50*/  VIADD R183, R206, 0x3c6ef372 ;  /* 0x3c6ef372ceb77836 */ /* 0x000fe20000000000 */
[----:B------:R-:W-:Y:S01]  /*3d60*/  @!P4 VIMNMX R3, PT, PT, R198, R204, PT ;  /* 0x000000ccc603c248 */ /* 0x000fe20003fe0100 */
[----:B------:R-:W-:Y:S04]  /*3d70*/  IMAD.WIDE.U32 R160, R160, -0x326172a9, RZ ;  /* 0xcd9e8d57a0a07825 */ /* 0x000fe800078e00ff */
[----:B------:R-:W-:Y:S01]  /*3d80*/  FADD.FTZ R159, R213, R4 ;  /* 0x00000004d59f7221 */ /* 0x000fe20000010000 */
[C---:B------:R-:W-:Y:S04]  /*3d90*/  HMMA.16816.F32.BF16 R16, R132.reuse, R142, R16 ;  /* 0x0000008e8410723c */ /* 0x040fe80000041810 */
[----:B------:R-:W-:Y:S01]  /*3da0*/  LOP3.LUT R166, R183, R2, R137, 0x96, !PT ;  /* 0x00000002b7a67212 */ /* 0x000fe200078e9689 */
[----:B------:R-:W-:Y:S01]  /*3db0*/  IMAD.WIDE.U32 R162, R162, -0x2daee0ad, RZ ;  /* 0xd2511f53a2a27825 */ /* 0x000fe200078e00ff */
[----:B------:R-:W-:Y:S03]  /*3dc0*/  LOP3.LUT R168, R251, R136, R161, 0x96, !PT ;  /* 0x00000088fba87212 */ /* 0x000fe600078e96a1 */
[----:B------:R-:W-:Y:S01]  /*3dd0*/  FADD.FTZ R157, R219, R5 ;  /* 0x00000005db9d7221 */ /* 0x000fe20000010000 */
[----:B------:R-:W-:Y:S04]  /*3de0*/  IMAD.WIDE.U32 R166, R166, -0x2daee0ad, RZ ;  /* 0xd2511f53a6a67825 */ /* 0x000fe800078e00ff */
[C---:B------:R-:W-:Y:S01]  /*3df0*/  FADD.FTZ R158, R213.reuse, R6 ;  /* 0x00000006d59e7221 */ /* 0x040fe20000010000 */
[----:B------:R-:W-:Y:S01]  /*3e00*/  FADD.FTZ R156, R213, R8 ;  /* 0x00000008d59c7221 */ /* 0x000fe20000010000 */
[----:B------:R-:W-:Y:S01]  /*3e10*/  FADD.FTZ R151, R218, R12 ;  /* 0x0000000cda977221 */ /* 0x000fe20000010000 */
[----:B------:R-:W-:Y:S01]  /*3e20*/  LOP3.LUT R167, R250, R138, R167, 0x96, !PT ;  /* 0x0000008afaa77212 */ /* 0x000fe200078e96a7 */
[----:B------:R-:W-:Y:S01]  /*3e30*/  @!P4 IMAD.SHL.U32 R0, R182, 0x2, RZ ;  /* 0x00000002b600c824 */ /* 0x000fe200078e00ff */
[----:B------:R-:W1:Y:S01]  /*3e40*/  LDSM.16.M88.4 R136, [R178+0xd400] ;  /* 0x00d40000b288783b */ /* 0x000e620000000200 */
[----:B------:R-:W-:Y:S04]  /*3e50*/  IMAD.WIDE.U32 R148, R149, -0x2daee0ad, RZ ;  /* 0xd2511f5395947825 */ /* 0x000fe800078e00ff */
[C---:B------:R-:W-:Y:S01]  /*3e60*/  FADD.FTZ R150, R217.reuse, R13 ;  /* 0x0000000dd9967221 */ /* 0x040fe20000010000 */
[----:B------:R-:W-:Y:S01]  /*3e70*/  @!P4 LOP3.LUT R0, R0, 0x6, RZ, 0xc0, !PT ;  /* 0x000000060000c812 */ /* 0x000fe200078ec0ff */
[----:B------:R-:W-:Y:S01]  /*3e80*/  FADD.FTZ R142, R217, R17 ;  /* 0x00000011d98e7221 */ /* 0x000fe20000010000 */
[----:B------:R-:W-:Y:S01]  /*3e90*/  LOP3.LUT R149, R184, R222, R149, 0x96, !PT ;  /* 0x000000deb8957212 */ /* 0x000fe200078e9695 */
[----:B------:R-:W-:Y:S01]  /*3ea0*/  FADD.FTZ R18, R218, R18 ;  /* 0x00000012da127221 */ /* 0x000fe20000010000 */
[----:B------:R-:W-:Y:S01]  /*3eb0*/  LOP3.LUT R164, R252, R148, R163, 0x96, !PT ;  /* 0x00000094fca47212 */ /* 0x000fe200078e96a3 */
[----:B------:R-:W-:Y:S01]  /*3ec0*/  FADD.FTZ R143, R218, R16 ;  /* 0x00000010da8f7221 */ /* 0x000fe20000010000 */
[----:B------:R-:W-:Y:S01]  /*3ed0*/  @!P4 LOP3.LUT R0, R0, 0x1e0, R154, 0xf8, !PT ;  /* 0x000001e00000c812 */ /* 0x000fe200078ef89a */
[----:B------:R-:W-:Y:S04]  /*3ee0*/  IMAD.WIDE.U32 R148, R149, -0x326172a9, RZ ;  /* 0xcd9e8d5795947825 */ /* 0x000fe800078e00ff */
[C---:B------:R-:W-:Y:S01]  /*3ef0*/  FADD.FTZ R155, R219.reuse, R7 ;  /* 0x00000007db9b7221 */ /* 0x040fe20000010000 */
[----:B------:R-:W-:Y:S01]  /*3f00*/  FADD.FTZ R154, R219, R9 ;  /* 0x00000009db9a7221 */ /* 0x000fe20000010000 */
[----:B------:R-:W-:Y:S01]  /*3f10*/  IMAD.WIDE.U32 R164, R164, -0x326172a9, RZ ;  /* 0xcd9e8d57a4a47825 */ /* 0x000fe200078e00ff */
[----:B------:R-:W-:Y:S02]  /*3f20*/  LOP3.LUT R163, R183, R2, R149, 0x96, !PT ;  /* 0x00000002b7a37212 */ /* 0x000fe400078e9695 */
[----:B------:R-:W-:Y:S01]  /*3f30*/  @!P4 VIADDMNMX R2, R198, 0x8, R204, PT ;  /* 0x00000008c602c846 */ /* 0x000fe200038001cc */
[----:B------:R-:W-:Y:S01]  /*3f40*/  @!P4 IMAD R0, R231, 0x80, R0 ;  /* 0x00000080e700c824 */ /* 0x000fe200078e0200 */
[----:B------:R-:W-:Y:S01]  /*3f50*/  LOP3.LUT R161, R251, R148, R165, 0x96, !PT ;  /* 0x00000094fba17212 */ /* 0x000fe200078e96a5 */
[----:B------:R-:W-:Y:S01]  /*3f60*/  FADD.FTZ R149, R218, R14 ;  /* 0x0000000eda957221 */ /* 0x000fe20000010000 */
[----:B------:R-:W-:Y:S01]  /*3f70*/  FADD.FTZ R19, R217, R19 ;  /* 0x00000013d9137221 */ /* 0x000fe20000010000 */
[C---:B------:R-:W-:Y:S01]  /*3f80*/  @!P4 VIADD R148, R0.reuse, 0x1 ;  /* 0x000000010094c836 */ /* 0x040fe20000000000 */
[CC--:B------:R-:W-:Y:S01]  /*3f90*/  @!P4 ISETP.GE.AND P0, PT, R0.reuse, R141.reuse, PT ;  /* 0x0000008d0000c20c */ /* 0x0c0fe20003f06270 */
[C---:B------:R-:W-:Y:S02]  /*3fa0*/  @!P4 VIADD R5, R0.reuse, 0x8 ;  /* 0x000000080005c836 */ /* 0x040fe40000000000 */
[----:B------:R-:W-:Y:S01]  /*3fb0*/  FADD.FTZ R153, R213, R10 ;  /* 0x0000000ad5997221 */ /* 0x000fe20000010000 */
[----:B------:R-:W-:Y:S01]  /*3fc0*/  @!P4 VIADD R4, R0, 0x9 ;  /* 0x000000090004c836 */ /* 0x000fe20000000000 */
[C---:B------:R-:W-:Y:S01]  /*3fd0*/  @!P4 ISETP.GE.AND P6, PT, R148.reuse, R141, PT ;  /* 0x0000008d9400c20c */ /* 0x040fe20003fc6270 */
[----:B------:R-:W-:Y:S01]  /*3fe0*/  IMAD.WIDE.U32 R8, R161, -0x2daee0ad, RZ ;  /* 0xd2511f53a1087825 */ /* 0x000fe200078e00ff */
[C---:B------:R-:W-:Y:S02]  /*3ff0*/  @!P4 ISETP.GE.AND P3, PT, R148.reuse, R140, PT ;  /* 0x0000008c9400c20c */ /* 0x040fe40003f66270 */
[----:B------:R-:W-:Y:S01]  /*4000*/  @!P4 FSEL R159, R159, -INF , !P0 ;  /* 0xff8000009f9fc808 */ /* 0x000fe20004000000 */
[----:B------:R-:W-:Y:S01]  /*4010*/  IMAD.WIDE.U32 R12, R163, -0x2daee0ad, RZ ;  /* 0xd2511f53a30c7825 */ /* 0x000fe200078e00ff */
[----:B------:R-:W-:Y:S02]  /*4020*/  @!P4 FSEL R157, R157, -INF , !P6 ;  /* 0xff8000009d9dc808 */ /* 0x000fe40007000000 */
[----:B------:R-:W-:Y:S01]  /*4030*/  @!P4 FSEL R155, R155, -INF , !P3 ;  /* 0xff8000009b9bc808 */ /* 0x000fe20005800000 */
[----:B------:R-:W-:Y:S01]  /*4040*/  FADD.FTZ R152, R219, R11 ;  /* 0x0000000bdb987221 */ /* 0x000fe20000010000 */
[----:B------:R-:W-:Y:S01]  /*4050*/  @!P4 ISETP.GE.AND P0, PT, R148, R2, PT ;  /* 0x000000029400c20c */ /* 0x000fe20003f06270 */
[----:B------:R-:W-:Y:S01]  /*4060*/  IMAD.WIDE.U32 R10, R167, -0x326172a9, RZ ;  /* 0xcd9e8d57a70a7825 */ /* 0x000fe200078e00ff */
[C---:B------:R-:W-:Y:S01]  /*4070*/  @!P4 ISETP.GE.AND P6, PT, R0.reuse, R140, PT ;  /* 0x0000008c0000c20c */ /* 0x040fe20003fc6270 */
[-C--:B-1----:R-:W-:Y:S03]  /*4080*/  HMMA.16816.F32.BF16 R20, R132, R136.reuse, R20 ;  /* 0x000000888414723c */ /* 0x082fe60000041814 */
[-C--:B------:R-:W-:Y:S02]  /*4090*/  @!P4 ISETP.GE.AND P3, PT, R0, R2.reuse, PT ;  /* 0x000000020000c20c */ /* 0x080fe40003f66270 */
[-C--:B------:R-:W-:Y:S01]  /*40a0*/  @!P4 ISETP.GE.AND P5, PT, R148, R3.reuse, PT ;  /* 0x000000039400c20c */ /* 0x080fe20003fa6270 */
[----:B------:R-:W-:Y:S01]  /*40b0*/  FADD.FTZ R148, R217, R15 ;  /* 0x0000000fd9947221 */ /* 0x000fe20000010000 */
[----:B------:R-:W-:Y:S01]  /*40c0*/  @!P4 FSEL R158, R158, -INF , !P6 ;  /* 0xff8000009e9ec808 */ /* 0x000fe20007000000 */
[C---:B------:R-:W-:Y:S04]  /*40d0*/  HMMA.16816.F32.BF16 R24, R144.reuse, R136, R24 ;  /* 0x000000889018723c */ /* 0x040fe80000041818 */
[----:B------:R-:W-:Y:S02]  /*40e0*/  @!P4 FSEL R153, R153, -INF , !P3 ;  /* 0xff8000009999c808 */ /* 0x000fe40005800000 */
[----:B------:R-:W-:Y:S02]  /*40f0*/  @!P4 FSEL R152, R152, -INF , !P0 ;  /* 0xff8000009898c808 */ /* 0x000fe40004000000 */
[-C--:B------:R-:W-:Y:S01]  /*4100*/  @!P4 ISETP.GE.AND P6, PT, R0, R3.reuse, PT ;  /* 0x000000030000c20c */ /* 0x080fe20003fc6270 */
[-C--:B------:R-:W-:Y:S03]  /*4110*/  HMMA.16816.F32.BF16 R28, R144, R138.reuse, R28 ;  /* 0x0000008a901c723c */ /* 0x080fe6000004181c */
[-C--:B------:R-:W-:Y:S01]  /*4120*/  @!P4 ISETP.GE.AND P3, PT, R5, R2.reuse, PT ;  /* 0x000000020500c20c */ /* 0x080fe20003f66270 */
[C---:B------:R-:W-:Y:S01]  /*4130*/  FADD.FTZ R21, R215.reuse, R21 ;  /* 0x00000015d7157221 */ /* 0x040fe20000010000 */
[----:B------:R-:W-:Y:S01]  /*4140*/  @!P4 ISETP.GE.AND P0, PT, R4, R2, PT ;  /* 0x000000020400c20c */ /* 0x000fe20003f06270 */
[----:B------:R-:W-:Y:S01]  /*4150*/  FADD.FTZ R22, R216, R22 ;  /* 0x00000016d8167221 */ /* 0x000fe20000010000 */
[----:B------:R-:W-:Y:S01]  /*4160*/  @!P4 FSEL R156, R156, -INF , !P6 ;  /* 0xff8000009c9cc808 */ /* 0x000fe20007000000 */
[----:B------:R-:W-:Y:S04]  /*4170*/  HMMA.16816.F32.BF16 R32, R132, R138, R32 ;  /* 0x0000008a8420723c */ /* 0x000fe80000041820 */
        /* <DEDUP_REMOVED lines=12> */
[-C--:B------:R-:W-:Y:S01]  /*4240*/  @!P4 ISETP.GE.AND P0, PT, R4, R140.reuse, PT ;  /* 0x0000008c0400c20c */ /* 0x080fe20003f06270 */
[----:B------:R-:W-:Y:S01]  /*4250*/  @!P4 VIADD R4, R0, 0x11 ;  /* 0x000000110004c836 */ /* 0x000fe20000000000 */
[----:B------:R-:W-:Y:S01]  /*4260*/  @!P4 FSEL R151, R151, -INF , !P6 ;  /* 0xff8000009797c808 */ /* 0x000fe20007000000 */
[----:B------:R-:W-:Y:S01]  /*4270*/  FADD.FTZ R33, R212, R33 ;  /* 0x00000021d4217221 */ /* 0x000fe20000010000 */
[----:B------:R-:W-:Y:S01]  /*4280*/  @!P4 FSEL R150, R150, -INF , !P5 ;  /* 0xff8000009696c808 */ /* 0x000fe20006800000 */
[----:B------:R-:W-:Y:S01]  /*4290*/  FADD.FTZ R35, R212, R35 ;  /* 0x00000023d4237221 */ /* 0x000fe20000010000 */
[CC--:B------:R-:W-:Y:S01]  /*42a0*/  @!P4 ISETP.GE.AND P6, PT, R5.reuse, R141.reuse, PT ;  /* 0x0000008d0500c20c */ /* 0x0c0fe20003fc6270 */
[----:B------:R-:W-:Y:S01]  /*42b0*/  FADD.FTZ R30, R214, R30 ;  /* 0x0000001ed61e7221 */ /* 0x000fe20000010000 */
[-C--:B------:R-:W-:Y:S01]  /*42c0*/  @!P4 ISETP.GE.AND P5, PT, R5, R140.reuse, PT ;  /* 0x0000008c0500c20c */ /* 0x080fe20003fa6270 */
[----:B------:R-:W-:Y:S01]  /*42d0*/  @!P4 VIADD R5, R0, 0x10 ;  /* 0x000000100005c836 */ /* 0x000fe20000000000 */
[----:B------:R-:W-:Y:S01]  /*42e0*/  @!P4 FSEL R142, R142, -INF , !P3 ;  /* 0xff8000008e8ec808 */ /* 0x000fe20005800000 */
[----:B------:R-:W-:Y:S01]  /*42f0*/  FADD.FTZ R34, R214, R34 ;  /* 0x00000022d6227221 */ /* 0x000fe20000010000 */
[-C--:B------:R-:W-:Y:S01]  /*4300*/  @!P4 ISETP.GE.AND P3, PT, R4, R141.reuse, PT ;  /* 0x0000008d0400c20c */ /* 0x080fe20003f66270 */
[----:B------:R-:W-:Y:S01]  /*4310*/  FADD.FTZ R32, R214, R32 ;  /* 0x00000020d6207221 */ /* 0x000fe20000010000 */
[----:B------:R-:W-:Y:S01]  /*4320*/  @!P4 FSEL R18, R18, -INF , !P5 ;  /* 0xff8000001212c808 */ /* 0x000fe20006800000 */
[----:B------:R-:W-:Y:S01]  /*4330*/  FADD.FTZ R25, R215, R25 ;  /* 0x00000019d7197221 */ /* 0x000fe20000010000 */
[----:B------:R-:W-:Y:S01]  /*4340*/  @!P4 FSEL R21, R21, -INF , !P3 ;  /* 0xff8000001515c808 */ /* 0x000fe20005800000 */
[----:B------:R-:W-:Y:S01]  /*4350*/  FADD.FTZ R26, R216, R26 ;  /* 0x0000001ad81a7221 */ /* 0x000fe20000010000 */
[-C--:B------:R-:W-:Y:S01]  /*4360*/  @!P4 ISETP.GE.AND P5, PT, R5, R140.reuse, PT ;  /* 0x0000008c0500c20c */ /* 0x080fe20003fa6270 */
[----:B------:R-:W-:Y:S01]  /*4370*/  FADD.FTZ R27, R215, R27 ;  /* 0x0000001bd71b7221 */ /* 0x000fe20000010000 */
[----:B------:R-:W-:Y:S02]  /*4380*/  @!P4 ISETP.GE.AND P3, PT, R4, R140, PT ;  /* 0x0000008c0400c20c */ /* 0x000fe40003f66270 */
[----:B------:R-:W-:Y:S02]  /*4390*/  @!P4 FSEL R143, R143, -INF , !P6 ;  /* 0xff8000008f8fc808 */ /* 0x000fe40007000000 */
[----:B------:R-:W-:Y:S02]  /*43a0*/  @!P4 ISETP.GE.AND P6, PT, R5, R141, PT ;  /* 0x0000008d0500c20c */ /* 0x000fe40003fc6270 */
[----:B------:R-:W-:Y:S02]  /*43b0*/  @!P4 FSEL R22, R22, -INF , !P5 ;  /* 0xff8000001616c808 */ /* 0x000fe40006800000 */
[----:B------:R-:W-:Y:S02]  /*43c0*/  @!P4 FSEL R23, R23, -INF , !P3 ;  /* 0xff8000001717c808 */ /* 0x000fe40005800000 */
[CC--:B------:R-:W-:Y:S02]  /*43d0*/  @!P4 ISETP.GE.AND P5, PT, R4.reuse, R3.reuse, PT ;  /* 0x000000030400c20c */ /* 0x0c0fe40003fa6270 */
[-C--:B------:R-:W-:Y:S01]  /*43e0*/  @!P4 ISETP.GE.AND P3, PT, R4, R2.reuse, PT ;  /* 0x000000020400c20c */ /* 0x080fe20003f66270 */
[C---:B------:R-:W-:Y:S01]  /*43f0*/  @!P4 VIADD R4, R0.reuse, 0x18 ;  /* 0x000000180004c836 */ /* 0x040fe20000000000 */
[----:B------:R-:W-:Y:S01]  /*4400*/  @!P4 FSEL R19, R19, -INF , !P0 ;  /* 0xff8000001313c808 */ /* 0x000fe20004000000 */
[----:B------:R-:W-:Y:S01]  /*4410*/  @!P4 VIADD R0, R0, 0x19 ;  /* 0x000000190000c836 */ /* 0x000fe20000000000 */
[----:B------:R-:W-:Y:S02]  /*4420*/  @!P4 FSEL R20, R20, -INF , !P6 ;  /* 0xff8000001414c808 */ /* 0x000fe40007000000 */
[CC--:B------:R-:W-:Y:S02]  /*4430*/  @!P4 ISETP.GE.AND P0, PT, R5.reuse, R3.reuse, PT ;  /* 0x000000030500c20c */ /* 0x0c0fe40003f06270 */
[----:B------:R-:W-:Y:S02]  /*4440*/  @!P4 ISETP.GE.AND P6, PT, R5, R2, PT ;  /* 0x000000020500c20c */ /* 0x000fe40003fc6270 */
[----:B------:R-:W-:Y:S02]  /*4450*/  @!P4 FSEL R24, R24, -INF , !P0 ;  /* 0xff8000001818c808 */ /* 0x000fe40004000000 */
[----:B------:R-:W-:Y:S02]  /*4460*/  @!P4 FSEL R25, R25, -INF , !P5 ;  /* 0xff8000001919c808 */ /* 0x000fe40006800000 */
[----:B------:R-:W-:Y:S02]  /*4470*/  LOP3.LUT R6, R250, R162, R13, 0x96, !PT ;  /* 0x000000a2fa067212 */ /* 0x000fe400078e960d */
[----:B------:R-:W-:Y:S02]  /*4480*/  @!P4 FSEL R26, R26, -INF , !P6 ;  /* 0xff8000001a1ac808 */ /* 0x000fe40007000000 */
[----:B------:R-:W-:Y:S01]  /*4490*/  @!P4 FSEL R27, R27, -INF , !P3 ;  /* 0xff8000001b1bc808 */ /* 0x000fe20005800000 */
[----:B------:R-:W-:Y:S01]  /*44a0*/  IMAD.WIDE.U32 R6, R6, -0x326172a9, RZ ;  /* 0xcd9e8d5706067825 */ /* 0x000fe200078e00ff */
[-C--:B------:R-:W-:Y:S02]  /*44b0*/  @!P4 ISETP.GE.AND P0, PT, R4, R3.reuse, PT ;  /* 0x000000030400c20c */ /* 0x080fe40003f06270 */
[----:B------:R-:W-:Y:S02]  /*44c0*/  @!P4 ISETP.GE.AND P5, PT, R0, R3, PT ;  /* 0x000000030000c20c */ /* 0x000fe40003fa6270 */
[-C--:B------:R-:W-:Y:S02]  /*44d0*/  @!P4 ISETP.GE.AND P6, PT, R4, R2.reuse, PT ;  /* 0x000000020400c20c */ /* 0x080fe40003fc6270 */
[----:B------:R-:W-:Y:S01]  /*44e0*/  @!P4 ISETP.GE.AND P3, PT, R0, R2, PT ;  /* 0x000000020000c20c */ /* 0x000fe20003f66270 */
[----:B------:R-:W-:Y:S01]  /*44f0*/  IMAD.WIDE.U32 R2, R168, -0x2daee0ad, RZ ;  /* 0xd2511f53a8027825 */ /* 0x000fe200078e00ff */
[C---:B------:R-:W-:Y:S02]  /*4500*/  LOP3.LUT R16, R249.reuse, R160, R11, 0x96, !PT ;  /* 0x000000a0f9107212 */ /* 0x040fe400078e960b */
[----:B------:R-:W-:Y:S01]  /*4510*/  @!P4 FSEL R28, R28, -INF , !P0 ;  /* 0xff8000001c1cc808 */ /* 0x000fe20004000000 */
[----:B------:R-:W-:Y:S01]  /*4520*/  IMAD.SHL.U32 R168, R182, 0x8, RZ ;  /* 0x00000008b6a87824 */ /* 0x000fe200078e00ff */
[----:B------:R-:W-:Y:S01]  /*4530*/  @!P4 FSEL R30, R30, -INF , !P6 ;  /* 0xff8000001e1ec808 */ /* 0x000fe20007000000 */
[----:B------:R-:W-:Y:S01]  /*4540*/  IMAD.WIDE.U32 R16, R16, -0x2daee0ad, RZ ;  /* 0xd2511f5310107825 */ /* 0x000fe200078e00ff */
[CC--:B------:R-:W-:Y:S02]  /*4550*/  @!P4 ISETP.GE.AND P0, PT, R4.reuse, R141.reuse, PT ;  /* 0x0000008d0400c20c */ /* 0x0c0fe40003f06270 */
[----:B------:R-:W-:Y:S02]  /*4560*/  @!P4 ISETP.GE.AND P6, PT, R4, R140, PT ;  /* 0x0000008c0400c20c */ /* 0x000fe40003fc6270 */
[C---:B------:R-:W-:Y:S02]  /*4570*/  LOP3.LUT R4, R248.reuse, R166, R3, 0x96, !PT ;  /* 0x000000a6f8047212 */ /* 0x040fe400078e9603 */
[----:B------:R-:W-:Y:S02]  /*4580*/  LOP3.LUT R14, R248, R12, R9, 0x96, !PT ;  /* 0x0000000cf80e7212 */ /* 0x000fe400078e9609 */
[----:B------:R-:W-:Y:S01]  /*4590*/  LOP3.LUT R12, R249, R164, R7, 0x96, !PT ;  /* 0x000000a4f90c7212 */ /* 0x000fe200078e9607 */
[----:B------:R-:W-:Y:S01]  /*45a0*/  IMAD.WIDE.U32 R4, R4, -0x326172a9, RZ ;  /* 0xcd9e8d5704047825 */ /* 0x000fe200078e00ff */
[----:B------:R-:W-:Y:S02]  /*45b0*/  LOP3.LUT R2, R246, R2, R17, 0x96, !PT ;  /* 0x00000002f6027212 */ /* 0x000fe400078e9611 */
[----:B------:R-:W-:Y:S01]  /*45c0*/  @!P4 FSEL R29, R29, -INF , !P5 ;  /* 0xff8000001d1dc808 */ /* 0x000fe20006800000 */
[----:B------:R-:W-:Y:S01]  /*45d0*/  IMAD.WIDE.U32 R14, R14, -0x326172a9, RZ ;  /* 0xcd9e8d570e0e7825 */ /* 0x000fe200078e00ff */
[----:B------:R-:W-:Y:S02]  /*45e0*/  LOP3.LUT R5, R247, R10, R5, 0x96, !PT ;  /* 0x0000000af7057212 */ /* 0x000fe400078e9605 */
[----:B------:R-:W-:Y:S01]  /*45f0*/  @!P4 FSEL R31, R31, -INF , !P3 ;  /* 0xff8000001f1fc808 */ /* 0x000fe20005800000 */
[----:B------:R-:W-:Y:S01]  /*4600*/  IMAD.WIDE.U32 R12, R12, -0x2daee0ad, RZ ;  /* 0xd2511f530c0c7825 */ /* 0x000fe200078e00ff */
[----:B------:R-:W-:Y:S02]  /*4610*/  LOP3.LUT R6, R247, R6, R15, 0x96, !PT ;  /* 0x00000006f7067212 */ /* 0x000fe400078e960f */
[----:B------:R-:W-:Y:S01]  /*4620*/  @!P4 ISETP.GE.AND P5, PT, R0, R141, PT ;  /* 0x0000008d0000c20c */ /* 0x000fe20003fa6270 */
[----:B------:R-:W-:Y:S01]  /*4630*/  IMAD.WIDE.U32 R2, R2, -0x326172a9, RZ ;  /* 0xcd9e8d5702027825 */ /* 0x000fe200078e00ff */
[----:B------:R-:W-:Y:S02]  /*4640*/  @!P4 ISETP.GE.AND P3, PT, R0, R140, PT ;  /* 0x0000008c0000c20c */ /* 0x000fe40003f66270 */
[----:B------:R-:W-:Y:S01]  /*4650*/  LOP3.LUT R9, R246, R8, R13, 0x96, !PT ;  /* 0x00000008f6097212 */ /* 0x000fe200078e960d */
[----:B------:R-:W-:Y:S01]  /*4660*/  IMAD.WIDE.U32 R6, R6, -0x2daee0ad, RZ ;  /* 0xd2511f5306067825 */ /* 0x000fe200078e00ff */
[----:B------:R-:W-:Y:S02]  /*4670*/  LOP3.LUT R0, R245, R4, R3, 0x96, !PT ;  /* 0x00000004f5007212 */ /* 0x000fe400078e9603 */
[C---:B------:R-:W-:Y:S01]  /*4680*/  PRMT R17, R2.reuse, 0x7770, RZ ;  /* 0x0000777002117816 */ /* 0x040fe200000000ff */
[----:B------:R-:W-:Y:S01]  /*4690*/  IMAD.WIDE.U32 R4, R5, -0x2daee0ad, RZ ;  /* 0xd2511f5305047825 */ /* 0x000fe200078e00ff */
[C---:B------:R-:W-:Y:S02]  /*46a0*/  PRMT R133, R2.reuse, 0x7771, RZ ;  /* 0x0000777102857816 */ /* 0x040fe400000000ff */
[C---:B------:R-:W-:Y:S01]  /*46b0*/  PRMT R134, R2.reuse, 0x7772, RZ ;  /* 0x0000777202867816 */ /* 0x040fe200000000ff */
[----:B-----5:R-:W-:Y:S01]  /*46c0*/  FMUL.FTZ R10, R221, 1.4426950216293334961 ;  /* 0x3fb8aa3bdd0a7820 */ /* 0x020fe20000410000 */
[----:B------:R-:W-:Y:S01]  /*46d0*/  PRMT R132, R2, 0x7773, RZ ;  /* 0x0000777302847816 */ /* 0x000fe200000000ff */
[----:B------:R-:W-:Y:S01]  /*46e0*/  IMAD.WIDE.U32 R2, R9, -0x326172a9, RZ ;  /* 0xcd9e8d5709027825 */ /* 0x000fe200078e00ff */
[----:B------:R-:W-:Y:S02]  /*46f0*/  LOP3.LUT R8, R244, R16, R5, 0x96, !PT ;  /* 0x00000010f4087212 */ /* 0x000fe400078e9605 */
[C---:B------:R-:W-:Y:S02]  /*4700*/  PRMT R16, R4.reuse, 0x7771, RZ ;  /* 0x0000777104107816 */ /* 0x040fe400000000ff */
[C---:B------:R-:W-:Y:S02]  /*4710*/  PRMT R136, R4.reuse, 0x7772, RZ ;  /* 0x0000777204887816 */ /* 0x040fe400000000ff */
[C---:B------:R-:W-:Y:S02]  /*4720*/  PRMT R135, R4.reuse, 0x7773, RZ ;  /* 0x0000777304877816 */ /* 0x040fe400000000ff */
[----:B------:R-:W-:Y:S01]  /*4730*/  PRMT R15, R4, 0x7770, RZ ;  /* 0x00007770040f7816 */ /* 0x000fe200000000ff */
[----:B------:R-:W-:Y:S01]  /*4740*/  FMUL.FTZ R4, R226, 1.4426950216293334961 ;  /* 0x3fb8aa3be2047820 */ /* 0x000fe20000410000 */
[----:B------:R-:W-:Y:S02]  /*4750*/  @!P4 FSEL R34, R34, -INF , !P6 ;  /* 0xff8000002222c808 */ /* 0x000fe40007000000 */
[----:B------:R-:W-:Y:S02]  /*4760*/  LOP3.LUT R7, R244, R12, R7, 0x96, !PT ;  /* 0x0000000cf4077212 */ /* 0x000fe400078e9607 */
[C---:B------:R-:W-:Y:S02]  /*4770*/  PRMT R9, R2.reuse, 0x7770, RZ ;  /* 0x0000777002097816 */ /* 0x040fe400000000ff */
[C---:B------:R-:W-:Y:S02]  /*4780*/  PRMT R12, R2.reuse, 0x7771, RZ ;  /* 0x00007771020c7816 */ /* 0x040fe400000000ff */
[C---:B------:R-:W-:Y:S02]  /*4790*/  PRMT R13, R2.reuse, 0x7772, RZ ;  /* 0x00007772020d7816 */ /* 0x040fe400000000ff */
[----:B------:R-:W-:Y:S02]  /*47a0*/  PRMT R11, R2, 0x7773, RZ ;  /* 0x00007773020b7816 */ /* 0x000fe400000000ff */
[----:B------:R-:W-:Y:S02]  /*47b0*/  FSETP.NEU.FTZ.AND P6, PT, R226, -INF , PT ;  /* 0xff800000e200780b */ /* 0x000fe40003fdd000 */
[----:B------:R-:W-:Y:S02]  /*47c0*/  LOP3.LUT R5, R245, R14, R3, 0x96, !PT ;  /* 0x0000000ef5057212 */ /* 0x000fe400078e9603 */
[----:B------:R-:W-:Y:S02]  /*47d0*/  SHF.R.U32.HI R2, RZ, 0x18, R0 ;  /* 0x00000018ff027819 */ /* 0x000fe40000011600 */
[----:B------:R-:W-:Y:S02]  /*47e0*/  LOP3.LUT R3, R0, 0xff, RZ, 0xc0, !PT ;  /* 0x000000ff00037812 */ /* 0x000fe400078ec0ff */
[----:B------:R-:W-:Y:S02]  /*47f0*/  @!P4 FSEL R33, R33, -INF , !P5 ;  /* 0xff8000002121c808 */ /* 0x000fe40006800000 */
[----:B------:R-:W-:Y:S02]  /*4800*/  FSEL R4, R4, RZ, P6 ;  /* 0x000000ff04047208 */ /* 0x000fe40003000000 */
[----:B------:R-:W-:Y:S02]  /*4810*/  @!P4 FSEL R32, R32, -INF , !P0 ;  /* 0xff8000002020c808 */ /* 0x000fe40004000000 */
[----:B------:R-:W-:Y:S01]  /*4820*/  ISETP.LE.U32.AND P5, PT, R2, UR12, PT ;  /* 0x0000000c02007c0c */ /* 0x000fe2000bfa3070 */
[----:B------:R-:W-:Y:S01]  /*4830*/  FFMA.FTZ R159, R159, UR13, -R4 ;  /* 0x0000000d9f9f7c23 */ /* 0x000fe20008010804 */
[----:B------:R-:W-:Y:S01]  /*4840*/  ISETP.LE.U32.AND P0, PT, R3, UR12, PT ;  /* 0x0000000c03007c0c */ /* 0x000fe2000bf03070 */
[----:B------:R-:W-:Y:S01]  /*4850*/  FMUL.FTZ R3, R225, 1.4426950216293334961 ;  /* 0x3fb8aa3be1037820 */ /* 0x000fe20000410000 */
[----:B------:R-:W-:Y:S01]  /*4860*/  PRMT R2, R0, 0x7632, R2 ;  /* 0x0000763200027816 */ /* 0x000fe20000000002 */
[--C-:B------:R-:W-:Y:S01]  /*4870*/  FFMA.FTZ R157, R157, UR13, -R4.reuse ;  /* 0x0000000d9d9d7c23 */ /* 0x100fe20008010804 */
[----:B------:R-:W-:Y:S01]  /*4880*/  @!P4 FSEL R35, R35, -INF , !P3 ;  /* 0xff8000002323c808 */ /* 0x000fe20005800000 */
[----:B------:R-:W1:Y:S01]  /*4890*/  MUFU.EX2 R159, R159 ;  /* 0x0000009f009f7308 */ /* 0x000e620000000800 */
[----:B------:R-:W-:Y:S01]  /*48a0*/  FSETP.NEU.FTZ.AND P4, PT, R225, -INF , PT ;  /* 0xff800000e100780b */ /* 0x000fe20003f9d000 */
[--C-:B------:R-:W-:Y:S01]  /*48b0*/  FFMA.FTZ R143, R143, UR13, -R4.reuse ;  /* 0x0000000d8f8f7c23 */ /* 0x100fe20008010804 */
[----:B------:R-:W-:Y:S07]  /*48c0*/  LOP3.LUT R2, R2, 0xff, RZ, 0xc0, !PT ;  /* 0x000000ff02027812 */ /* 0x000fee00078ec0ff */
[----:B------:R-:W-:Y:S01]  /*48d0*/  MUFU.EX2 R157, R157 ;  /* 0x0000009d009d7308 */ /* 0x000fe20000000800 */
[----:B------:R-:W-:Y:S01]  /*48e0*/  FSEL R3, R3, RZ, P4 ;  /* 0x000000ff03037208 */ /* 0x000fe20002000000 */
[----:B------:R-:W-:Y:S01]  /*48f0*/  FFMA.FTZ R142, R142, UR13, -R4 ;  /* 0x0000000d8e8e7c23 */ /* 0x000fe20008010804 */
[----:B------:R-:W-:Y:S01]  /*4900*/  ISETP.LE.U32.AND P6, PT, R2, UR12, PT ;  /* 0x0000000c02007c0c */ /* 0x000fe2000bfc3070 */
[C---:B------:R-:W-:Y:S01]  /*4910*/  FMUL.FTZ R2, R224.reuse, 1.4426950216293334961 ;  /* 0x3fb8aa3be0027820 */ /* 0x040fe20000410000 */
[----:B------:R-:W-:Y:S01]  /*4920*/  FSETP.NEU.FTZ.AND P4, PT, R224, -INF , PT ;  /* 0xff800000e000780b */ /* 0x000fe20003f9d000 */
[--C-:B------:R-:W-:Y:S01]  /*4930*/  FFMA.FTZ R155, R155, UR13, -R3.reuse ;  /* 0x0000000d9b9b7c23 */ /* 0x100fe20008010803 */
[----:B------:R-:W-:Y:S01]  /*4940*/  LOP3.LUT R0, R0, 0xffff, RZ, 0xc0, !PT ;  /* 0x0000ffff00007812 */ /* 0x000fe200078ec0ff */
[--C-:B------:R-:W-:Y:S01]  /*4950*/  FFMA.FTZ R158, R158, UR13, -R3.reuse ;  /* 0x0000000d9e9e7c23 */ /* 0x100fe20008010803 */
[----:B------:R-:W-:Y:S01]  /*4960*/  FSEL R2, R2, RZ, P4 ;  /* 0x000000ff02027208 */ /* 0x000fe20002000000 */
[----:B------:R-:W2:Y:S01]  /*4970*/  MUFU.EX2 R184, R155 ;  /* 0x0000009b00b87308 */ /* 0x000ea20000000800 */
[----:B------:R-:W-:Y:S01]  /*4980*/  SHF.R.U32.HI R0, RZ, 0x8, R0 ;  /* 0x00000008ff007819 */ /* 0x000fe20000011600 */
[----:B-1----:R-:W-:Y:S01]  /*4990*/  @!P0 FADD.FTZ R159, -R159, -RZ ;  /* 0x800000ff9f9f8221 */ /* 0x002fe20000010100 */
[----:B------:R-:W-:Y:S07]  /*49a0*/  FSETP.NEU.FTZ.AND P4, PT, R221, -INF , PT ;  /* 0xff800000dd00780b */ /* 0x000fee0003f9d000 */
[----:B------:R-:W-:Y:S01]  /*49b0*/  MUFU.EX2 R158, R158 ;  /* 0x0000009e009e7308 */ /* 0x000fe20000000800 */
[----:B------:R-:W-:Y:S01]  /*49c0*/  ISETP.LE.U32.AND P3, PT, R9, UR12, PT ;  /* 0x0000000c09007c0c */ /* 0x000fe2000bf63070 */
[----:B------:R-:W-:Y:S01]  /*49d0*/  FFMA.FTZ R156, R156, UR13, -R2 ;  /* 0x0000000d9c9c7c23 */ /* 0x000fe20008010802 */
[----:B------:R-:W-:Y:S07]  /*49e0*/  LOP3.LUT R9, R0, 0xffff, RZ, 0xc0, !PT ;  /* 0x0000ffff00097812 */ /* 0x000fee00078ec0ff */
[----:B------:R-:W-:Y:S01]  /*49f0*/  MUFU.EX2 R155, R143 ;  /* 0x0000008f009b7308 */ /* 0x000fe20000000800 */
[----:B------:R-:W-:Y:S01]  /*4a00*/  FSEL R0, R10, RZ, P4 ;  /* 0x000000ff0a007208 */ /* 0x000fe20002000000 */
[--C-:B------:R-:W-:Y:S01]  /*4a10*/  FFMA.FTZ R18, R18, UR13, -R3.reuse ;  /* 0x0000000d12127c23 */ /* 0x100fe20008010803 */
[----:B------:R-:W-:Y:S01]  /*4a20*/  LOP3.LUT R10, R5, 0xff, RZ, 0xc0, !PT ;  /* 0x000000ff050a7812 */ /* 0x000fe200078ec0ff */
[--C-:B------:R-:W-:Y:S01]  /*4a30*/  FFMA.FTZ R19, R19, UR13, -R3.reuse ;  /* 0x0000000d13137c23 */ /* 0x100fe20008010803 */
[----:B------:R-:W-:Y:S01]  /*4a40*/  ISETP.LE.U32.AND P4, PT, R9, UR12, PT ;  /* 0x0000000c09007c0c */ /* 0x000fe2000bf83070 */
[----:B------:R-:W-:Y:S01]  /*4a50*/  FFMA.FTZ R152, R152, UR13, -R0 ;  /* 0x0000000d98987c23 */ /* 0x000fe20008010800 */
[----:B------:R-:W-:Y:S01]  /*4a60*/  ISETP.LE.U32.AND P0, PT, R10, UR12, PT ;  /* 0x0000000c0a007c0c */ /* 0x000fe2000bf03070 */
[----:B--2---:R-:W-:Y:S01]  /*4a70*/  @!P5 FADD.FTZ R184, -R184, -RZ ;  /* 0x800000ffb8b8d221 */ /* 0x004fe20000010100 */
[C---:B------:R-:W-:Y:S01]  /*4a80*/  PRMT R10, R5.reuse, 0x7632, R10 ;  /* 0x00007632050a7816 */ /* 0x040fe2000000000a */
[----:B------:R-:W1:Y:S01]  /*4a90*/  MUFU.EX2 R191, R152 ;  /* 0x0000009800bf7308 */ /* 0x000e620000000800 */
[----:B------:R-:W-:Y:S01]  /*4aa0*/  LOP3.LUT R9, R5, 0xffff, RZ, 0xc0, !PT ;  /* 0x0000ffff05097812 */ /* 0x000fe200078ec0ff */
[----:B------:R-:W-:Y:S01]  /*4ab0*/  FFMA.FTZ R34, R34, UR13, -R3 ;  /* 0x0000000d22227c23 */ /* 0x000fe20008010803 */
[----:B------:R-:W-:Y:S01]  /*4ac0*/  SHF.R.U32.HI R5, RZ, 0x18, R5 ;  /* 0x00000018ff057819 */ /* 0x000fe20000011605 */
[----:B------:R-:W-:Y:S01]  /*4ad0*/  FFMA.FTZ R22, R22, UR13, -R3 ;  /* 0x0000000d16167c23 */ /* 0x000fe20008010803 */
[----:B------:R-:W-:Y:S01]  /*4ae0*/  SHF.R.U32.HI R9, RZ, 0x8, R9 ;  /* 0x00000008ff097819 */ /* 0x000fe20000011609 */
[--C-:B------:R-:W-:Y:S01]  /*4af0*/  FFMA.FTZ R23, R23, UR13, -R3.reuse ;  /* 0x0000000d17177c23 */ /* 0x100fe20008010803 */
[----:B------:R-:W-:Y:S01]  /*4b00*/  ISETP.LE.U32.AND P5, PT, R5, UR12, PT ;  /* 0x0000000c05007c0c */ /* 0x000fe2000bfa3070 */
[----:B------:R-:W-:Y:S01]  /*4b10*/  FFMA.FTZ R3, R35, UR13, -R3 ;  /* 0x0000000d23037c23 */ /* 0x000fe20008010803 */
[----:B------:R-:W-:Y:S01]  /*4b20*/  LOP3.LUT R9, R9, 0xffff, RZ, 0xc0, !PT ;  /* 0x0000ffff09097812 */ /* 0x000fe200078ec0ff */
[----:B------:R-:W-:Y:S01]  /*4b30*/  @!P4 FADD.FTZ R157, -R157, -RZ ;  /* 0x800000ff9d9dc221 */ /* 0x000fe20000010100 */
[--C-:B------:R-:W-:Y:S01]  /*4b40*/  FFMA.FTZ R153, R153, UR13, -R0.reuse ;  /* 0x0000000d99997c23 */ /* 0x100fe20008010800 */
[----:B------:R-:W2:Y:S01]  /*4b50*/  MUFU.EX2 R190, R156 ;  /* 0x0000009c00be7308 */ /* 0x000ea20000000800 */
[----:B------:R-:W-:Y:S01]  /*4b60*/  FFMA.FTZ R149, R149, UR13, -R0 ;  /* 0x0000000d95957c23 */ /* 0x000fe20008010800 */
[----:B------:R-:W-:Y:S01]  /*4b70*/  ISETP.LE.U32.AND P4, PT, R9, UR12, PT ;  /* 0x0000000c09007c0c */ /* 0x000fe2000bf83070 */
[----:B------:R-:W-:Y:S01]  /*4b80*/  FFMA.FTZ R32, R32, UR13, -R4 ;  /* 0x0000000d20207c23 */ /* 0x000fe20008010804 */
[----:B------:R-:W-:Y:S01]  /*4b90*/  FFMA.FTZ R154, R154, UR13, -R2 ;  /* 0x0000000d9a9a7c23 */ /* 0x000fe20008010802 */
[--C-:B------:R-:W-:Y:S01]  /*4ba0*/  FFMA.FTZ R20, R20, UR13, -R4.reuse ;  /* 0x0000000d14147c23 */ /* 0x100fe20008010804 */
[--C-:B------:R-:W-:Y:S01]  /*4bb0*/  FFMA.FTZ R21, R21, UR13, -R4.reuse ;  /* 0x0000000d15157c23 */ /* 0x100fe20008010804 */
[----:B------:R-:W-:Y:S01]  /*4bc0*/  LOP3.LUT R9, R10, 0xff, RZ, 0xc0, !PT ;  /* 0x000000ff0a097812 */ /* 0x000fe200078ec0ff */
[----:B-1----:R-:W-:Y:S01]  /*4bd0*/  @!P5 FADD.FTZ R191, -R191, -RZ ;  /* 0x800000ffbfbfd221 */ /* 0x002fe20000010100 */
[----:B------:R-:W-:Y:S01]  /*4be0*/  ISETP.LE.U32.AND P5, PT, R17, UR12, PT ;  /* 0x0000000c11007c0c */ /* 0x000fe2000bfa3070 */
[----:B------:R-:W-:Y:S01]  /*4bf0*/  FFMA.FTZ R4, R33, UR13, -R4 ;  /* 0x0000000d21047c23 */ /* 0x000fe20008010804 */
[----:B------:R1:W-:Y:S01]  /*4c00*/  MUFU.EX2 R163, R3 ;  /* 0x0000000300a37308 */ /* 0x0003e20000000800 */
[----:B------:R-:W-:Y:S01]  /*4c10*/  @!P6 FADD.FTZ R158, -R158, -RZ ;  /* 0x800000ff9e9ee221 */ /* 0x000fe20000010100 */
[--C-:B------:R-:W-:Y:S01]  /*4c20*/  FFMA.FTZ R151, R151, UR13, -R2.reuse ;  /* 0x0000000d97977c23 */ /* 0x100fe20008010802 */
[----:B------:R-:W-:Y:S07]  /*4c30*/  ISETP.LE.U32.AND P6, PT, R9, UR12, PT ;  /* 0x0000000c09007c0c */ /* 0x000fee000bfc3070 */
[----:B------:R-:W3:Y:S01]  /*4c40*/  MUFU.EX2 R192, R153 ;  /* 0x0000009900c07308 */ /* 0x000ee20000000800 */
[----:B------:R-:W-:Y:S01]  /*4c50*/  FFMA.FTZ R150, R150, UR13, -R2 ;  /* 0x0000000d96967c23 */ /* 0x000fe20008010802 */
[----:B--2---:R-:W-:Y:S01]  /*4c60*/  @!P0 FADD.FTZ R190, -R190, -RZ ;  /* 0x800000ffbebe8221 */ /* 0x004fe20000010100 */
[--C-:B------:R-:W-:Y:S07]  /*4c70*/  FFMA.FTZ R148, R148, UR13, -R0.reuse ;  /* 0x0000000d94947c23 */ /* 0x100fee0008010800 */
[----:B------:R-:W2:Y:S01]  /*4c80*/  MUFU.EX2 R189, R154 ;  /* 0x0000009a00bd7308 */ /* 0x000ea20000000800 */
[----:B------:R-:W-:Y:S01]  /*4c90*/  ISETP.GT.U32.AND P0, PT, R12, UR12, PT ;  /* 0x0000000c0c007c0c */ /* 0x000fe2000bf04070 */
[----:B------:R-:W-:Y:S01]  /*4ca0*/  FFMA.FTZ R26, R26, UR13, -R0 ;  /* 0x0000000d1a1a7c23 */ /* 0x000fe20008010800 */
[----:B------:R-:W-:Y:S07]  /*4cb0*/  @!P5 FADD.FTZ R155, -R155, -RZ ;  /* 0x800000ff9b9bd221 */ /* 0x000fee0000010100 */
[----:B------:R-:W-:Y:S01]  /*4cc0*/  MUFU.EX2 R188, R149 ;  /* 0x0000009500bc7308 */ /* 0x000fe20000000800 */
[----:B------:R-:W-:Y:S01]  /*4cd0*/  ISETP.GT.U32.AND P5, PT, R16, UR12, PT ;  /* 0x0000000c10007c0c */ /* 0x000fe2000bfa4070 */
[--C-:B------:R-:W-:Y:S01]  /*4ce0*/  FFMA.FTZ R28, R28, UR13, -R2.reuse ;  /* 0x0000000d1c1c7c23 */ /* 0x100fe20008010802 */
[----:B-1----:R-:W-:Y:S07]  /*4cf0*/  PRMT R3, R6, 0x7772, RZ ;  /* 0x0000777206037816 */ /* 0x002fee00000000ff */
[----:B------:R-:W1:Y:S01]  /*4d00*/  MUFU.EX2 R149, R4 ;  /* 0x0000000400957308 */ /* 0x000e620000000800 */
[----:B------:R-:W-:Y:S01]  /*4d10*/  LOP3.LUT R5, R8, 0xff, RZ, 0xc0, !PT ;  /* 0x000000ff08057812 */ /* 0x000fe200078ec0ff */
[----:B---3--:R-:W-:Y:S01]  /*4d20*/  @!P6 FADD.FTZ R192, -R192, -RZ ;  /* 0x800000ffc0c0e221 */ /* 0x008fe20000010100 */
[----:B------:R-:W-:Y:S07]  /*4d30*/  ISETP.GT.U32.AND P6, PT, R11, UR12, PT ;  /* 0x0000000c0b007c0c */ /* 0x000fee000bfc4070 */
[----:B------:R-:W3:Y:S01]  /*4d40*/  MUFU.EX2 R186, R151 ;  /* 0x0000009700ba7308 */ /* 0x000ee20000000800 */
[----:B------:R-:W-:Y:S01]  /*4d50*/  LOP3.LUT R9, R8, 0xffff, RZ, 0xc0, !PT ;  /* 0x0000ffff08097812 */ /* 0x000fe200078ec0ff */
[----:B--2---:R-:W-:Y:S01]  /*4d60*/  @!P4 FADD.FTZ R189, -R189, -RZ ;  /* 0x800000ffbdbdc221 */ /* 0x004fe20000010100 */
[----:B------:R-:W-:Y:S07]  /*4d70*/  ISETP.GT.U32.AND P4, PT, R13, UR12, PT ;  /* 0x0000000c0d007c0c */ /* 0x000fee000bf84070 */
[----:B------:R-:W2:Y:S01]  /*4d80*/  MUFU.EX2 R185, R150 ;  /* 0x0000009600b97308 */ /* 0x000ea20000000800 */
[----:B------:R-:W-:Y:S01]  /*4d90*/  SHF.R.U32.HI R9, RZ, 0x8, R9 ;  /* 0x00000008ff097819 */ /* 0x000fe20000011609 */
[--C-:B------:R-:W-:Y:S01]  /*4da0*/  FFMA.FTZ R24, R24, UR13, -R2.reuse ;  /* 0x0000000d18187c23 */ /* 0x100fe20008010802 */
[--C-:B------:R-:W-:Y:S07]  /*4db0*/  FFMA.FTZ R25, R25, UR13, -R2.reuse ;  /* 0x0000000d19197c23 */ /* 0x100fee0008010802 */
[----:B------:R-:W4:Y:S01]  /*4dc0*/  MUFU.EX2 R187, R148 ;  /* 0x0000009400bb7308 */ /* 0x000f220000000800 */
[----:B------:R-:W-:Y:S01]  /*4dd0*/  FFMA.FTZ R2, R29, UR13, -R2 ;  /* 0x0000000d1d027c23 */ /* 0x000fe20008010802 */
[----:B-1----:R-:W-:Y:S01]  /*4de0*/  @P5 FADD.FTZ R149, -R149, -RZ ;  /* 0x800000ff95955221 */ /* 0x002fe20000010100 */
[----:B------:R-:W-:Y:S07]  /*4df0*/  ISETP.GT.U32.AND P5, PT, R3, UR12, PT ;  /* 0x0000000c03007c0c */ /* 0x000fee000bfa4070 */
[----:B------:R-:W1:Y:S01]  /*4e00*/  MUFU.EX2 R156, R142 ;  /* 0x0000008e009c7308 */ /* 0x000e620000000800 */
[----:B------:R-:W-:Y:S01]  /*4e10*/  F2FP.RELU.BF16.F32.PACK_AB R3, R184, R158 ;  /* 0x0000009eb803723e */ /* 0x000fe200000018ff */
[----:B---3--:R-:W-:Y:S01]  /*4e20*/  @!P3 FADD.FTZ R186, -R186, -RZ ;  /* 0x800000ffbabab221 */ /* 0x008fe20000010100 */
[----:B------:R-:W-:Y:S07]  /*4e30*/  ISETP.GT.U32.AND P3, PT, R133, UR12, PT ;  /* 0x0000000c85007c0c */ /* 0x000fee000bf64070 */
[----:B------:R-:W3:Y:S01]  /*4e40*/  MUFU.EX2 R183, R18 ;  /* 0x0000001200b77308 */ /* 0x000ee20000000800 */
[----:B------:R-:W-:Y:S01]  /*4e50*/  @P4 FADD.FTZ R188, -R188, -RZ ;  /* 0x800000ffbcbc4221 */ /* 0x000fe20000010100 */
[----:B------:R3:W-:Y:S01]  /*4e60*/  STS [R195+0x19400], R3 ;  /* 0x01940003c3007388 */ /* 0x0007e20000000800 */
[----:B--2---:R-:W-:Y:S01]  /*4e70*/  @P0 FADD.FTZ R185, -R185, -RZ ;  /* 0x800000ffb9b90221 */ /* 0x004fe20000010100 */
[----:B------:R-:W-:Y:S06]  /*4e80*/  ISETP.GT.U32.AND P0, PT, R134, UR12, PT ;  /* 0x0000000c86007c0c */ /* 0x000fec000bf04070 */
[----:B------:R-:W2:Y:S01]  /*4e90*/  MUFU.EX2 R152, R32 ;  /* 0x0000002000987308 */ /* 0x000ea20000000800 */
[----:B----4-:R-:W-:Y:S01]  /*4ea0*/  @P6 FADD.FTZ R187, -R187, -RZ ;  /* 0x800000ffbbbb6221 */ /* 0x010fe20000010100 */
[----:B------:R-:W-:Y:S01]  /*4eb0*/  ISETP.LE.U32.AND P6, PT, R15, UR12, PT ;  /* 0x0000000c0f007c0c */ /* 0x000fe2000bfc3070 */
[--C-:B------:R-:W-:Y:S07]  /*4ec0*/  FFMA.FTZ R30, R30, UR13, -R0.reuse ;  /* 0x0000000d1e1e7c23 */ /* 0x100fee0008010800 */
[----:B------:R-:W4:Y:S01]  /*4ed0*/  MUFU.EX2 R174, R19 ;  /* 0x0000001300ae7308 */ /* 0x000f220000000800 */
[----:B------:R-:W-:Y:S01]  /*4ee0*/  ISETP.GT.U32.AND P4, PT, R132, UR12, PT ;  /* 0x0000000c84007c0c */ /* 0x000fe2000bf84070 */
[--C-:B------:R-:W-:Y:S01]  /*4ef0*/  FFMA.FTZ R27, R27, UR13, -R0.reuse ;  /* 0x0000000d1b1b7c23 */ /* 0x100fe20008010800 */
[----:B-1----:R-:W-:Y:S07]  /*4f00*/  @P3 FADD.FTZ R156, -R156, -RZ ;  /* 0x800000ff9c9c3221 */ /* 0x002fee0000010100 */
[----:B------:R-:W1:Y:S01]  /*4f10*/  MUFU.EX2 R154, R20 ;  /* 0x00000014009a7308 */ /* 0x000e620000000800 */
[----:B------:R-:W-:Y:S01]  /*4f20*/  ISETP.LE.U32.AND P3, PT, R5, UR12, PT ;  /* 0x0000000c05007c0c */ /* 0x000fe2000bf63070 */
[----:B------:R-:W-:Y:S01]  /*4f30*/  FFMA.FTZ R0, R31, UR13, -R0 ;  /* 0x0000000d1f007c23 */ /* 0x000fe20008010800 */
[--C-:B------:R-:W-:Y:S01]  /*4f40*/  SHF.R.U32.HI R5, RZ, 0x18, R8.reuse ;  /* 0x00000018ff057819 */ /* 0x100fe20000011608 */
[----:B---3--:R-:W-:Y:S01]  /*4f50*/  @P0 FADD.FTZ R183, -R183, -RZ ;  /* 0x800000ffb7b70221 */ /* 0x008fe20000010100 */
[----:B------:R-:W-:Y:S05]  /*4f60*/  PRMT R4, R6, 0x7771, RZ ;  /* 0x0000777106047816 */ /* 0x000fea00000000ff */
[----:B------:R-:W3:Y:S01]  /*4f70*/  MUFU.EX2 R153, R21 ;  /* 0x0000001500997308 */ /* 0x000ee20000000800 */
[----:B------:R-:W-:Y:S01]  /*4f80*/  ISETP.LE.U32.AND P0, PT, R5, UR12, PT ;  /* 0x0000000c05007c0c */ /* 0x000fe2000bf03070 */
[----:B--2---:R-:W-:Y:S01]  /*4f90*/  @!P6 FADD.FTZ R152, -R152, -RZ ;  /* 0x800000ff9898e221 */ /* 0x004fe20000010100 */
[----:B------:R-:W-:Y:S01]  /*4fa0*/  LOP3.LUT R5, R9, 0xffff, RZ, 0xc0, !PT ;  /* 0x0000ffff09057812 */ /* 0x000fe200078ec0ff */
[----:B----4-:R-:W-:Y:S01]  /*4fb0*/  @P4 FADD.FTZ R174, -R174, -RZ ;  /* 0x800000ffaeae4221 */ /* 0x010fe20000010100 */
[----:B------:R-:W-:Y:S05]  /*4fc0*/  PRMT R8, R8, 0x7632, R8 ;  /* 0x0000763208087816 */ /* 0x000fea0000000008 */
[----:B------:R-:W-:Y:S01]  /*4fd0*/  MUFU.EX2 R171, R22 ;  /* 0x0000001600ab7308 */ /* 0x000fe20000000800 */
[----:B------:R-:W-:Y:S01]  /*4fe0*/  ISETP.GT.U32.AND P6, PT, R4, UR12, PT ;  /* 0x0000000c04007c0c */ /* 0x000fe2000bfc4070 */
[----:B-1----:R-:W-:Y:S01]  /*4ff0*/  @!P3 FADD.FTZ R154, -R154, -RZ ;  /* 0x800000ff9a9ab221 */ /* 0x002fe20000010100 */
[----:B------:R-:W-:Y:S07]  /*5000*/  F2FP.RELU.BF16.F32.PACK_AB R4, R157, R159 ;  /* 0x0000009f9d04723e */ /* 0x000fee00000018ff */
[----:B------:R-:W1:Y:S01]  /*5010*/  MUFU.EX2 R170, R23 ;  /* 0x0000001700aa7308 */ /* 0x000e620000000800 */
[----:B------:R-:W-:Y:S01]  /*5020*/  ISETP.LE.U32.AND P4, PT, R5, UR12, PT ;  /* 0x0000000c05007c0c */ /* 0x000fe2000bf83070 */
[----:B------:R-:W-:Y:S01]  /*5030*/  VIADD R150, R195, 0x19020 ;  /* 0x00019020c3967836 */ /* 0x000fe20000000000 */
[----:B------:R-:W-:Y:S01]  /*5040*/  LOP3.LUT R8, R8, 0xff, RZ, 0xc0, !PT ;  /* 0x000000ff08087812 */ /* 0x000fe200078ec0ff */
[----:B------:R2:W-:Y:S01]  /*5050*/  STS [R195+0x19000], R4 ;  /* 0x01900004c3007388 */ /* 0x0005e20000000800 */
[----:B------:R-:W-:Y:S05]  /*5060*/  F2FP.RELU.BF16.F32.PACK_AB R3, R156, R155 ;  /* 0x0000009b9c03723e */ /* 0x000fea00000018ff */
[----:B------:R-:W-:Y:S01]  /*5070*/  MUFU.EX2 R175, R26 ;  /* 0x0000001a00af7308 */ /* 0x000fe20000000800 */
[----:B------:R-:W-:Y:S01]  /*5080*/  ISETP.LE.U32.AND P3, PT, R8, UR12, PT ;  /* 0x0000000c08007c0c */ /* 0x000fe2000bf63070 */
[----:B------:R-:W-:Y:S01]  /*5090*/  @P2 VIADD R150, R237, 0xffffffe0 ;  /* 0xffffffe0ed962836 */ /* 0x000fe20000000000 */
[C---:B------:R-:W-:Y:S01]  /*50a0*/  LOP3.LUT R5, R7.reuse, 0xffff, RZ, 0xc0, !PT ;  /* 0x0000ffff07057812 */ /* 0x040fe200078ec0ff */
[----:B------:R4:W-:Y:S01]  /*50b0*/  STS [R194+0x19000], R3 ;  /* 0x01900003c2007388 */ /* 0x0009e20000000800 */
[----:B------:R-:W-:Y:S05]  /*50c0*/  LOP3.LUT R8, R7, 0xff, RZ, 0xc0, !PT ;  /* 0x000000ff07087812 */ /* 0x000fea00078ec0ff */
[----:B------:R-:W2:Y:S01]  /*50d0*/  MUFU.EX2 R160, R2 ;  /* 0x0000000200a07308 */ /* 0x000ea20000000800 */
[----:B------:R-:W-:Y:S01]  /*50e0*/  SHF.R.U32.HI R5, RZ, 0x8, R5 ;  /* 0x00000008ff057819 */ /* 0x000fe20000011605 */
[----:B---3--:R-:W-:Y:S01]  /*50f0*/  @!P4 FADD.FTZ R153, -R153, -RZ ;  /* 0x800000ff9999c221 */ /* 0x008fe20000010100 */
[----:B------:R-:W-:Y:S01]  /*5100*/  ISETP.LE.U32.AND P4, PT, R8, UR12, PT ;  /* 0x0000000c08007c0c */ /* 0x000fe2000bf83070 */
[----:B-1----:R-:W-:Y:S01]  /*5110*/  @!P0 FADD.FTZ R170, -R170, -RZ ;  /* 0x800000ffaaaa8221 */ /* 0x002fe20000010100 */
[----:B------:R-:W-:Y:S05]  /*5120*/  LOP3.LUT R5, R5, 0xffff, RZ, 0xc0, !PT ;  /* 0x0000ffff05057812 */ /* 0x000fea00078ec0ff */
[----:B------:R-:W-:Y:S01]  /*5130*/  MUFU.EX2 R165, R0 ;  /* 0x0000000000a57308 */ /* 0x000fe20000000800 */
[----:B------:R-:W-:Y:S01]  /*5140*/  PRMT R8, R7, 0x7632, R8 ;  /* 0x0000763207087816 */ /* 0x000fe20000000008 */
[----:B------:R-:W-:Y:S01]  /*5150*/  @!P3 FADD.FTZ R171, -R171, -RZ ;  /* 0x800000ffababb221 */ /* 0x000fe20000010100 */
[----:B------:R-:W-:Y:S07]  /*5160*/  ISETP.LE.U32.AND P3, PT, R5, UR12, PT ;  /* 0x0000000c05007c0c */ /* 0x000fee000bf63070 */
[----:B------:R-:W1:Y:S01]  /*5170*/  MUFU.EX2 R173, R24 ;  /* 0x0000001800ad7308 */ /* 0x000e620000000800 */
[----:B------:R-:W-:Y:S01]  /*5180*/  LOP3.LUT R5, R8, 0xff, RZ, 0xc0, !PT ;  /* 0x000000ff08057812 */ /* 0x000fe200078ec0ff */
[----:B------:R-:W-:Y:S01]  /*5190*/  IMAD.IADD R151, R243, 0x1, R150 ;  /* 0x00000001f3977824 */ /* 0x000fe200078e0296 */
[----:B------:R-:W-:Y:S07]  /*51a0*/  SHF.R.U32.HI R7, RZ, 0x18, R7 ;  /* 0x00000018ff077819 */ /* 0x000fee0000011607 */
[----:B------:R-:W3:Y:S01]  /*51b0*/  MUFU.EX2 R172, R25 ;  /* 0x0000001900ac7308 */ /* 0x000ee20000000800 */
[----:B------:R-:W-:Y:S01]  /*51c0*/  ISETP.LE.U32.AND P0, PT, R5, UR12, PT ;  /* 0x0000000c05007c0c */ /* 0x000fe2000bf03070 */
[----:B--2---:R-:W-:Y:S01]  /*51d0*/  @P6 FADD.FTZ R160, -R160, -RZ ;  /* 0x800000ffa0a06221 */ /* 0x004fe20000010100 */
[----:B------:R-:W-:Y:S07]  /*51e0*/  PRMT R5, R6, 0x7770, RZ ;  /* 0x0000777006057816 */ /* 0x000fee00000000ff */
[----:B------:R-:W2:Y:S01]  /*51f0*/  MUFU.EX2 R164, R34 ;  /* 0x0000002200a47308 */ /* 0x000ea20000000800 */
[----:B------:R-:W-:Y:S01]  /*5200*/  F2FP.RELU.BF16.F32.PACK_AB R4, R191, R192 ;  /* 0x000000c0bf04723e */ /* 0x000fe200000018ff */
[----:B------:R-:W-:Y:S01]  /*5210*/  IMAD.SHL.U32 R148, R182, 0x40, RZ ;  /* 0x00000040b6947824 */ /* 0x000fe200078e00ff */
[----:B------:R-:W-:Y:S07]  /*5220*/  F2FP.RELU.BF16.F32.PACK_AB R2, R170, R171 ;  /* 0x000000abaa02723e */ /* 0x000fee00000018ff */
[----:B------:R-:W-:Y:S01]  /*5230*/  MUFU.EX2 R166, R27 ;  /* 0x0000001b00a67308 */ /* 0x000fe20000000800 */
[----:B----4-:R-:W-:Y:S01]  /*5240*/  F2FP.RELU.BF16.F32.PACK_AB R3, R174, R183 ;  /* 0x000000b7ae03723e */ /* 0x010fe200000018ff */
[----:B-1----:R-:W-:Y:S01]  /*5250*/  @!P4 FADD.FTZ R173, -R173, -RZ ;  /* 0x800000ffadadc221 */ /* 0x002fe20000010100 */
[----:B------:R-:W-:Y:S07]  /*5260*/  F2FP.RELU.BF16.F32.PACK_AB R0, R149, R152 ;  /* 0x000000989500723e */ /* 0x000fee00000018ff */
[----:B------:R-:W1:Y:S01]  /*5270*/  MUFU.EX2 R161, R28 ;  /* 0x0000001c00a17308 */ /* 0x000e620000000800 */
[----:B------:R-:W-:Y:S01]  /*5280*/  ISETP.GT.U32.AND P4, PT, R136, UR12, PT ;  /* 0x0000000c88007c0c */ /* 0x000fe2000bf84070 */
[----:B------:R-:W-:Y:S01]  /*5290*/  @!P0 FADD.FTZ R175, -R175, -RZ ;  /* 0x800000ffafaf8221 */ /* 0x000fe20000010100 */
[----:B------:R-:W-:Y:S01]  /*52a0*/  ISETP.LE.U32.AND P0, PT, R5, UR12, PT ;  /* 0x0000000c05007c0c */ /* 0x000fe2000bf03070 */
[----:B------:R4:W-:Y:S01]  /*52b0*/  STS [R194+0x19400], R3 ;  /* 0x01940003c2007388 */ /* 0x0009e20000000800 */
[----:B------:R-:W-:Y:S01]  /*52c0*/  F2FP.RELU.BF16.F32.PACK_AB R5, R189, R190 ;  /* 0x000000bebd05723e */ /* 0x000fe200000018ff */
[----:B---3--:R-:W-:Y:S01]  /*52d0*/  @!P3 FADD.FTZ R172, -R172, -RZ ;  /* 0x800000ffacacb221 */ /* 0x008fe20000010100 */
[----:B------:R-:W-:Y:S01]  /*52e0*/  ISETP.GT.U32.AND P3, PT, R135, UR12, PT ;  /* 0x0000000c87007c0c */ /* 0x000fe2000bf64070 */
[----:B------:R3:W-:Y:S01]  /*52f0*/  STS [R195+0x1a400], R4 ;  /* 0x01a40004c3007388 */ /* 0x0007e20000000800 */
[----:B------:R-:W-:Y:S01]  /*5300*/  PRMT R6, R6, 0x7773, RZ ;  /* 0x0000777306067816 */ /* 0x000fe200000000ff */
[----:B------:R-:W4:Y:S01]  /*5310*/  MUFU.EX2 R162, R30 ;  /* 0x0000001e00a27308 */ /* 0x000f220000000800 */
[----:B------:R-:W-:Y:S01]  /*5320*/  SEL R167, R169, 0xffffffe0, !P1 ;  /* 0xffffffe0a9a77807 */ /* 0x000fe20004800000 */
[----:B------:R3:W-:Y:S01]  /*5330*/  STS [R195+0x1a000], R5 ;  /* 0x01a00005c3007388 */ /* 0x0007e20000000800 */
[----:B------:R-:W-:Y:S01]  /*5340*/  FSETP.GE.FTZ.AND P6, PT, R174, RZ, PT ;  /* 0x000000ffae00720b */ /* 0x000fe20003fd6000 */
[----:B--2---:R-:W-:Y:S01]  /*5350*/  @P4 FADD.FTZ R164, -R164, -RZ ;  /* 0x800000ffa4a44221 */ /* 0x004fe20000010100 */
[----:B------:R-:W-:Y:S01]  /*5360*/  ISETP.GT.U32.AND P4, PT, R6, UR12, PT ;  /* 0x0000000c06007c0c */ /* 0x000fe2000bf84070 */
[----:B-1----:R-:W-:Y:S01]  /*5370*/  @!P0 FADD.FTZ R161, -R161, -RZ ;  /* 0x800000ffa1a18221 */ /* 0x002fe20000010100 */
[----:B------:R-:W-:Y:S01]  /*5380*/  IMAD.IADD R178, R167, 0x1, R176 ;  /* 0x00000001a7b27824 */ /* 0x000fe200078e02b0 */
[----:B------:R-:W-:Y:S02]  /*5390*/  SHF.R.U32.HI R169, RZ, 0x1, R182 ;  /* 0x00000001ffa97819 */ /* 0x000fe400000116b6 */
[----:B------:R-:W-:Y:S01]  /*53a0*/  @P3 FADD.FTZ R163, -R163, -RZ ;  /* 0x800000ffa3a33221 */ /* 0x000fe20000010100 */
[----:B------:R-:W-:Y:S01]  /*53b0*/  ISETP.LE.U32.AND P3, PT, R7, UR12, PT ;  /* 0x0000000c07007c0c */ /* 0x000fe2000bf63070 */
[----:B----4-:R-:W-:Y:S01]  /*53c0*/  @P5 FADD.FTZ R162, -R162, -RZ ;  /* 0x800000ffa2a25221 */ /* 0x010fe20000010100 */
[----:B------:R-:W-:Y:S05]  /*53d0*/  FSETP.GE.FTZ.AND P5, PT, R156, RZ, PT ;  /* 0x000000ff9c00720b */ /* 0x000fea0003fb6000 */
[----:B------:R-:W-:Y:S01]  /*53e0*/  @P4 FADD.FTZ R165, -R165, -RZ ;  /* 0x800000ffa5a54221 */ /* 0x000fe20000010100 */
[----:B------:R-:W-:Y:S02]  /*53f0*/  F2FP.RELU.BF16.F32.PACK_AB R3, R153, R154 ;  /* 0x0000009a9903723e */ /* 0x000fe400000018ff */
[----:B------:R-:W-:Y:S02]  /*5400*/  FSETP.GE.FTZ.AND P4, PT, R159, RZ, PT ;  /* 0x000000ff9f00720b */ /* 0x000fe40003f96000 */
[----:B---3--:R-:W-:Y:S01]  /*5410*/  F2FP.RELU.BF16.F32.PACK_AB R4, R187, R188 ;  /* 0x000000bcbb04723e */ /* 0x008fe200000018ff */
[----:B------:R-:W-:Y:S01]  /*5420*/  @!P3 FADD.FTZ R166, -R166, -RZ ;  /* 0x800000ffa6a6b221 */ /* 0x000fe20000010100 */
[----:B------:R-:W-:Y:S02]  /*5430*/  FSETP.GE.FTZ.AND P3, PT, R157, RZ, PT ;  /* 0x000000ff9d00720b */ /* 0x000fe40003f76000 */
[----:B------:R-:W-:Y:S01]  /*5440*/  F2FP.RELU.BF16.F32.PACK_AB R5, R185, R186 ;  /* 0x000000bab905723e */ /* 0x000fe200000018ff */
[----:B------:R1:W-:Y:S04]  /*5450*/  STS [R194+0x1a400], R4 ;  /* 0x01a40004c2007388 */ /* 0x0003e80000000800 */
[----:B------:R-:W-:Y:S04]  /*5460*/  STS [R194+0x1a000], R5 ;  /* 0x01a00005c2007388 */ /* 0x000fe80000000800 */
[----:B------:R2:W-:Y:S04]  /*5470*/  STS [R150], R3 ;  /* 0x0000000396007388 */ /* 0x0005e80000000800 */
[----:B------:R3:W-:Y:S04]  /*5480*/  STS [R150+0x400], R2 ;  /* 0x0004000296007388 */ /* 0x0007e80000000800 */
[----:B------:R4:W-:Y:S01]  /*5490*/  STS [R151], R0 ;  /* 0x0000000097007388 */ /* 0x0009e20000000800 */
[----:B-1----:R-:W-:Y:S02]  /*54a0*/  F2FP.RELU.BF16.F32.PACK_AB R4, R166, R175 ;  /* 0x000000afa604723e */ /* 0x002fe400000018ff */
[----:B--2---:R-:W-:Y:S02]  /*54b0*/  F2FP.RELU.BF16.F32.PACK_AB R3, R160, R161 ;  /* 0x000000a1a003723e */ /* 0x004fe400000018ff */
[----:B---3--:R-:W-:Y:S02]  /*54c0*/  F2FP.RELU.BF16.F32.PACK_AB R2, R172, R173 ;  /* 0x000000adac02723e */ /* 0x008fe400000018ff */
[----:B----4-:R-:W-:Y:S05]  /*54d0*/  F2FP.RELU.BF16.F32.PACK_AB R0, R163, R164 ;  /* 0x000000a4a300723e */ /* 0x010fea00000018ff */
[----:B------:R1:W-:Y:S04]  /*54e0*/  STS [R151+0x400], R0 ;  /* 0x0004000097007388 */ /* 0x0003e80000000800 */
[----:B------:R2:W-:Y:S04]  /*54f0*/  STS [R150+0x1000], R2 ;  /* 0x0010000296007388 */ /* 0x0005e80000000800 */
[----:B------:R-:W-:Y:S04]  /*5500*/  STS [R150+0x1400], R4 ;  /* 0x0014000496007388 */ /* 0x000fe80000000800 */
[----:B------:R-:W-:Y:S01]  /*5510*/  STS [R151+0x1000], R3 ;  /* 0x0010000397007388 */ /* 0x000fe20000000800 */
[----:B-1----:R-:W-:Y:S02]  /*5520*/  LEA R0, R181, UR4, 0x1 ;  /* 0x00000004b5007c11 */ /* 0x002fe4000f8e08ff */
[----:B--2---:R-:W-:Y:S05]  /*5530*/  F2FP.RELU.BF16.F32.PACK_AB R2, R165, R162 ;  /* 0x000000a2a502723e */ /* 0x004fea00000018ff */
        /* <DEDUP_REMOVED lines=8> */
[-C--:B--2---:R-:W-:Y:S08]  /*55c0*/  HMMA.16816.F32.BF16 R4, R32, R16.reuse, RZ ;  /* 0x000000102004723c */ /* 0x084ff000000418ff */
[C---:B---3--:R-:W-:Y:S08]  /*55d0*/  HMMA.16816.F32.BF16 R8, R28.reuse, R16, RZ ;  /* 0x000000101c08723c */ /* 0x048ff000000418ff */
[-C--:B------:R-:W-:Y:S08]  /*55e0*/  HMMA.16816.F32.BF16 R12, R28, R18.reuse, RZ ;  /* 0x000000121c0c723c */ /* 0x080ff000000418ff */
[C---:B------:R-:W-:Y:S08]  /*55f0*/  HMMA.16816.F32.BF16 R16, R32.reuse, R18, RZ ;  /* 0x000000122010723c */ /* 0x040ff000000418ff */
[-C--:B-1----:R-:W-:Y:S08]  /*5600*/  HMMA.16816.F32.BF16 R20, R32, R132.reuse, RZ ;  /* 0x000000842014723c */ /* 0x082ff000000418ff */
[C---:B------:R-:W-:Y:S08]  /*5610*/  HMMA.16816.F32.BF16 R24, R28.reuse, R132, RZ ;  /* 0x000000841c18723c */ /* 0x040ff000000418ff */
[-C--:B------:R-:W-:Y:S08]  /*5620*/  HMMA.16816.F32.BF16 R28, R28, R134.reuse, RZ ;  /* 0x000000861c1c723c */ /* 0x080ff000000418ff */
[----:B------:R-:W-:Y:S01]  /*5630*/  HMMA.16816.F32.BF16 R32, R32, R134, RZ ;  /* 0x000000862020723c */ /* 0x000fe200000418ff */
[----:B------:R-:W1:Y:S07]  /*5640*/  LDSM.16.M88.4 R132, [R2+0x6800] ;  /* 0x006800000284783b */ /* 0x000e6e0000000200 */
[-C--:B----4-:R-:W-:Y:S08]  /*5650*/  HMMA.16816.F32.BF16 R4, R136, R140.reuse, R4 ;  /* 0x0000008c8804723c */ /* 0x090ff00000041804 */
[C---:B-1----:R-:W-:Y:S08]  /*5660*/  HMMA.16816.F32.BF16 R8, R132.reuse, R140, R8 ;  /* 0x0000008c8408723c */ /* 0x042ff00000041808 */
        /* <DEDUP_REMOVED lines=9> */
[----:B------:R-:W2:Y:S01]  /*5700*/  LDSM.16.M88.4 R140, [R0+0x7800] ;  /* 0x00780000008c783b */ /* 0x000ea20000000200 */
[-C--:B-1----:R-:W-:Y:S08]  /*5710*/  HMMA.16816.F32.BF16 R4, R132, R136.reuse, R4 ;  /* 0x000000888404723c */ /* 0x082ff00000041804 */
[C---:B--2---:R-:W-:Y:S08]  /*5720*/  HMMA.16816.F32.BF16 R8, R140.reuse, R136, R8 ;  /* 0x000000888c08723c */ /* 0x044ff00000041808 */
        /* <DEDUP_REMOVED lines=28> */
[C---:B------:R-:W-:Y:S04]  /*58f0*/  HMMA.16816.F32.BF16 R24, R140.reuse, R132, R24 ;  /* 0x000000848c18723c */ /* 0x040fe80000041818 */
[----:B------:R-:W-:Y:S02]  /*5900*/  IMAD.MOV.U32 R132, RZ, RZ, R228 ;  /* 0x000000ffff847224 */ /* 0x000fe400078e00e4 */
[----:B------:R-:W-:Y:S02]  /*5910*/  IMAD.MOV.U32 R133, RZ, RZ, R227 ;  /* 0x000000ffff857224 */ /* 0x000fe400078e00e3 */
[-C--:B------:R-:W-:Y:S01]  /*5920*/  HMMA.16816.F32.BF16 R28, R140, R134.reuse, R28 ;  /* 0x000000868c1c723c */ /* 0x080fe2000004181c */
[----:B------:R-:W-:Y:S02]  /*5930*/  LDSM.16.M88.4 R140, [R2+0x8800] ;  /* 0x00880000028c783b */ /* 0x000fe40000000200 */
[C---:B------:R-:W-:Y:S04]  /*5940*/  LEA R146, P0, R208.reuse, R132, 0x2 ;  /* 0x00000084d0927211 */ /* 0x040fe800078010ff */
[----:B------:R-:W-:Y:S01]  /*5950*/  LEA.HI.X R147, R208, R133, RZ, 0x2, P0 ;  /* 0x00000085d0937211 */ /* 0x000fe200000f14ff */
[----:B------:R-:W-:Y:S01]  /*5960*/  HMMA.16816.F32.BF16 R32, R136, R134, R32 ;  /* 0x000000868820723c */ /* 0x000fe20000041820 */
[----:B------:R1:W-:Y:S03]  /*5970*/  LDSM.16.M88.4 R132, [R2+0x8000] ;  /* 0x008000000284783b */ /* 0x0003e60000000200 */
[----:B------:R-:W-:Y:S05]  /*5980*/  FSETP.GE.FTZ.AND P0, PT, R158, RZ, PT ;  /* 0x000000ff9e00720b */ /* 0x000fea0003f16000 */
[----:B------:R-:W2:Y:S04]  /*5990*/  LDG.E R145, desc[UR26][R146.64] ;  /* 0x0000001a92917981 */ /* 0x000ea8000c1e1900 */
[----:B------:R-:W3:Y:S08]  /*59a0*/  LDSM.16.M88.4 R136, [R178+0x13000] ;  /* 0x01300000b288783b */ /* 0x000ef00000000200 */
[----:B------:R-:W4:Y:S01]  /*59b0*/  LDG.E R144, desc[UR26][R146.64+0x20] ;  /* 0x0000201a92907981 */ /* 0x000f22000c1e1900 */
[----:B-1----:R-:W-:Y:S01]  /*59c0*/  LOP3.LUT R2, R148, 0x400, RZ, 0xc0, !PT ;  /* 0x0000040094027812 */ /* 0x002fe200078ec0ff */
[-C--:B---3--:R-:W-:Y:S08]  /*59d0*/  HMMA.16816.F32.BF16 R4, R132, R136.reuse, R4 ;  /* 0x000000888404723c */ /* 0x088ff00000041804 */
[C---:B------:R-:W-:Y:S08]  /*59e0*/  HMMA.16816.F32.BF16 R8, R140.reuse, R136, R8 ;  /* 0x000000888c08723c */ /* 0x040ff00000041808 */
[-C--:B------:R-:W-:Y:S08]  /*59f0*/  HMMA.16816.F32.BF16 R12, R140, R138.reuse, R12 ;  /* 0x0000008a8c0c723c */ /* 0x080ff0000004180c */
[C---:B------:R-:W-:Y:S01]  /*5a00*/  HMMA.16816.F32.BF16 R16, R132.reuse, R138, R16 ;  /* 0x0000008a8410723c */ /* 0x040fe20000041810 */
[----:B------:R-:W1:Y:S07]  /*5a10*/  LDSM.16.M88.4 R136, [R178+0x13400] ;  /* 0x01340000b288783b */ /* 0x000e6e0000000200 */
[-C--:B-1----:R-:W-:Y:S08]  /*5a20*/  HMMA.16816.F32.BF16 R20, R132, R136.reuse, R20 ;  /* 0x000000888414723c */ /* 0x082ff00000041814 */
[C---:B------:R-:W-:Y:S08]  /*5a30*/  HMMA.16816.F32.BF16 R24, R140.reuse, R136, R24 ;  /* 0x000000888c18723c */ /* 0x040ff00000041818 */
[-C--:B------:R-:W-:Y:S08]  /*5a40*/  HMMA.16816.F32.BF16 R28, R140, R138.reuse, R28 ;  /* 0x0000008a8c1c723c */ /* 0x080ff0000004181c */
[----:B------:R-:W-:Y:S04]  /*5a50*/  HMMA.16816.F32.BF16 R32, R132, R138, R32 ;  /* 0x0000008a8420723c */ /* 0x000fe80000041820 */
[C---:B--2---:R-:W-:Y:S01]  /*5a60*/  FADD.FTZ R4, -R145.reuse, R4 ;  /* 0x0000000491047221 */ /* 0x044fe20000010100 */
[C---:B------:R-:W-:Y:S01]  /*5a70*/  FADD.FTZ R3, -R145.reuse, R5 ;  /* 0x0000000591037221 */ /* 0x040fe20000010100 */
[C---:B------:R-:W-:Y:S01]  /*5a80*/  FADD.FTZ R16, -R145.reuse, R16 ;  /* 0x0000001091107221 */ /* 0x040fe20000010100 */
[----:B------:R-:W2:Y:S01]  /*5a90*/  LDG.E R5, desc[UR26][R146.64+0xa0] ;  /* 0x0000a01a92057981 */ /* 0x000ea2000c1e1900 */
[C---:B------:R-:W-:Y:S01]  /*5aa0*/  FADD.FTZ R21, -R145.reuse, R21 ;  /* 0x0000001591157221 */ /* 0x040fe20000010100 */
[-C--:B------:R-:W-:Y:S01]  /*5ab0*/  FSEL R4, R4, R145.reuse, P4 ;  /* 0x0000009104047208 */ /* 0x080fe20002000000 */
[----:B------:R-:W-:Y:S01]  /*5ac0*/  FADD.FTZ R17, -R145, R17 ;  /* 0x0000001191117221 */ /* 0x000fe20000010100 */
[-C--:B------:R-:W-:Y:S01]  /*5ad0*/  FSEL R3, R3, R145.reuse, P3 ;  /* 0x0000009103037208 */ /* 0x080fe20001800000 */
[----:B------:R-:W-:Y:S01]  /*5ae0*/  FADD.FTZ R20, -R145, R20 ;  /* 0x0000001491147221 */ /* 0x000fe20000010100 */
[----:B------:R-:W-:Y:S01]  /*5af0*/  FSETP.GE.FTZ.AND P3, PT, R155, RZ, PT ;  /* 0x000000ff9b00720b */ /* 0x000fe20003f76000 */
[----:B------:R-:W-:Y:S01]  /*5b00*/  FMUL.FTZ R159, R159, R4 ;  /* 0x000000049f9f7220 */ /* 0x000fe20000410000 */
[----:B------:R-:W-:Y:S01]  /*5b10*/  FSETP.GE.FTZ.AND P4, PT, R154, RZ, PT ;  /* 0x000000ff9a00720b */ /* 0x000fe20003f96000 */
[----:B------:R-:W3:Y:S01]  /*5b20*/  LDG.E R4, desc[UR26][R146.64+0x80] ;  /* 0x0000801a92047981 */ /* 0x000ee2000c1e1900 */
[-C--:B------:R-:W-:Y:S01]  /*5b30*/  FSEL R16, R16, R145.reuse, P3 ;  /* 0x0000009110107208 */ /* 0x080fe20001800000 */
[C---:B----4-:R-:W-:Y:S01]  /*5b40*/  FADD.FTZ R0, -R144.reuse, R6 ;  /* 0x0000000690007221 */ /* 0x050fe20000010100 */
[----:B------:R-:W-:Y:S01]  /*5b50*/  FSETP.GE.FTZ.AND P3, PT, R153, RZ, PT ;  /* 0x000000ff9900720b */ /* 0x000fe20003f76000 */
[----:B------:R-:W-:Y:S01]  /*5b60*/  FADD.FTZ R32, -R145, R32 ;  /* 0x0000002091207221 */ /* 0x000fe20000010100 */
[-C--:B------:R-:W-:Y:S01]  /*5b70*/  FSEL R17, R17, R145.reuse, P5 ;  /* 0x0000009111117208 */ /* 0x080fe20002800000 */
[----:B------:R-:W-:Y:S01]  /*5b80*/  FADD.FTZ R7, -R144, R7 ;  /* 0x0000000790077221 */ /* 0x000fe20000010100 */
[----:B------:R-:W-:Y:S01]  /*5b90*/  FSEL R0, R0, R144, P0 ;  /* 0x0000009000007208 */ /* 0x000fe20000000000 */
[C---:B------:R-:W-:Y:S01]  /*5ba0*/  FADD.FTZ R18, -R144.reuse, R18 ;  /* 0x0000001290127221 */ /* 0x040fe20000010100 */
[----:B------:R-:W-:Y:S01]  /*5bb0*/  FSETP.GE.FTZ.AND P0, PT, R149, RZ, PT ;  /* 0x000000ff9500720b */ /* 0x000fe20003f16000 */
[C---:B------:R-:W-:Y:S01]  /*5bc0*/  FADD.FTZ R19, -R144.reuse, R19 ;  /* 0x0000001390137221 */ /* 0x040fe20000010100 */
[-C--:B------:R-:W-:Y:S01]  /*5bd0*/  FSEL R21, R21, R145.reuse, P3 ;  /* 0x0000009115157208 */ /* 0x080fe20001800000 */
[----:B------:R-:W-:Y:S01]  /*5be0*/  FADD.FTZ R22, -R144, R22 ;  /* 0x0000001690167221 */ /* 0x000fe20000010100 */
[----:B------:R-:W-:Y:S01]  /*5bf0*/  FSETP.GE.FTZ.AND P3, PT, R152, RZ, PT ;  /* 0x000000ff9800720b */ /* 0x000fe20003f76000 */
[----:B------:R-:W-:Y:S01]  /*5c00*/  FADD.FTZ R23, -R144, R23 ;  /* 0x0000001790177221 */ /* 0x000fe20000010100 */
[-C--:B------:R-:W-:Y:S01]  /*5c10*/  FSEL R20, R20, R145.reuse, P4 ;  /* 0x0000009114147208 */ /* 0x080fe20002000000 */
[----:B------:R-:W-:Y:S01]  /*5c20*/  FADD.FTZ R34, -R144, R34 ;  /* 0x0000002290227221 */ /* 0x000fe20000010100 */
[----:B------:R-:W-:Y:S01]  /*5c30*/  FSEL R32, R32, R145, P3 ;  /* 0x0000009120207208 */ /* 0x000fe20001800000 */
[----:B------:R-:W-:Y:S01]  /*5c40*/  FMUL.FTZ R158, R158, R0 ;  /* 0x000000009e9e7220 */ /* 0x000fe20000410000 */
[----:B------:R-:W-:Y:S01]  /*5c50*/  FSETP.GE.FTZ.AND P4, PT, R184, RZ, PT ;  /* 0x000000ffb800720b */ /* 0x000fe20003f96000 */
[----:B------:R-:W-:Y:S01]  /*5c60*/  FMUL.FTZ R6, R157, R3 ;  /* 0x000000039d067220 */ /* 0x000fe20000410000 */
[----:B------:R-:W-:Y:S01]  /*5c70*/  FSETP.GE.FTZ.AND P3, PT, R183, RZ, PT ;  /* 0x000000ffb700720b */ /* 0x000fe20003f76000 */
[----:B------:R-:W-:Y:S01]  /*5c80*/  @P0 FADD.FTZ R145, -R145, R33 ;  /* 0x0000002191910221 */ /* 0x000fe20000010100 */
[----:B------:R-:W-:Y:S01]  /*5c90*/  FSETP.GE.FTZ.AND P0, PT, R163, RZ, PT ;  /* 0x000000ffa300720b */ /* 0x000fe20003f16000 */
[----:B------:R-:W-:Y:S01]  /*5ca0*/  FMUL.FTZ R152, R152, R32 ;  /* 0x0000002098987220 */ /* 0x000fe20000410000 */
[----:B------:R-:W-:Y:S01]  /*5cb0*/  FSEL R7, R7, R144, P4 ;  /* 0x0000009007077208 */ /* 0x000fe20002000000 */
[----:B------:R-:W-:Y:S01]  /*5cc0*/  FMUL.FTZ R20, R154, R20 ;  /* 0x000000149a147220 */ /* 0x000fe20000410000 */
[-C--:B------:R-:W-:Y:S01]  /*5cd0*/  FSEL R133, R18, R144.reuse, P3 ;  /* 0x0000009012857208 */ /* 0x080fe20001800000 */
[----:B------:R-:W-:Y:S01]  /*5ce0*/  FMUL.FTZ R145, R149, R145 ;  /* 0x0000009195917220 */ /* 0x000fe20000410000 */
[----:B------:R-:W-:Y:S02]  /*5cf0*/  FSETP.GE.FTZ.AND P5, PT, R171, RZ, PT ;  /* 0x000000ffab00720b */ /* 0x000fe40003fb6000 */
[----:B------:R-:W-:Y:S02]  /*5d00*/  FSETP.GE.FTZ.AND P4, PT, R170, RZ, PT ;  /* 0x000000ffaa00720b */ /* 0x000fe40003f96000 */
[----:B------:R-:W-:Y:S02]  /*5d10*/  FSETP.GE.FTZ.AND P3, PT, R164, RZ, PT ;  /* 0x000000ffa400720b */ /* 0x000fe40003f76000 */
[-C--:B------:R-:W-:Y:S02]  /*5d20*/  FSEL R33, R19, R144.reuse, P6 ;  /* 0x0000009013217208 */ /* 0x080fe40003000000 */
[-C--:B------:R-:W-:Y:S02]  /*5d30*/  FSEL R32, R22, R144.reuse, P5 ;  /* 0x0000009016207208 */ /* 0x080fe40002800000 */
[-C--:B------:R-:W-:Y:S02]  /*5d40*/  FSEL R23, R23, R144.reuse, P4 ;  /* 0x0000009017177208 */ /* 0x080fe40002000000 */
[----:B------:R-:W-:Y:S01]  /*5d50*/  FSEL R34, R34, R144, P3 ;  /* 0x0000009022227208 */ /* 0x000fe20001800000 */
[----:B------:R-:W-:Y:S01]  /*5d60*/  @P0 FADD.FTZ R144, -R144, R35 ;  /* 0x0000002390900221 */ /* 0x000fe20000010100 */
[----:B------:R-:W-:Y:S02]  /*5d70*/  FSETP.GE.FTZ.AND P0, PT, R190, RZ, PT ;  /* 0x000000ffbe00720b */ /* 0x000fe40003f16000 */
[----:B------:R-:W-:Y:S02]  /*5d80*/  LOP3.LUT R0, R169, 0x30, RZ, 0xc0, !PT ;  /* 0x00000030a9007812 */ /* 0x000fe400078ec0ff */
[----:B------:R-:W-:Y:S02]  /*5d90*/  FSETP.GE.FTZ.AND P4, PT, R189, RZ, PT ;  /* 0x000000ffbd00720b */ /* 0x000fe40003f96000 */
[----:B------:R-:W-:Y:S02]  /*5da0*/  FSETP.GE.FTZ.AND P3, PT, R186, RZ, PT ;  /* 0x000000ffba00720b */ /* 0x000fe40003f76000 */
[----:B------:R-:W-:Y:S02]  /*5db0*/  LOP3.LUT R0, R0, 0x8, R182, 0xf8, !PT ;  /* 0x0000000800007812 */ /* 0x000fe400078ef8b6 */
[----:B------:R-:W-:Y:S02]  /*5dc0*/  FSETP.GE.FTZ.AND P6, PT, R185, RZ, PT ;  /* 0x000000ffb900720b */ /* 0x000fe40003fd6000 */
[----:B------:R-:W-:Y:S02]  /*5dd0*/  LOP3.LUT R0, R0, 0x1c0, R148, 0xf8, !PT ;  /* 0x000001c000007812 */ /* 0x000fe400078ef894 */
[----:B------:R-:W-:Y:S02]  /*5de0*/  FSETP.GE.FTZ.AND P5, PT, R173, RZ, PT ;  /* 0x000000ffad00720b */ /* 0x000fe40003fb6000 */
[----:B------:R-:W-:Y:S01]  /*5df0*/  LOP3.LUT R3, R0, 0x38, R168, 0x78, !PT ;  /* 0x0000003800037812 */ /* 0x000fe200078e78a8 */
[----:B------:R-:W-:Y:S01]  /*5e00*/  FMUL.FTZ R0, R155, R16 ;  /* 0x000000109b007220 */ /* 0x000fe20000410000 */
[----:B------:R-:W-:Y:S01]  /*5e10*/  F2FP.BF16.F32.PACK_AB R6, R6, R159 ;  /* 0x0000009f0606723e */ /* 0x000fe200000010ff */
[----:B------:R-:W-:Y:S01]  /*5e20*/  FMUL.FTZ R16, R156, R17 ;  /* 0x000000119c107220 */ /* 0x000fe20000410000 */
[----:B------:R-:W-:Y:S01]  /*5e30*/  FMUL.FTZ R17, R153, R21 ;  /* 0x0000001599117220 */ /* 0x000fe20000410000 */
[----:B------:R-:W-:Y:S03]  /*5e40*/  IMAD R3, R3, 0x2, R2 ;  /* 0x0000000203037824 */ /* 0x000fe600078e0202 */
[----:B------:R-:W-:Y:S02]  /*5e50*/  F2FP.BF16.F32.PACK_AB R16, R16, R0 ;  /* 0x000000001010723e */ /* 0x000fe400000010ff */
[----:B------:R-:W-:Y:S01]  /*5e60*/  F2FP.BF16.F32.PACK_AB R17, R17, R20 ;  /* 0x000000141111723e */ /* 0x000fe200000010ff */
[C---:B--2---:R-:W-:Y:S01]  /*5e70*/  FADD.FTZ R10, -R5.reuse, R10 ;  /* 0x0000000a050a7221 */ /* 0x044fe20000010100 */
[C---:B------:R-:W-:Y:S01]  /*5e80*/  FADD.FTZ R11, -R5.reuse, R11 ;  /* 0x0000000b050b7221 */ /* 0x040fe20000010100 */
[C---:B------:R-:W-:Y:S01]  /*5e90*/  FADD.FTZ R14, -R5.reuse, R14 ;  /* 0x0000000e050e7221 */ /* 0x040fe20000010100 */
[C---:B------:R-:W-:Y:S01]  /*5ea0*/  FADD.FTZ R15, -R5.reuse, R15 ;  /* 0x0000000f050f7221 */ /* 0x040fe20000010100 */
[C---:B------:R-:W-:Y:S01]  /*5eb0*/  FADD.FTZ R26, -R5.reuse, R26 ;  /* 0x0000001a051a7221 */ /* 0x040fe20000010100 */
[C---:B------:R-:W-:Y:S01]  /*5ec0*/  FADD.FTZ R27, -R5.reuse, R27 ;  /* 0x0000001b051b7221 */ /* 0x040fe20000010100 */
[----:B------:R-:W-:Y:S01]  /*5ed0*/  FADD.FTZ R30, -R5, R30 ;  /* 0x0000001e051e7221 */ /* 0x000fe20000010100 */
[C---:B---3--:R-:W-:Y:S01]  /*5ee0*/  FADD.FTZ R8, -R4.reuse, R8 ;  /* 0x0000000804087221 */ /* 0x048fe20000010100 */
[C---:B------:R-:W-:Y:S01]  /*5ef0*/  FADD.FTZ R9, -R4.reuse, R9 ;  /* 0x0000000904097221 */ /* 0x040fe20000010100 */
[C---:B------:R-:W-:Y:S01]  /*5f00*/  FADD.FTZ R12, -R4.reuse, R12 ;  /* 0x0000000c040c7221 */ /* 0x040fe20000010100 */
[C---:B------:R-:W-:Y:S01]  /*5f10*/  FADD.FTZ R13, -R4.reuse, R13 ;  /* 0x0000000d040d7221 */ /* 0x040fe20000010100 */
[----:B------:R-:W-:Y:S01]  /*5f20*/  FADD.FTZ R25, -R4, R25 ;  /* 0x0000001904197221 */ /* 0x000fe20000010100 */
[-C--:B------:R-:W-:Y:S01]  /*5f30*/  FSEL R132, R8, R4.reuse, P0 ;  /* 0x0000000408847208 */ /* 0x080fe20000000000 */
[----:B------:R-:W-:Y:S01]  /*5f40*/  FADD.FTZ R28, -R4, R28 ;  /* 0x0000001c041c7221 */ /* 0x000fe20000010100 */
[----:B------:R-:W-:Y:S01]  /*5f50*/  FSETP.GE.FTZ.AND P0, PT, R160, RZ, PT ;  /* 0x000000ffa000720b */ /* 0x000fe20003f16000 */
[----:B------:R-:W-:Y:S01]  /*5f60*/  FADD.FTZ R24, -R4, R24 ;  /* 0x0000001804187221 */ /* 0x000fe20000010100 */
[-C--:B------:R-:W-:Y:S01]  /*5f70*/  FSEL R35, R9, R4.reuse, P4 ;  /* 0x0000000409237208 */ /* 0x080fe20002000000 */
[----:B------:R-:W-:Y:S01]  /*5f80*/  FMUL.FTZ R8, R184, R7 ;  /* 0x00000007b8087220 */ /* 0x000fe20000410000 */
[-C--:B------:R-:W-:Y:S02]  /*5f90*/  FSEL R22, R12, R4.reuse, P3 ;  /* 0x000000040c167208 */ /* 0x080fe40001800000 */
[----:B------:R-:W-:Y:S02]  /*5fa0*/  FSETP.GE.FTZ.AND P4, PT, R172, RZ, PT ;  /* 0x000000ffac00720b */ /* 0x000fe40003f96000 */
[----:B------:R-:W-:Y:S02]  /*5fb0*/  FSETP.GE.FTZ.AND P3, PT, R161, RZ, PT ;  /* 0x000000ffa100720b */ /* 0x000fe40003f76000 */
[-C--:B------:R-:W-:Y:S02]  /*5fc0*/  FSEL R9, R13, R4.reuse, P6 ;  /* 0x000000040d097208 */ /* 0x080fe40003000000 */
[-C--:B------:R-:W-:Y:S02]  /*5fd0*/  FSEL R25, R25, R4.reuse, P4 ;  /* 0x0000000419197208 */ /* 0x080fe40002000000 */
[-C--:B------:R-:W-:Y:S02]  /*5fe0*/  FSEL R28, R28, R4.reuse, P3 ;  /* 0x000000041c1c7208 */ /* 0x080fe40001800000 */
[----:B------:R-:W-:Y:S01]  /*5ff0*/  FSEL R13, R24, R4, P5 ;  /* 0x00000004180d7208 */ /* 0x000fe20002800000 */
[----:B------:R-:W-:Y:S01]  /*6000*/  @P0 FADD.FTZ R4, -R4, R29 ;  /* 0x0000001d04040221 */ /* 0x000fe20000010100 */
[----:B------:R-:W-:Y:S02]  /*6010*/  ISETP.GT.AND P4, PT, R199, R234, PT ;  /* 0x000000eac700720c */ /* 0x000fe40003f84270 */
[----:B------:R-:W-:Y:S02]  /*6020*/  FSETP.GE.FTZ.AND P3, PT, R192, RZ, PT ;  /* 0x000000ffc000720b */ /* 0x000fe40003f76000 */
[----:B------:R-:W-:Y:S02]  /*6030*/  FSETP.GE.FTZ.AND P0, PT, R165, RZ, PT ;  /* 0x000000ffa500720b */ /* 0x000fe40003f16000 */
[-C--:B------:R-:W-:Y:S02]  /*6040*/  FSEL R19, R10, R5.reuse, P3 ;  /* 0x000000050a137208 */ /* 0x080fe40001800000 */
[----:B------:R-:W-:Y:S02]  /*6050*/  FSETP.GE.FTZ.AND P6, PT, R191, RZ, PT ;  /* 0x000000ffbf00720b */ /* 0x000fe40003fd6000 */
[----:B------:R-:W-:Y:S02]  /*6060*/  FSETP.GE.FTZ.AND P5, PT, R188, RZ, PT ;  /* 0x000000ffbc00720b */ /* 0x000fe40003fb6000 */
[----:B------:R-:W-:Y:S02]  /*6070*/  FSETP.GE.FTZ.AND P3, PT, R187, RZ, PT ;  /* 0x000000ffbb00720b */ /* 0x000fe40003f76000 */
[-C--:B------:R-:W-:Y:S02]  /*6080*/  FSEL R18, R11, R5.reuse, P6 ;  /* 0x000000050b127208 */ /* 0x080fe40003000000 */
[-C--:B------:R-:W-:Y:S02]  /*6090*/  FSEL R21, R14, R5.reuse, P5 ;  /* 0x000000050e157208 */ /* 0x080fe40002800000 */
[-C--:B------:R-:W-:Y:S02]  /*60a0*/  FSEL R20, R15, R5.reuse, P3 ;  /* 0x000000050f147208 */ /* 0x080fe40001800000 */
[----:B------:R-:W-:Y:S02]  /*60b0*/  FSETP.GE.FTZ.AND P6, PT, R175, RZ, PT ;  /* 0x000000ffaf00720b */ /* 0x000fe40003fd6000 */
[----:B------:R-:W-:Y:S02]  /*60c0*/  FSETP.GE.FTZ.AND P5, PT, R166, RZ, PT ;  /* 0x000000ffa600720b */ /* 0x000fe40003fb6000 */
[----:B------:R-:W-:Y:S02]  /*60d0*/  FSETP.GE.FTZ.AND P3, PT, R162, RZ, PT ;  /* 0x000000ffa200720b */ /* 0x000fe40003f76000 */
[-C--:B------:R-:W-:Y:S02]  /*60e0*/  FSEL R15, R26, R5.reuse, P6 ;  /* 0x000000051a0f7208 */ /* 0x080fe40003000000 */
[-C--:B------:R-:W-:Y:S02]  /*60f0*/  FSEL R27, R27, R5.reuse, P5 ;  /* 0x000000051b1b7208 */ /* 0x080fe40002800000 */
[----:B------:R-:W-:Y:S01]  /*6100*/  FSEL R30, R30, R5, P3 ;  /* 0x000000051e1e7208 */ /* 0x000fe20001800000 */
[----:B------:R-:W-:Y:S01]  /*6110*/  @P0 FADD.FTZ R5, -R5, R31 ;  /* 0x0000001f05050221 */ /* 0x000fe20000010100 */
[----:B------:R-:W-:Y:S06]  /*6120*/  @!P4 BRA `(.L_x_785) ;  /* 0x000000000090c947 */ /* 0x000fec0003800000 */
[----:B------:R-:W-:Y:S01]  /*6130*/  IADD3 R0, P0, PT, RZ, -UR5, RZ ;  /* 0x80000005ff007c10 */ /* 0x000fe2000ff1e0ff */
[----:B------:R-:W-:Y:S01]  /*6140*/  IMAD.MOV.U32 R10, RZ, RZ, -0x3000 ;  /* 0xffffd000ff0a7424 */ /* 0x000fe200078e00ff */
[----:B------:R-:W-:Y:S02]  /*6150*/  LOP3.LUT R7, R199, 0x1, RZ, 0xc0, !PT ;  /* 0x00000001c7077812 */ /* 0x000fe400078ec0ff */
[----:B------:R-:W-:Y:S01]  /*6160*/  ISETP.GE.AND P5, PT, R235, UR10, PT ;  /* 0x0000000aeb007c0c */ /* 0x000fe2000bfa6270 */
[----:B------:R-:W-:Y:S01]  /*6170*/  IMAD.X R2, RZ, RZ, ~UR9, P0 ;  /* 0x80000009ff027e24 */ /* 0x000fe200080e06ff */
[----:B------:R-:W-:Y:S02]  /*6180*/  ISETP.NE.U32.AND P0, PT, R7, 0x1, PT ;  /* 0x000000010700780c */ /* 0x000fe40003f05070 */
[----:B------:R-:W-:Y:S02]  /*6190*/  ISETP.GE.AND P3, PT, R241, UR10, PT ;  /* 0x0000000af1007c0c */ /* 0x000fe4000bf66270 */
[----:B------:R-:W-:Y:S04]  /*61a0*/  SHF.R.S64 R0, R0, 0x1f, R2 ;  /* 0x0000001f00007819 */ /* 0x000fe80000001002 */
[----:B------:R-:W-:Y:S02]  /*61b0*/  IADD3 R7, P6, PT, R202, R0, RZ ;  /* 0x00000000ca077210 */ /* 0x000fe40007fde0ff */
[----:B------:R-:W-:Y:S02]  /*61c0*/  SEL R0, R10, 0x3000, !P0 ;  /* 0x000030000a007807 */ /* 0x000fe40004000000 */
[----:B------:R-:W-:Y:S01]  /*61d0*/  LEA.HI.X.SX32 R2, R2, R203, 0x1, P6 ;  /* 0x000000cb02027211 */ /* 0x000fe200030f0eff */
[----:B------:R-:W-:Y:S01]  /*61e0*/  IMAD.MOV.U32 R202, RZ, RZ, R7 ;  /* 0x000000ffffca7224 */ /* 0x000fe200078e0007 */
[----:B------:R-:W-:Y:S01]  /*61f0*/  ISETP.GE.AND P0, PT, R240, UR10, PT ;  /* 0x0000000af0007c0c */ /* 0x000fe2000bf06270 */
[----:B------:R-:W-:Y:S02]  /*6200*/  IMAD.IADD R205, R205, 0x1, R0 ;  /* 0x00000001cdcd7824 */ /* 0x000fe400078e0200 */
[----:B------:R-:W-:Y:S02]  /*6210*/  IMAD.MOV.U32 R203, RZ, RZ, R2 ;  /* 0x000000ffffcb7224 */ /* 0x000fe400078e0002 */
[--C-:B------:R-:W-:Y:S02]  /*6220*/  IMAD.IADD R193, R193, 0x1, R0.reuse ;  /* 0x00000001c1c17824 */ /* 0x100fe400078e0200 */
[----:B------:R-:W-:Y:S01]  /*6230*/  IMAD.IADD R179, R179, 0x1, R0 ;  /* 0x00000001b3b37824 */ /* 0x000fe200078e0200 */
        /* <DEDUP_REMOVED lines=19> */
.L_x_785:
[----:B------:R2:W-:Y:S01]  /*6370*/  STS [R195+0x15000], R6 ;  /* 0x01500006c3007388 */ /* 0x0005e20000000800 */
[----:B------:R-:W-:Y:S01]  /*6380*/  FMUL.FTZ R0, R174, R33 ;  /* 0x00000021ae007220 */ /* 0x000fe20000410000 */
[----:B------:R-:W-:Y:S01]  /*6390*/  F2FP.BF16.F32.PACK_AB R2, R8, R158 ;  /* 0x0000009e0802723e */ /* 0x000fe200000010ff */
[----:B------:R-:W-:Y:S01]  /*63a0*/  FMUL.FTZ R7, R171, R32 ;  /* 0x00000020ab077220 */ /* 0x000fe20000410000 */
[----:B------:R-:W-:Y:S01]  /*63b0*/  FMUL.FTZ R12, R170, R23 ;  /* 0x00000017aa0c7220 */ /* 0x000fe20000410000 */
[----:B------:R-:W-:Y:S01]  /*63c0*/  FMUL.FTZ R8, R164, R34 ;  /* 0x00000022a4087220 */ /* 0x000fe20000410000 */
[----:B------:R-:W-:Y:S01]  /*63d0*/  FMUL.FTZ R10, R163, R144 ;  /* 0x00000090a30a7220 */ /* 0x000fe20000410000 */
[----:B------:R3:W-:Y:S01]  /*63e0*/  STS [R195+0x15400], R2 ;  /* 0x01540002c3007388 */ /* 0x0007e20000000800 */
[----:B------:R-:W-:Y:S01]  /*63f0*/  FMUL.FTZ R13, R173, R13 ;  /* 0x0000000dad0d7220 */ /* 0x000fe20000410000 */
[----:B------:R-:W-:Y:S01]  /*6400*/  F2FP.BF16.F32.PACK_AB R12, R12, R7 ;  /* 0x000000070c0c723e */ /* 0x000fe200000010ff */
[----:B------:R-:W-:Y:S02]  /*6410*/  FMUL.FTZ R7, R185, R9 ;  /* 0x00000009b9077220 */ /* 0x000fe40000410000 */
[----:B------:R4:W-:Y:S01]  /*6420*/  STS [R194+0x15000], R16 ;  /* 0x01500010c2007388 */ /* 0x0009e20000000800 */
[----:B------:R-:W-:Y:S01]  /*6430*/  F2FP.BF16.F32.PACK_AB R10, R10, R8 ;  /* 0x000000080a0a723e */ /* 0x000fe200000010ff */
        /* <DEDUP_REMOVED lines=8> */
[----:B------:R-:W-:Y:S01]  /*64c0*/  FMUL.FTZ R5, R165, R5 ;  /* 0x00000005a5057220 */ /* 0x000fe20000410000 */
[----:B------:R-:W-:Y:S01]  /*64d0*/  F2FP.BF16.F32.PACK_AB R9, R9, R14 ;  /* 0x0000000e0909723e */ /* 0x000fe200000010ff */
[----:B------:R-:W-:Y:S01]  /*64e0*/  FMUL.FTZ R14, R166, R27 ;  /* 0x0000001ba60e7220 */ /* 0x000fe20000410000 */
[C---:B------:R-:W-:Y:S01]  /*64f0*/  SHF.L.U32 R149, R182.reuse, 0x5, RZ ;  /* 0x00000005b6957819 */ /* 0x040fe200000006ff */
[----:B--2---:R-:W-:Y:S01]  /*6500*/  FMUL.FTZ R6, R183, R133 ;  /* 0x00000085b7067220 */ /* 0x004fe20000410000 */
[----:B------:R-:W-:Y:S01]  /*6510*/  SHF.L.U32 R171, R182, 0x2, RZ ;  /* 0x00000002b6ab7819 */ /* 0x000fe200000006ff */
[----:B------:R-:W-:Y:S03]  /*6520*/  IMAD R183, R220, UR11, RZ ;  /* 0x0000000bdcb77c24 */ /* 0x000fe6000f8e02ff */
[----:B------:R-:W-:Y:S01]  /*6530*/  F2FP.BF16.F32.PACK_AB R0, R0, R6 ;  /* 0x000000060000723e */ /* 0x000fe200000010ff */
[----:B------:R-:W-:Y:S01]  /*6540*/  FMUL.FTZ R6, R186, R22 ;  /* 0x00000016ba067220 */ /* 0x000fe20000410000 */
[----:B---3--:R-:W-:Y:S03]  /*6550*/  FMUL.FTZ R2, R190, R132 ;  /* 0x00000084be027220 */ /* 0x008fe60000410000 */
[----:B------:R2:W-:Y:S01]  /*6560*/  STS [R194+0x15400], R0 ;  /* 0x01540000c2007388 */ /* 0x0005e20000000800 */
[----:B------:R-:W-:Y:S01]  /*6570*/  F2FP.BF16.F32.PACK_AB R7, R7, R6 ;  /* 0x000000060707723e */ /* 0x000fe200000010ff */
[----:B------:R-:W-:Y:S01]  /*6580*/  FMUL.FTZ R6, R191, R18 ;  /* 0x00000012bf067220 */ /* 0x000fe20000410000 */
[----:B----4-:R-:W-:Y:S05]  /*6590*/  FMUL.FTZ R16, R162, R30 ;  /* 0x0000001ea2107220 */ /* 0x010fea0000410000 */
[----:B------:R-:W-:Y:S01]  /*65a0*/  F2FP.BF16.F32.PACK_AB R5, R5, R16 ;  /* 0x000000100505723e */ /* 0x000fe200000010ff */
[----:B--2---:R-:W-:Y:S05]  /*65b0*/  FMUL.FTZ R0, R189, R35 ;  /* 0x00000023bd007220 */ /* 0x004fea0000410000 */
[----:B------:R-:W-:Y:S01]  /*65c0*/  F2FP.BF16.F32.PACK_AB R0, R0, R2 ;  /* 0x000000020000723e */ /* 0x000fe200000010ff */
[----:B------:R-:W-:Y:S04]  /*65d0*/  FMUL.FTZ R2, R192, R19 ;  /* 0x00000013c0027220 */ /* 0x000fe80000410000 */
[----:B------:R2:W-:Y:S01]  /*65e0*/  STS [R195+0x16000], R0 ;  /* 0x01600000c3007388 */ /* 0x0005e20000000800 */
[----:B------:R-:W-:Y:S02]  /*65f0*/  F2FP.BF16.F32.PACK_AB R6, R6, R2 ;  /* 0x000000020606723e */ /* 0x000fe400000010ff */
[----:B------:R-:W-:Y:S02]  /*6600*/  F2FP.BF16.F32.PACK_AB R2, R4, R13 ;  /* 0x0000000d0402723e */ /* 0x000fe400000010ff */
[----:B------:R-:W-:Y:S01]  /*6610*/  F2FP.BF16.F32.PACK_AB R4, R14, R15 ;  /* 0x0000000f0e04723e */ /* 0x000fe200000010ff */
[----:B------:R-:W-:Y:S05]  /*6620*/  STS [R195+0x16400], R6 ;  /* 0x01640006c3007388 */ /* 0x000fea0000000800 */
[----:B------:R-:W-:Y:S05]  /*6630*/  STS [R194+0x16000], R7 ;  /* 0x01600007c2007388 */ /* 0x000fea0000000800 */
[----:B------:R3:W-:Y:S05]  /*6640*/  STS [R194+0x16400], R2 ;  /* 0x01640002c2007388 */ /* 0x0007ea0000000800 */
[----:B------:R-:W-:Y:S05]  /*6650*/  STS [R150+-0x4000], R17 ;  /* 0xffc0001196007388 */ /* 0x000fea0000000800 */
[----:B------:R-:W-:Y:S01]  /*6660*/  STS [R150+-0x3c00], R12 ;  /* 0xffc4000c96007388 */ /* 0x000fe20000000800 */
[--C-:B--2---:R-:W-:Y:S04]  /*6670*/  SHF.R.U32.HI R0, RZ, 0x4, R182.reuse ;  /* 0x00000004ff007819 */ /* 0x104fe800000116b6 */
[----:B------:R-:W-:Y:S01]  /*6680*/  STS [R151+-0x4000], R11 ;  /* 0xffc0000b97007388 */ /* 0x000fe20000000800 */
[----:B------:R-:W-:Y:S04]  /*6690*/  LOP3.LUT R170, R0, 0x8, RZ, 0xc0, !PT ;  /* 0x0000000800aa7812 */ /* 0x000fe800078ec0ff */
[----:B------:R-:W-:Y:S01]  /*66a0*/  STS [R151+-0x3c00], R10 ;  /* 0xffc4000a97007388 */ /* 0x000fe20000000800 */
[----:B------:R-:W-:Y:S04]  /*66b0*/  LOP3.LUT R0, R170, 0x10, R182, 0xf8, !PT ;  /* 0x00000010aa007812 */ /* 0x000fe800078ef8b6 */
[----:B------:R-:W-:Y:S01]  /*66c0*/  STS [R150+-0x3000], R8 ;  /* 0xffd0000896007388 */ /* 0x000fe20000000800 */
[----:B------:R-:W-:Y:S04]  /*66d0*/  LOP3.LUT R0, R0, 0xc0, R149, 0xf8, !PT ;  /* 0x000000c000007812 */ /* 0x000fe800078ef895 */
[----:B------:R-:W-:Y:S01]  /*66e0*/  STS [R150+-0x2c00], R4 ;  /* 0xffd4000496007388 */ /* 0x000fe20000000800 */
[----:B---3--:R-:W-:Y:S01]  /*66f0*/  IMAD.U32 R2, R183, -0x40, RZ ;  /* 0xffffffc0b7027824 */ /* 0x008fe200078e00ff */
[----:B------:R-:W-:Y:S03]  /*6700*/  LOP3.LUT R0, R0, 0x18, R171, 0x78, !PT ;  /* 0x0000001800007812 */ /* 0x000fe600078e78ab */
[----:B------:R-:W-:Y:S01]  /*6710*/  STS [R151+-0x3000], R9 ;  /* 0xffd0000997007388 */ /* 0x000fe20000000800 */
[----:B------:R-:W-:Y:S04]  /*6720*/  LOP3.LUT R0, R0, 0x120, R149, 0xf8, !PT ;  /* 0x0000012000007812 */ /* 0x000fe800078ef895 */
[----:B------:R-:W-:Y:S01]  /*6730*/  STS [R151+-0x2c00], R5 ;  /* 0xffd4000597007388 */ /* 0x000fe20000000800 */
[----:B------:R-:W-:Y:S01]  /*6740*/  LEA R0, R0, UR4, 0x1 ;  /* 0x0000000400007c11 */ /* 0x000fe2000f8e08ff */
[----:B------:R-:W-:Y:S06]  /*6750*/  BAR.SYNC.DEFER_BLOCKING 0x0 ;  /* 0x0000000000007b1d */ /* 0x000fec0000010000 */
[----:B------:R-:W-:Y:S05]  /*6760*/  LDSM.16.MT88.4 R4, [R3+UR4+0x19000] ;  /* 0x019000040304783b */ /* 0x000fea0008004200 */
[----:B------:R-:W2:Y:S05]  /*6770*/  LDSM.16.MT88.4 R8, [R0+0x6000] ;  /* 0x006000000008783b */ /* 0x000eaa0000004200 */
[----:B------:R-:W3:Y:S05]  /*6780*/  LDSM.16.MT88.4 R12, [R3+UR4+0x1b000] ;  /* 0x01b00004030c783b */ /* 0x000eea0008004200 */
[----:B------:R-:W4:Y:S05]  /*6790*/  LDSM.16.MT88.4 R16, [R0+0x7000] ;  /* 0x007000000010783b */ /* 0x000f2a0000004200 */
[----:B------:R-:W5:Y:S05]  /*67a0*/  LDSM.16.MT88.4 R20, [R0+0x8000] ;  /* 0x008000000014783b */ /* 0x000f6a0000004200 */
        /* <DEDUP_REMOVED lines=17> */
[-C--:B-----5:R-:W-:Y:S08]  /*68c0*/  HMMA.16816.F32.BF16 R68, R4, R20.reuse, R68 ;  /* 0x000000140444723c */ /* 0x0a0ff00000041844 */
[C---:B------:R-:W-:Y:S08]  /*68d0*/  HMMA.16816.F32.BF16 R72, R12.reuse, R20, R72 ;  /* 0x000000140c48723c */ /* 0x040ff00000041848 */
[-C--:B------:R-:W-:Y:S01]  /*68e0*/  HMMA.16816.F32.BF16 R76, R12, R22.reuse, R76 ;  /* 0x000000160c4c723c */ /* 0x080fe2000004184c */
[----:B------:R-:W-:Y:S07]  /*68f0*/  LDSM.16.MT88.4 R12, [R0+0x6800] ;  /* 0x00680000000c783b */ /* 0x000fee0000004200 */
[----:B------:R-:W-:Y:S01]  /*6900*/  HMMA.16816.F32.BF16 R80, R4, R22, R80 ;  /* 0x000000160450723c */ /* 0x000fe20000041850 */
[----:B------:R-:W3:Y:S05]  /*6910*/  LDSM.16.MT88.4 R4, [R3+UR4+0x1a000] ;  /* 0x01a000040304783b */ /* 0x000eea0008004200 */
[----:B------:R-:W4:Y:S02]  /*6920*/  LDSM.16.MT88.4 R20, [R0+0x7800] ;  /* 0x007800000014783b */ /* 0x000f240000004200 */
        /* <DEDUP_REMOVED lines=9> */
[----:B------:R-:W5:Y:S07]  /*69c0*/  LDSM.16.MT88.4 R132, [R3+UR4+0x1a800] ;  /* 0x01a800040384783b */ /* 0x000f6e0008004200 */
[-C--:B--2---:R-:W-:Y:S08]  /*69d0*/  HMMA.16816.F32.BF16 R68, R24, R8.reuse, R68 ;  /* 0x000000081844723c */ /* 0x084ff00000041844 */
[C---:B------:R-:W-:Y:S08]  /*69e0*/  HMMA.16816.F32.BF16 R72, R32.reuse, R8, R72 ;  /* 0x000000082048723c */ /* 0x040ff00000041848 */
[-C--:B------:R-:W-:Y:S01]  /*69f0*/  HMMA.16816.F32.BF16 R76, R32, R10.reuse, R76 ;  /* 0x0000000a204c723c */ /* 0x080fe2000004184c */
[----:B------:R-:W2:Y:S01]  /*6a00*/  LDSM.16.MT88.4 R32, [R0+0x8c00] ;  /* 0x008c00000020783b */ /* 0x000ea20000004200 */
[----:B------:R-:W-:Y:S06]  /*6a10*/  BAR.SYNC.DEFER_BLOCKING 0x0 ;  /* 0x0000000000007b1d */ /* 0x000fec0000010000 */
        /* <DEDUP_REMOVED lines=13> */
[C---:B------:R-:W-:Y:S04]  /*6af0*/  LEA R5, P0, R2.reuse, R196, 0x2 ;  /* 0x000000c402057211 */ /* 0x040fe800078010ff */
[-C--:B-----5:R-:W-:Y:S05]  /*6b00*/  HMMA.16816.F32.BF16 R36, R132, R136.reuse, R36 ;  /* 0x000000888424723c */ /* 0x0a0fea0000041824 */
[----:B------:R-:W-:Y:S02]  /*6b10*/  LEA.HI.X.SX32 R4, R2, R197, 0x2, P0 ;  /* 0x000000c502047211 */ /* 0x000fe400000f16ff */
[----:B------:R-:W-:Y:S01]  /*6b20*/  LOP3.LUT R2, R148, 0x1c0, RZ, 0xc0, !PT ;  /* 0x000001c094027812 */ /* 0x000fe200078ec0ff */
[C---:B------:R-:W-:Y:S04]  /*6b30*/  HMMA.16816.F32.BF16 R40, R140.reuse, R136, R40 ;  /* 0x000000888c28723c */ /* 0x040fe80000041828 */
[----:B------:R-:W-:Y:S01]  /*6b40*/  MOV R196, R5 ;  /* 0x0000000500c47202 */ /* 0x000fe20000000f00 */
[----:B------:R-:W-:Y:S03]  /*6b50*/  IMAD.MOV.U32 R197, RZ, RZ, R4 ;  /* 0x000000ffffc57224 */ /* 0x000fe600078e0004 */
        /* <DEDUP_REMOVED lines=12> */
[----:B------:R-:W-:Y:S02]  /*6c20*/  IADD3 R5, P0, PT, RZ, -UR25, RZ ;  /* 0x80000019ff057c10 */ /* 0x000fe4000ff1e0ff */
[----:B------:R-:W-:Y:S02]  /*6c30*/  LOP3.LUT R7, R168, 0xd8, RZ, 0xc0, !PT ;  /* 0x000000d8a8077812 */ /* 0x000fe400078ec0ff */
[----:B------:R-:W-:Y:S01]  /*6c40*/  ISETP.GE.AND P5, PT, R235, UR10, PT ;  /* 0x0000000aeb007c0c */ /* 0x000fe2000bfa6270 */
[----:B------:R-:W-:Y:S01]  /*6c50*/  IMAD.X R4, RZ, RZ, ~UR8, P0 ;  /* 0x80000008ff047e24 */ /* 0x000fe200080e06ff */
[----:B------:R-:W-:Y:S02]  /*6c60*/  ISETP.GE.AND P3, PT, R241, UR10, PT ;  /* 0x0000000af1007c0c */ /* 0x000fe4000bf66270 */
[----:B------:R-:W-:Y:S02]  /*6c70*/  ISETP.GE.AND P0, PT, R240, UR10, PT ;  /* 0x0000000af0007c0c */ /* 0x000fe4000bf06270 */
        /* <DEDUP_REMOVED lines=24> */
.L_x_786:
[----:B-1----:R-:W-:Y:S01]  /*6e00*/  LOP3.LUT R4, R148, 0x200, RZ, 0xc0, !PT ;  /* 0x0000020094047812 */ /* 0x002fe200078ec0ff */
[----:B------:R-:W-:Y:S01]  /*6e10*/  LDSM.16.MT88.4 R8, [R0+0x9000] ;  /* 0x009000000008783b */ /* 0x000fe20000004200 */
[----:B------:R-:W-:Y:S01]  /*6e20*/  LOP3.LUT R2, R2, 0x38, R168, 0xf8, !PT ;  /* 0x0000003802027812 */ /* 0x000fe200078ef8a8 */
[----:B------:R-:W-:Y:S01]  /*6e30*/  VIADD R198, R198, 0xffffffc0 ;  /* 0xffffffc0c6c67836 */ /* 0x000fe20000000000 */
[----:B------:R-:W-:Y:S01]  /*6e40*/  LOP3.LUT R4, R4, 0xc00, R149, 0xf8, !PT ;  /* 0x00000c0004047812 */ /* 0x000fe200078ef895 */
[----:B------:R-:W-:Y:S01]  /*6e50*/  LDSM.16.MT88.4 R16, [R0+0xb000] ;  /* 0x00b000000010783b */ /* 0x000fe20000004200 */
[----:B------:R-:W-:Y:S01]  /*6e60*/  LOP3.LUT R2, R2, 0x8, R169, 0x78, !PT ;  /* 0x0000000802027812 */ /* 0x000fe200078e78a9 */
[----:B------:R-:W-:Y:S01]  /*6e70*/  VIADD R209, R209, 0xfffffffc ;  /* 0xfffffffcd1d17836 */ /* 0x000fe20000000000 */
[C---:B------:R-:W-:Y:S01]  /*6e80*/  LEA R184, P0, R233.reuse, R196, 0x2 ;  /* 0x000000c4e9b87211 */ /* 0x040fe200078010ff */
[----:B------:R-:W-:Y:S01]  /*6e90*/  LDSM.16.MT88.4 R28, [R0+0xd000] ;  /* 0x00d00000001c783b */ /* 0x000fe20000004200 */
[----:B------:R-:W-:Y:S02]  /*6ea0*/  LOP3.LUT R2, R4, R2, RZ, 0xfc, !PT ;  /* 0x0000000204027212 */ /* 0x000fe400078efcff */
[----:B------:R-:W-:Y:S01]  /*6eb0*/  LEA.HI.X.SX32 R185, R233, R197, 0x2, P0 ;  /* 0x000000c5e9b97211 */ /* 0x000fe200000f16ff */
[----:B------:R-:W-:Y:S01]  /*6ec0*/  LDSM.16.MT88.4 R132, [R0+0x9400] ;  /* 0x009400000084783b */ /* 0x000fe20000004200 */
[----:B------:R-:W-:Y:S02]  /*6ed0*/  LEA R2, R2, UR4, 0x1 ;  /* 0x0000000402027c11 */ /* 0x000fe4000f8e08ff */
[C---:B------:R-:W-:Y:S01]  /*6ee0*/  LEA R174, P0, R183.reuse, R184, 0x5 ;  /* 0x000000b8b7ae7211 */ /* 0x040fe200078028ff */
[----:B------:R-:W-:Y:S01]  /*6ef0*/  LDSM.16.MT88.4 R136, [R0+0xb400] ;  /* 0x00b400000088783b */ /* 0x000fe20000004200 */
[----:B------:R-:W-:Y:S01]  /*6f00*/  @P4 SHF.R.U32.HI R229, RZ, 0x2, R182 ;  /* 0x00000002ffe54819 */ /* 0x000fe200000116b6 */
[C---:B------:R-:W-:Y:S01]  /*6f10*/  IMAD.IADD R165, R2.reuse, 0x1, R180 ;  /* 0x0000000102a57824 */ /* 0x040fe200078e02b4 */
[C---:B------:R-:W-:Y:S01]  /*6f20*/  LEA.HI.X.SX32 R175, R183.reuse, R185, 0x5, P0 ;  /* 0x000000b9b7af7211 */ /* 0x040fe200000f2eff */
[----:B------:R-:W1:Y:S01]  /*6f30*/  LDSM.16.M88.4 R24, [R2+0x15000] ;  /* 0x015000000218783b */ /* 0x000e620000000200 */
[----:B------:R-:W-:Y:S01]  /*6f40*/  LEA R172, P0, R183, R174, 0x5 ;  /* 0x000000aeb7ac7211 */ /* 0x000fe200078028ff */
[C---:B------:R-:W-:Y:S01]  /*6f50*/  VIADD R20, R2.reuse, 0x15000 ;  /* 0x0001500002147836 */ /* 0x040fe20000000000 */
[----:B------:R-:W-:Y:S01]  /*6f60*/  ISETP.GT.AND P3, PT, R199, R234, PT ;  /* 0x000000eac700720c */ /* 0x000fe20003f64270 */
[----:B------:R-:W2:Y:S01]  /*6f70*/  LDSM.16.M88.4 R32, [R165+0x15000] ;  /* 0x01500000a520783b */ /* 0x000ea20000000200 */
[----:B------:R-:W-:Y:S01]  /*6f80*/  LEA.HI.X.SX32 R173, R183, R175, 0x5, P0 ;  /* 0x000000afb7ad7211 */ /* 0x000fe200000f2eff */
[----:B------:R-:W-:Y:S01]  /*6f90*/  VIADD R164, R2, 0x15040 ;  /* 0x0001504002a47836 */ /* 0x000fe20000000000 */
[----:B------:R-:W-:Y:S01]  /*6fa0*/  @P4 IADD3 R228, P5, PT, R228, -0x100, RZ ;  /* 0xffffff00e4e44810 */ /* 0x000fe20007fbe0ff */
[----:B------:R-:W3:Y:S01]  /*6fb0*/  LDSM.16.MT88.4 R140, [R0+0xd400] ;  /* 0x00d40000008c783b */ /* 0x000ee20000004200 */
[----:B------:R-:W-:Y:S02]  /*6fc0*/  @P1 VIADD R164, R20, 0xffffffc0 ;  /* 0xffffffc014a41836 */ /* 0x000fe40000000000 */
[----:B------:R-:W-:Y:S01]  /*6fd0*/  @P4 IADD3.X R227, PT, PT, R227, -0x1, RZ, P5, !PT ;  /* 0xffffffffe3e34810 */ /* 0x000fe20002ffe4ff */
[----:B------:R-:W-:Y:S01]  /*6fe0*/  LDSM.16.MT88.4 R148, [R0+0x9800] ;  /* 0x009800000094783b */ /* 0x000fe20000004200 */
[----:B------:R-:W-:Y:S03]  /*6ff0*/  IMAD.IADD R166, R180, 0x1, R164 ;  /* 0x00000001b4a67824 */ /* 0x000fe600078e02a4 */
        /* <DEDUP_REMOVED lines=19> */
[----:B------:R-:W3:Y:S04]  /*7130*/  LDSM.16.M88.4 R32, [R166] ;  /* 0x00000000a620783b */ /* 0x000ee80000000200 */
        /* <DEDUP_REMOVED lines=9> */
[----:B------:R-:W-:Y:S07]  /*71d0*/  LDSM.16.M88.4 R132, [R165+0x17000] ;  /* 0x01700000a584783b */ /* 0x000fee0000000200 */
[C---:B---3--:R-:W-:Y:S08]  /*71e0*/  HMMA.16816.F32.BF16 R4, R32.reuse, R136, R4 ;  /* 0x000000882004723c */ /* 0x048ff00000041804 */
[C---:B------:R-:W-:Y:S01]  /*71f0*/  HMMA.16816.F32.BF16 R8, R32.reuse, R138, R8 ;  /* 0x0000008a2008723c */ /* 0x040fe20000041808 */
[----:B------:R-:W2:Y:S07]  /*7200*/  LDSM.16.MT88.4 R136, [R0+0xa400] ;  /* 0x00a400000088783b */ /* 0x000eae0000004200 */
[C---:B------:R-:W-:Y:S08]  /*7210*/  HMMA.16816.F32.BF16 R12, R32.reuse, R140, R12 ;  /* 0x0000008c200c723c */ /* 0x040ff0000004180c */
[C---:B------:R-:W-:Y:S01]  /*7220*/  HMMA.16816.F32.BF16 R16, R32.reuse, R142, R16 ;  /* 0x0000008e2010723c */ /* 0x040fe20000041810 */
[----:B------:R-:W-:Y:S07]  /*7230*/  LDSM.16.MT88.4 R140, [R0+0xa800] ;  /* 0x00a80000008c783b */ /* 0x000fee0000004200 */
        /* <DEDUP_REMOVED lines=8> */
[C---:B------:R-:W-:Y:S08]  /*72c0*/  HMMA.16816.F32.BF16 R20, R148.reuse, R160, R20 ;  /* 0x000000a09414723c */ /* 0x040ff00000041814 */
[----:B------:R-:W-:Y:S03]  /*72d0*/  HMMA.16816.F32.BF16 R24, R148, R162, R24 ;  /* 0x000000a29418723c */ /* 0x000fe60000041818 */
        /* <DEDUP_REMOVED lines=8> */
[C---:B-1----:R-:W-:Y:S03]  /*7360*/  HMMA.16816.F32.BF16 R12, R132.reuse, R28, R12 ;  /* 0x0000001c840c723c */ /* 0x042fe6000004180c */
[C---:B------:R-:W-:Y:S02]  /*7370*/  LEA.HI.X.SX32 R159, R183.reuse, R161, 0x5, P0 ;  /* 0x000000a1b79f7211 */ /* 0x040fe400000f2eff */
[C---:B------:R-:W-:Y:S03]  /*7380*/  LEA R186, P0, R183.reuse, R158, 0x5 ;  /* 0x0000009eb7ba7211 */ /* 0x040fe600078028ff */
[C---:B------:R-:W-:Y:S01]  /*7390*/  HMMA.16816.F32.BF16 R16, R132.reuse, R30, R16 ;  /* 0x0000001e8410723c */ /* 0x040fe20000041810 */
[----:B------:R-:W1:Y:S02]  /*73a0*/  LDSM.16.MT88.4 R28, [R0+0xc800] ;  /* 0x00c80000001c783b */ /* 0x000e640000004200 */
[C---:B------:R-:W-:Y:S05]  /*73b0*/  LEA.HI.X.SX32 R187, R183.reuse, R159, 0x5, P0 ;  /* 0x0000009fb7bb7211 */ /* 0x040fea00000f2eff */
[C---:B------:R-:W-:Y:S03]  /*73c0*/  HMMA.16816.F32.BF16 R20, R132.reuse, R32, R20 ;  /* 0x000000208414723c */ /* 0x040fe60000041814 */
[C---:B------:R-:W-:Y:S05]  /*73d0*/  IMAD.WIDE R188, R183.reuse, -0xc0, R186 ;  /* 0xffffff40b7bc7825 */ /* 0x040fea00078e02ba */
[----:B------:R-:W-:Y:S01]  /*73e0*/  HMMA.16816.F32.BF16 R24, R132, R34, R24 ;  /* 0x000000228418723c */ /* 0x000fe20000041818 */
[----:B------:R-:W3:Y:S02]  /*73f0*/  LDSM.16.MT88.4 R32, [R0+0xe800] ;  /* 0x00e800000020783b */ /* 0x000ee40000004200 */
[C---:B------:R-:W-:Y:S02]  /*7400*/  LEA R154, P0, R183.reuse, R188, 0x5 ;  /* 0x000000bcb79a7211 */ /* 0x040fe400078028ff */
[----:B------:R-:W-:Y:S02]  /*7410*/  LDSM.16.M88.4 R132, [R166+0x2000] ;  /* 0x00200000a684783b */ /* 0x000fe40000000200 */
[C---:B------:R-:W-:Y:S01]  /*7420*/  LEA.HI.X.SX32 R155, R183.reuse, R189, 0x5, P0 ;  /* 0x000000bdb79b7211 */ /* 0x040fe200000f2eff */
[C---:B--2---:R-:W-:Y:S05]  /*7430*/  HMMA.16816.F32.BF16 R4, R136.reuse, R140, R4 ;  /* 0x0000008c8804723c */ /* 0x044fea0000041804 */
        /* <DEDUP_REMOVED lines=12> */
[C---:B---3--:R-:W-:Y:S03]  /*7500*/  HMMA.16816.F32.BF16 R20, R136.reuse, R32, R20 ;  /* 0x000000208814723c */ /* 0x048fe60000041814 */
[C---:B------:R-:W-:Y:S02]  /*7510*/  LEA.HI.X.SX32 R147, R183.reuse, R149, 0x5, P0 ;  /* 0x00000095b7937211 */ /* 0x040fe400000f2eff */
[C---:B------:R-:W-:Y:S03]  /*7520*/  LEA R156, P0, R183.reuse, R146, 0x5 ;  /* 0x00000092b79c7211 */ /* 0x040fe600078028ff */
[----:B------:R-:W-:Y:S01]  /*7530*/  HMMA.16816.F32.BF16 R24, R136, R34, R24 ;  /* 0x000000228818723c */ /* 0x000fe20000041818 */
[----:B------:R3:W4:Y:S02]  /*7540*/  LDSM.16.MT88.4 R32, [R0+0xec00] ;  /* 0x00ec00000020783b */ /* 0x0007240000004200 */
[C---:B------:R-:W-:Y:S05]  /*7550*/  LEA.HI.X.SX32 R157, R183.reuse, R147, 0x5, P0 ;  /* 0x00000093b79d7211 */ /* 0x040fea00000f2eff */
[C---:B--2---:R-:W-:Y:S05]  /*7560*/  HMMA.16816.F32.BF16 R4, R132.reuse, R140, R4 ;  /* 0x0000008c8404723c */ /* 0x044fea0000041804 */
[C---:B------:R-:W-:Y:S03]  /*7570*/  IMAD.WIDE R164, R183.reuse, -0xc0, R156 ;  /* 0xffffff40b7a47825 */ /* 0x040fe600078e029c */
[C---:B------:R-:W-:Y:S03]  /*7580*/  HMMA.16816.F32.BF16 R8, R132.reuse, R142, R8 ;  /* 0x0000008e8408723c */ /* 0x040fe60000041808 */
[C---:B------:R-:W-:Y:S04]  /*7590*/  LEA R144, P0, R183.reuse, R164, 0x5 ;  /* 0x000000a4b7907211 */ /* 0x040fe800078028ff */
[----:B------:R-:W-:Y:S01]  /*75a0*/  LEA.HI.X.SX32 R145, R183, R165, 0x5, P0 ;  /* 0x000000a5b7917211 */ /* 0x000fe200000f2eff */
[C---:B-1----:R-:W-:Y:S03]  /*75b0*/  HMMA.16816.F32.BF16 R12, R132.reuse, R28, R12 ;  /* 0x0000001c840c723c */ /* 0x042fe6000004180c */
[----:B---3--:R-:W-:Y:S02]  /*75c0*/  @P4 LOP3.LUT R0, R229, 0x7, RZ, 0xc0, !PT ;  /* 0x00000007e5004812 */ /* 0x008fe400078ec0ff */
[C---:B------:R-:W-:Y:S02]  /*75d0*/  LEA R140, P0, R183.reuse, R144, 0x5 ;  /* 0x00000090b78c7211 */ /* 0x040fe400078028ff */
[----:B------:R-:W-:Y:S01]  /*75e0*/  @P4 LOP3.LUT R208, R0, 0x10, R169, 0xf8, !PT ;  /* 0x0000001000d04812 */ /* 0x000fe200078ef8a9 */
[C---:B------:R-:W-:Y:S03]  /*75f0*/  HMMA.16816.F32.BF16 R16, R132.reuse, R30, R16 ;  /* 0x0000001e8410723c */ /* 0x040fe60000041810 */
[C---:B------:R-:W-:Y:S01]  /*7600*/  LEA.HI.X.SX32 R141, R183.reuse, R145, 0x5, P0 ;  /* 0x00000091b78d7211 */ /* 0x040fe200000f2eff */
[----:B------:R-:W-:Y:S01]  /*7610*/  @P4 IMAD.WIDE.U32 R30, R208, 0x4, R210 ;  /* 0x00000004d01e4825 */ /* 0x000fe200078e00d2 */
[----:B------:R-:W-:Y:S02]  /*7620*/  LEA R138, P0, R183, R140, 0x5 ;  /* 0x0000008cb78a7211 */ /* 0x000fe400078028ff */
[----:B------:R-:W-:Y:S01]  /*7630*/  LOP3.LUT R0, R199, 0x1, RZ, 0xc0, !PT ;  /* 0x00000001c7007812 */ /* 0x000fe200078ec0ff */
[C---:B----4-:R-:W-:Y:S01]  /*7640*/  HMMA.16816.F32.BF16 R20, R132.reuse, R32, R20 ;  /* 0x000000208414723c */ /* 0x050fe20000041814 */
[----:B------:R-:W5:Y:S02]  /*7650*/  @P4 LDG.E R226, desc[UR26][R30.64+-0x100] ;  /* 0xffff001a1ee24981 */ /* 0x000f64000c1e1900 */
[C---:B------:R-:W-:Y:S02]  /*7660*/  LEA.HI.X.SX32 R139, R183.reuse, R141, 0x5, P0 ;  /* 0x0000008db78b7211 */ /* 0x040fe400000f2eff */
[----:B------:R-:W5:Y:S01]  /*7670*/  @P4 LDG.E R225, desc[UR26][R30.64+-0xe0] ;  /* 0xffff201a1ee14981 */ /* 0x000f62000c1e1900 */
[C---:B------:R-:W-:Y:S02]  /*7680*/  LEA R136, P0, R183.reuse, R138, 0x5 ;  /* 0x0000008ab7887211 */ /* 0x040fe400078028ff */
[----:B------:R-:W-:Y:S01]  /*7690*/  HMMA.16816.F32.BF16 R24, R132, R34, R24 ;  /* 0x000000228418723c */ /* 0x000fe20000041818 */
[----:B------:R-:W5:Y:S02]  /*76a0*/  @P4 LDG.E R224, desc[UR26][R30.64+-0x80] ;  /* 0xffff801a1ee04981 */ /* 0x000f64000c1e1900 */
[C---:B------:R-:W-:Y:S02]  /*76b0*/  LEA.HI.X.SX32 R137, R183.reuse, R139, 0x5, P0 ;  /* 0x0000008bb7897211 */ /* 0x040fe400000f2eff */
[----:B------:R1:W5:Y:S01]  /*76c0*/  @P4 LDG.E R221, desc[UR26][R30.64+-0x60] ;  /* 0xffffa01a1edd4981 */ /* 0x000362000c1e1900 */
[C---:B------:R-:W-:Y:S03]  /*76d0*/  LEA R28, P0, R183.reuse, R136, 0x5 ;  /* 0x00000088b71c7211 */ /* 0x040fe600078028ff */
[----:B------:R2:W-:Y:S01]  /*76e0*/  REDG.E.ADD.F32.FTZ.RN.STRONG.GPU desc[UR26][R196.64], R4 ;  /* 0x00000004c40079a6 */ /* 0x0005e2000c12f31a */
[C---:B------:R-:W-:Y:S03]  /*76f0*/  LEA.HI.X.SX32 R29, R183.reuse, R137, 0x5, P0 ;  /* 0x00000089b71d7211 */ /* 0x040fe600000f2eff */
        /* <DEDUP_REMOVED lines=10> */
[----:B------:R-:W-:Y:S01]  /*77a0*/  ISETP.NE.U32.AND P0, PT, R0, 0x1, PT ;  /* 0x000000010000780c */ /* 0x000fe20003f05070 */
[C---:B------:R-:W-:Y:S02]  /*77b0*/  VIADD R0, R177.reuse, 0xffffd000 ;  /* 0xffffd000b1007836 */ /* 0x040fe40000000000 */
[----:B------:R-:W-:Y:S04]  /*77c0*/  REDG.E.ADD.F32.FTZ.RN.STRONG.GPU desc[UR26][R188.64+0x80], R13 ;  /* 0x0000800dbc0079a6 */ /* 0x000fe8000c12f31a */
[----:B------:R-:W-:Y:S04]  /*77d0*/  REDG.E.ADD.F32.FTZ.RN.STRONG.GPU desc[UR26][R154.64+0x80], R14 ;  /* 0x0000800e9a0079a6 */ /* 0x000fe8000c12f31a */
[----:B------:R-:W-:Y:S02]  /*77e0*/  REDG.E.ADD.F32.FTZ.RN.STRONG.GPU desc[UR26][R152.64+0x80], R15 ;  /* 0x0000800f980079a6 */ /* 0x000fe4000c12f31a */
[----:B------:R-:W-:Y:S02]  /*77f0*/  @P0 VIADD R0, R177, 0x3000 ;  /* 0x00003000b1000836 */ /* 0x000fe40000000000 */
        /* <DEDUP_REMOVED lines=16> */
[----:B-1----:R-:W1:Y:S04]  /*7900*/  LDSM.16.MT88.4 R28, [R177+0x2000] ;  /* 0x00200000b11c783b */ /* 0x002e680000004200 */
[----:B------:R-:W-:Y:S04]  /*7910*/  LDSM.16.MT88.4 R32, [R3+UR4+0x15800] ;  /* 0x015800040320783b */ /* 0x000fe80008004200 */
[----:B------:R-:W1:Y:S04]  /*7920*/  LDSM.16.MT88.4 R20, [R177+0x400] ;  /* 0x00040000b114783b */ /* 0x000e680000004200 */
[----:B------:R-:W1:Y:S04]  /*7930*/  LDSM.16.MT88.4 R132, [R3+UR4+0x17800] ;  /* 0x017800040384783b */ /* 0x000e680008004200 */
[----:B------:R-:W1:Y:S04]  /*7940*/  LDSM.16.MT88.4 R24, [R177+0x1400] ;  /* 0x00140000b118783b */ /* 0x000e680000004200 */
[----:B------:R-:W-:Y:S04]  /*7950*/  LDSM.16.MT88.4 R136, [R177+0xc00] ;  /* 0x000c0000b188783b */ /* 0x000fe80000004200 */
        /* <DEDUP_REMOVED lines=24> */
[----:B------:R3:W4:Y:S07]  /*7ae0*/  LDSM.16.MT88.4 R20, [R177+0x1800] ;  /* 0x00180000b114783b */ /* 0x00072e0000004200 */
[-C--:B------:R-:W-:Y:S08]  /*7af0*/  HMMA.16816.F32.BF16 R100, R32, R24.reuse, R100 ;  /* 0x000000182064723c */ /* 0x080ff00000041864 */
[C---:B------:R-:W-:Y:S08]  /*7b00*/  HMMA.16816.F32.BF16 R104, R132.reuse, R24, R104 ;  /* 0x000000188468723c */ /* 0x040ff00000041868 */
[-C--:B------:R-:W-:Y:S03]  /*7b10*/  HMMA.16816.F32.BF16 R108, R132, R26.reuse, R108 ;  /* 0x0000001a846c723c */ /* 0x080fe6000004186c */
[----:B---3--:R-:W-:Y:S05]  /*7b20*/  IMAD.MOV.U32 R177, RZ, RZ, R0 ;  /* 0x000000ffffb17224 */ /* 0x008fea00078e0000 */
[C---:B------:R-:W-:Y:S01]  /*7b30*/  HMMA.16816.F32.BF16 R112, R32.reuse, R26, R112 ;  /* 0x0000001a2070723c */ /* 0x040fe20000041870 */
[----:B------:R3:W4:Y:S07]  /*7b40*/  LDSM.16.MT88.4 R24, [R3+UR4+0x16800] ;  /* 0x016800040318783b */ /* 0x00072e0008004200 */
[-C--:B--2---:R-:W-:Y:S08]  /*7b50*/  HMMA.16816.F32.BF16 R116, R32, R8.reuse, R116 ;  /* 0x000000082074723c */ /* 0x084ff00000041874 */
[C---:B------:R-:W-:Y:S08]  /*7b60*/  HMMA.16816.F32.BF16 R120, R132.reuse, R8, R120 ;  /* 0x000000088478723c */ /* 0x040ff00000041878 */
[-C--:B------:R-:W-:Y:S03]  /*7b70*/  HMMA.16816.F32.BF16 R124, R132, R10.reuse, R124 ;  /* 0x0000000a847c723c */ /* 0x080fe6000004187c */
[----:B---3--:R-:W-:Y:S04]  /*7b80*/  @P4 IADD3 R3, P6, PT, R210, -0x100, RZ ;  /* 0xffffff00d2034810 */ /* 0x008fe80007fde0ff */
[----:B------:R-:W-:Y:S01]  /*7b90*/  @P4 IADD3.X R2, PT, PT, R211, -0x1, RZ, P6, !PT ;  /* 0xffffffffd3024810 */ /* 0x000fe200037fe4ff */
[----:B------:R-:W-:Y:S04]  /*7ba0*/  HMMA.16816.F32.BF16 R128, R32, R10, R128 ;  /* 0x0000000a2080723c */ /* 0x000fe80000041880 */
[----:B------:R-:W-:Y:S02]  /*7bb0*/  @P4 IMAD.MOV.U32 R210, RZ, RZ, R3 ;  /* 0x000000ffffd24224 */ /* 0x000fe400078e0003 */
[----:B------:R-:W-:Y:S02]  /*7bc0*/  @P4 IMAD.MOV.U32 R211, RZ, RZ, R2 ;  /* 0x000000ffffd34224 */ /* 0x000fe400078e0002 */
[-C--:B-1----:R-:W-:Y:S08]  /*7bd0*/  HMMA.16816.F32.BF16 R84, R4, R12.reuse, R84 ;  /* 0x0000000c0454723c */ /* 0x082ff00000041854 */
        /* <DEDUP_REMOVED lines=36> */
[----:B------:R-:W-:Y:S01]  /*7e20*/  FMUL.FTZ R132, R40, UR9 ;  /* 0x0000000928847c20 */ /* 0x000fe20008410000 */
[----:B------:R-:W-:Y:S01]  /*7e30*/  SHF.L.U32 R0, R182, 0x4, RZ ;  /* 0x00000004b6007819 */ /* 0x000fe200000006ff */
[----:B------:R-:W-:Y:S01]  /*7e40*/  FMUL.FTZ R24, R41, UR9 ;  /* 0x0000000929187c20 */ /* 0x000fe20008410000 */
[----:B------:R-:W-:Y:S01]  /*7e50*/  F2FP.BF16.F32.PACK_AB R19, R19, R46 ;  /* 0x0000002e1313723e */ /* 0x000fe200000010ff */
[----:B--2---:R-:W-:Y:S01]  /*7e60*/  FMUL.FTZ R84, R84, UR8 ;  /* 0x0000000854547c20 */ /* 0x004fe20008410000 */
[----:B------:R-:W-:Y:S01]  /*7e70*/  SHF.L.U32 R46, R182, 0x1, RZ ;  /* 0x00000001b62e7819 */ /* 0x000fe200000006ff */
[----:B------:R-:W-:Y:S01]  /*7e80*/  FMUL.FTZ R45, R85, UR8 ;  /* 0x00000008552d7c20 */ /* 0x000fe20008410000 */
[----:B------:R-:W-:Y:S01]  /*7e90*/  LOP3.LUT R0, R0, 0x600, RZ, 0xc0, !PT ;  /* 0x0000060000007812 */ /* 0x000fe200078ec0ff */
[----:B------:R-:W-:Y:S01]  /*7ea0*/  FMUL.FTZ R86, R86, UR8 ;  /* 0x0000000856567c20 */ /* 0x000fe20008410000 */
[----:B------:R-:W-:Y:S01]  /*7eb0*/  F2FP.BF16.F32.PACK_AB R23, R23, R2 ;  /* 0x000000021717723e */ /* 0x000fe200000010ff */
        /* <DEDUP_REMOVED lines=186> */
[----:B------:R-:W-:Y:S04]  /*8a60*/  STS [R0+0x14200], R7 ;  /* 0x0142000700007388 */ /* 0x000fe80000000800 */
[----:B------:R-:W-:Y:S04]  /*8a70*/  STS [R2+0xb020], R4 ;  /* 0x00b0200402007388 */ /* 0x000fe80000000800 */
        /* <DEDUP_REMOVED lines=17> */
.L_x_788:
        /* <DEDUP_REMOVED lines=12> */
.L_x_789:
[----:B------:R-:W1:Y:S01]  /*8c50*/  LDCU.64 UR10, c[0x0][0x5c8] ;  /* 0x0000b900ff0a77ac */ /* 0x000e620008000a00 */
[----:B------:R-:W-:-:S05]  /*8c60*/  IADD3 R2, PT, PT, R236, R242, RZ ;  /* 0x000000f2ec027210 */ /* 0x000fca0007ffe0ff */
[C---:B-1----:R-:W-:Y:S02]  /*8c70*/  IMAD R0, R2.reuse, UR11, RZ ;  /* 0x0000000b02007c24 */ /* 0x042fe4000f8e02ff */
[----:B------:R-:W-:-:S05]  /*8c80*/  IMAD.WIDE.U32 R2, R2, UR10, RZ ;  /* 0x0000000a02027c25 */ /* 0x000fca000f8e00ff */
[----:B------:R-:W-:Y:S02]  /*8c90*/  IADD3 R11, PT, PT, R3, R0, RZ ;  /* 0x00000000030b7210 */ /* 0x000fe40007ffe0ff */
[----:B------:R-:W-:-:S07]  /*8ca0*/  MOV R10, R2 ;  /* 0x00000002000a7202 */ /* 0x000fce0000000f00 */
.L_x_790:
[----:B------:R-:W-:Y:S01]  /*8cb0*/  BAR.SYNC.DEFER_BLOCKING 0x0 ;  /* 0x0000000000007b1d */ /* 0x000fe20000010000 */
[----:B------:R-:W-:Y:S01]  /*8cc0*/  LOP3.LUT R0, R168, 0xd8, RZ, 0xc0, !PT ;  /* 0x000000d8a8007812 */ /* 0x000fe200078ec0ff */
[C---:B------:R-:W-:Y:S02]  /*8cd0*/  IMAD.SHL.U32 R9, R231.reuse, 0x80, RZ ;  /* 0x00000080e7097824 */ /* 0x040fe400078e00ff */
[----:B------:R-:W-:Y:S01]  /*8ce0*/  IMAD.SHL.U32 R2, R231, 0x80, RZ ;  /* 0x00000080e7027824 */ /* 0x000fe200078e00ff */
[----:B------:R-:W-:-:S03]  /*8cf0*/  LOP3.LUT R0, R0, 0x18, R182, 0x78, !PT ;  /* 0x0000001800007812 */ /* 0x000fc600078e78b6 */
[----:B------:R-:W1:Y:S01]  /*8d00*/  LDC.64 R14, c[0x0][0x5d8] ;  /* 0x00017600ff0e7b82 */ /* 0x000e620000000a00 */
[----:B------:R-:W-:Y:S01]  /*8d10*/  SHF.R.S32.HI R12, RZ, 0x1f, R9 ;  /* 0x0000001fff0c7819 */ /* 0x000fe20000011409 */
[-C--:B------:R-:W-:Y:S01]  /*8d20*/  IMAD.WIDE.U32 R4, R9, R24.reuse, RZ ;  /* 0x0000001809047225 */ /* 0x080fe200078e00ff */
[----:B------:R-:W-:Y:S01]  /*8d30*/  LOP3.LUT R0, R0, 0x1f20, R168, 0xf8, !PT ;  /* 0x00001f2000007812 */ /* 0x000fe200078ef8a8 */
[----:B------:R-:W-:Y:S01]  /*8d40*/  BSSY.RECONVERGENT B0, `(.L_x_791) ;  /* 0x0000031000007945 */ /* 0x000fe20003800200 */
[----:B------:R-:W-:Y:S01]  /*8d50*/  LEA.HI R182, R182, 0x40, RZ, 0x1e ;  /* 0x00000040b6b67811 */ /* 0x000fe200078ff0ff */
[----:B------:R-:W-:Y:S01]  /*8d60*/  IMAD.IADD R6, R204, 0x1, -R2 ;  /* 0x00000001cc067824 */ /* 0x000fe200078e0a02 */
[----:B------:R-:W-:Y:S01]  /*8d70*/  LEA R0, R0, UR4, 0x1 ;  /* 0x0000000400007c11 */ /* 0x000fe2000f8e08ff */
[----:B------:R-:W2:Y:S01]  /*8d80*/  LDC.64 R64, c[0x0][0x5e0] ;  /* 0x00017800ff407b82 */ /* 0x000ea20000000a00 */
[----:B------:R-:W-:Y:S01]  /*8d90*/  IMAD R3, R12, R24, RZ ;  /* 0x000000180c037224 */ /* 0x000fe200078e02ff */
[----:B------:R-:W-:-:S02]  /*8da0*/  LOP3.LUT R2, R4, 0x18, R168, 0xf8, !PT ;  /* 0x0000001804027812 */ /* 0x000fc400078ef8a8 */
[----:B------:R-:W-:Y:S01]  /*8db0*/  ISETP.GE.AND P4, PT, R229, R6, PT ;  /* 0x00000006e500720c */ /* 0x000fe20003f86270 */
[----:B------:R-:W-:Y:S01]  /*8dc0*/  IMAD R8, R9, R25, R3 ;  /* 0x0000001909087224 */ /* 0x000fe200078e0203 */
[----:B------:R-:W-:Y:S01]  /*8dd0*/  IADD3 R4, P0, PT, R7, R2, RZ ;  /* 0x0000000207047210 */ /* 0x000fe20007f1e0ff */
[----:B------:R-:W-:Y:S01]  /*8de0*/  IMAD.MOV.U32 R2, RZ, RZ, R235 ;  /* 0x000000ffff027224 */ /* 0x000fe200078e00eb */
[----:B------:R-:W-:Y:S01]  /*8df0*/  ISETP.GE.AND P6, PT, R182, R6, PT ;  /* 0x00000006b600720c */ /* 0x000fe20003fc6270 */
[----:B------:R-:W-:Y:S01]  /*8e00*/  IMAD.MOV.U32 R3, RZ, RZ, RZ ;  /* 0x000000ffff037224 */ /* 0x000fe200078e00ff */
[----:B------:R3:W4:Y:S01]  /*8e10*/  LDS.128 R36, [R0+0xa000] ;  /* 0x00a0000000247984 */ /* 0x0007220000000c00 */
[----:B------:R-:W-:Y:S01]  /*8e20*/  IMAD R7, R12, UR10, RZ ;  /* 0x0000000a0c077c24 */ /* 0x000fe2000f8e02ff */
[----:B------:R-:W-:Y:S01]  /*8e30*/  IADD3.X R5, PT, PT, R13, R5, R8, P0, !PT ;  /* 0x000000050d057210 */ /* 0x000fe200007fe408 */
[----:B------:R-:W-:Y:S01]  /*8e40*/  IMAD.WIDE.U32 R2, R9, UR10, R2 ;  /* 0x0000000a09027c25 */ /* 0x000fe2000f8e0002 */
[----:B------:R3:W2:Y:S01]  /*8e50*/  LDS.128 R32, [R0+0xc000] ;  /* 0x00c0000000207984 */ /* 0x0006a20000000c00 */
[----:B------:R-:W-:-:S02]  /*8e60*/  IADD3 R26, P0, PT, R229, 0x40, RZ ;  /* 0x00000040e51a7810 */ /* 0x000fc40007f1e0ff */
[----:B------:R-:W-:Y:S01]  /*8e70*/  IMAD R9, R9, UR11, R7 ;  /* 0x0000000b09097c24 */ /* 0x000fe2000f8e0207 */
[----:B------:R3:W2:Y:S01]  /*8e80*/  LDS.128 R28, [R0+0xe000] ;  /* 0x00e00000001c7984 */ /* 0x0006a20000000c00 */
[----:B------:R-:W-:Y:S01]  /*8e90*/  IADD3 R8, P1, PT, R10, R2, RZ ;  /* 0x000000020a087210 */ /* 0x000fe20007f3e0ff */
[----:B-1----:R-:W-:Y:S02]  /*8ea0*/  IMAD.WIDE.U32 R6, R14, UR22, R4 ;  /* 0x000000160e067c25 */ /* 0x002fe4000f8e0004 */
[----:B------:R3:W1:Y:S01]  /*8eb0*/  LDS.128 R48, [R0+0xf000] ;  /* 0x00f0000000307984 */ /* 0x0006620000000c00 */
[----:B------:R-:W-:Y:S01]  /*8ec0*/  IADD3.X R9, PT, PT, R11, R3, R9, P1, !PT ;  /* 0x000000030b097210 */ /* 0x000fe20000ffe409 */
[----:B------:R-:W-:Y:S02]  /*8ed0*/  IMAD R11, R15, UR22, R7 ;  /* 0x000000160f0b7c24 */ /* 0x000fe4000f8e0207 */
        /* <DEDUP_REMOVED lines=12> */
[----:B------:R-:W-:Y:S01]  /*8fa0*/  IMAD.WIDE.U32 R4, R229, R24, R2 ;  /* 0x00000018e5047225 */ /* 0x000fe200078e0002 */
[----:B--2---:R-:W-:Y:S02]  /*8fb0*/  ISETP.GE.AND P3, PT, R235, UR12, PT ;  /* 0x0000000ceb007c0c */ /* 0x004fe4000bf66270 */
[----:B------:R-:W-:-:S02]  /*8fc0*/  ISETP.GE.AND P2, PT, R241, UR12, PT ;  /* 0x0000000cf1007c0c */ /* 0x000fc4000bf46270 */
[----:B------:R-:W-:Y:S02]  /*8fd0*/  ISETP.GE.AND P1, PT, R240, UR12, PT ;  /* 0x0000000cf0007c0c */ /* 0x000fe4000bf26270 */
[----:B---3--:R-:W-:-:S07]  /*8fe0*/  LEA R2, P5, R4, UR8, 0x1 ;  /* 0x0000000804027c11 */ /* 0x008fce000f8a08ff */
[----:B------:R2:W3:Y:S02]  /*8ff0*/  @!P3 LDS.128 R16, [R0+0x9000] ;  /* 0x009000000010b984 */ /* 0x0004e40000000c00 */
[----:B--2---:R-:W-:-:S05]  /*9000*/  IMAD R0, R229, R25, R5 ;  /* 0x00000019e5007224 */ /* 0x004fca00078e0205 */
[----:B------:R-:W-:-:S05]  /*9010*/  LEA.HI.X R3, R4, UR9, R0, 0x1, P5 ;  /* 0x0000000904037c11 */ /* 0x000fca000a8f0c00 */
[----:B----4-:R2:W-:Y:S04]  /*9020*/  @!P2 STG.E.128 desc[UR26][R2.64+0x40], R20 ;  /* 0x000040140200a986 */ /* 0x0105e8000c101d1a */
[----:B-1----:R2:W-:Y:S04]  /*9030*/  @!P1 STG.E.128 desc[UR26][R2.64+0x80], R12 ;  /* 0x0000800c02009986 */ /* 0x0025e8000c101d1a */
[----:B---3--:R2:W-:Y:S02]  /*9040*/  @!P3 STG.E.128 desc[UR26][R2.64], R16 ;  /* 0x000000100200b986 */ /* 0x0085e4000c101d1a */
.L_x_792:
[----:B------:R-:W-:Y:S05]  /*9050*/  BSYNC.RECONVERGENT B0 ;  /* 0x0000000000007941 */ /* 0x000fea0003800200 */
.L_x_791:
[----:B------:R-:W-:Y:S01]  /*9060*/  BSSY.RECONVERGENT B0, `(.L_x_793) ;  /* 0x0000014000007945 */ /* 0x000fe20003800200 */
[----:B------:R-:W-:Y:S01]  /*9070*/  IMAD.WIDE.U32 R8, R64, UR22, R8 ;  /* 0x0000001640087c25 */ /* 0x000fe2000f8e0008 */
[----:B------:R-:W-:Y:S02]  /*9080*/  IADD3.X R10, PT, PT, RZ, RZ, RZ, P0, !PT ;  /* 0x000000ffff0a7210 */ /* 0x000fe400007fe4ff */
[----:B------:R-:W-:Y:S05]  /*9090*/  @P6 BRA `(.L_x_794) ;  /* 0x0000000000406947 */ /* 0x000fea0003800000 */
[----:B------:R-:W4:Y:S01]  /*90a0*/  LDCU UR12, c[0x0][0x440] ;  /* 0x00008800ff0c77ac */ /* 0x000f220008000800 */
[----:B--2---:R-:W-:Y:S01]  /*90b0*/  MOV R3, R11 ;  /* 0x0000000b00037202 */ /* 0x004fe20000000f00 */
[-C--:B---3--:R-:W-:Y:S01]  /*90c0*/  IMAD R0, R10, R24.reuse, RZ ;  /* 0x000000180a007224 */ /* 0x088fe200078e02ff */
[----:B------:R-:W2:Y:S01]  /*90d0*/  LDCU.64 UR8, c[0x0][0x560] ;  /* 0x0000ac00ff0877ac */ /* 0x000ea20008000a00 */
[----:B------:R-:W-:Y:S02]  /*90e0*/  IMAD.MOV.U32 R2, RZ, RZ, R6 ;  /* 0x000000ffff027224 */ /* 0x000fe400078e0006 */
[C---:B------:R-:W-:Y:S02]  /*90f0*/  IMAD R0, R26.reuse, R25, R0 ;  /* 0x000000191a007224 */ /* 0x040fe400078e0200 */
[----:B------:R-:W-:-:S04]  /*9100*/  IMAD.WIDE.U32 R4, R26, R24, R2 ;  /* 0x000000181a047225 */ /* 0x000fc800078e0002 */
[----:B------:R-:W-:Y:S01]  /*9110*/  IMAD.IADD R0, R0, 0x1, R5 ;  /* 0x0000000100007824 */ /* 0x000fe200078e0205 */
[----:B----4-:R-:W-:Y:S02]  /*9120*/  ISETP.GE.AND P2, PT, R235, UR12, PT ;  /* 0x0000000ceb007c0c */ /* 0x010fe4000bf46270 */
[----:B------:R-:W-:Y:S02]  /*9130*/  ISETP.GE.AND P1, PT, R241, UR12, PT ;  /* 0x0000000cf1007c0c */ /* 0x000fe4000bf26270 */
[----:B------:R-:W-:Y:S02]  /*9140*/  ISETP.GE.AND P0, PT, R240, UR12, PT ;  /* 0x0000000cf0007c0c */ /* 0x000fe4000bf06270 */
[----:B--2---:R-:W-:-:S04]  /*9150*/  LEA R2, P3, R4, UR8, 0x1 ;  /* 0x0000000804027c11 */ /* 0x004fc8000f8608ff */
[----:B------:R-:W-:-:S05]  /*9160*/  LEA.HI.X R3, R4, UR9, R0, 0x1, P3 ;  /* 0x0000000904037c11 */ /* 0x000fca00098f0c00 */
[----:B------:R4:W-:Y:S04]  /*9170*/  @!P2 STG.E.128 desc[UR26][R2.64], R36 ;  /* 0x000000240200a986 */ /* 0x0009e8000c101d1a */
[----:B------:R4:W-:Y:S04]  /*9180*/  @!P1 STG.E.128 desc[UR26][R2.64+0x40], R32 ;  /* 0x0000402002009986 */ /* 0x0009e8000c101d1a */
[----:B------:R4:W-:Y:S02]  /*9190*/  @!P0 STG.E.128 desc[UR26][R2.64+0x80], R28 ;  /* 0x0000801c02008986 */ /* 0x0009e4000c101d1a */
.L_x_794:
[----:B------:R-:W-:Y:S05]  /*91a0*/  BSYNC.RECONVERGENT B0 ;  /* 0x0000000000007941 */ /* 0x000fea0003800200 */
.L_x_793:
[----:B------:R-:W-:Y:S01]  /*91b0*/  BSSY.RECONVERGENT B0, `(.L_x_795) ;  /* 0x0000011000007945 */ /* 0x000fe20003800200 */
[----:B---3--:R-:W-:-:S03]  /*91c0*/  IMAD R0, R65, UR22, R9 ;  /* 0x0000001641007c24 */ /* 0x008fc6000f8e0209 */
[----:B------:R-:W-:Y:S05]  /*91d0*/  @P4 BRA `(.L_x_796) ;  /* 0x0000000000384947 */ /* 0x000fea0003800000 */
[----:B------:R-:W3:Y:S01]  /*91e0*/  LDCU UR12, c[0x0][0x440] ;  /* 0x00008800ff0c77ac */ /* 0x000ee20008000800 */
[----:B--2-4-:R-:W-:Y:S02]  /*91f0*/  IMAD.MOV.U32 R2, RZ, RZ, R8 ;  /* 0x000000ffff027224 */ /* 0x014fe400078e0008 */
[----:B------:R-:W-:Y:S01]  /*9200*/  IMAD.MOV.U32 R3, RZ, RZ, R0 ;  /* 0x000000ffff037224 */ /* 0x000fe200078e0000 */
[----:B------:R-:W2:Y:S01]  /*9210*/  LDCU.64 UR8, c[0x0][0x568] ;  /* 0x0000ad00ff0877ac */ /* 0x000ea20008000a00 */
[----:B------:R-:W-:-:S04]  /*9220*/  IMAD.WIDE.U32 R4, R229, UR10, R2 ;  /* 0x0000000ae5047c25 */ /* 0x000fc8000f8e0002 */
[----:B------:R-:W-:Y:S01]  /*9230*/  IMAD R3, R229, UR11, R5 ;  /* 0x0000000be5037c24 */ /* 0x000fe2000f8e0205 */
[----:B---3--:R-:W-:Y:S02]  /*9240*/  ISETP.GE.AND P2, PT, R235, UR12, PT ;  /* 0x0000000ceb007c0c */ /* 0x008fe4000bf46270 */
[----:B------:R-:W-:Y:S02]  /*9250*/  ISETP.GE.AND P1, PT, R241, UR12, PT ;  /* 0x0000000cf1007c0c */ /* 0x000fe4000bf26270 */
[----:B------:R-:W-:Y:S02]  /*9260*/  ISETP.GE.AND P0, PT, R240, UR12, PT ;  /* 0x0000000cf0007c0c */ /* 0x000fe4000bf06270 */
[----:B--2---:R-:W-:-:S04]  /*9270*/  LEA R2, P3, R4, UR8, 0x1 ;  /* 0x0000000804027c11 */ /* 0x004fc8000f8608ff */
[----:B------:R-:W-:-:S05]  /*9280*/  LEA.HI.X R3, R4, UR9, R3, 0x1, P3 ;  /* 0x0000000904037c11 */ /* 0x000fca00098f0c03 */
[----:B-1----:R3:W-:Y:S04]  /*9290*/  @!P2 STG.E.128 desc[UR26][R2.64], R48 ;  /* 0x000000300200a986 */ /* 0x0027e8000c101d1a */
[----:B------:R3:W-:Y:S04]  /*92a0*/  @!P1 STG.E.128 desc[UR26][R2.64+0x40], R44 ;  /* 0x0000402c02009986 */ /* 0x0007e8000c101d1a */
[----:B------:R3:W-:Y:S02]  /*92b0*/  @!P0 STG.E.128 desc[UR26][R2.64+0x80], R40 ;  /* 0x0000802802008986 */ /* 0x0007e4000c101d1a */
.L_x_796:
[----:B------:R-:W-:Y:S05]  /*92c0*/  BSYNC.RECONVERGENT B0 ;  /* 0x0000000000007941 */ /* 0x000fea0003800200 */
.L_x_795:
[----:B------:R-:W-:Y:S05]  /*92d0*/  @P6 BRA `(.L_x_763) ;  /* 0x0000000000406947 */ /* 0x000fea0003800000 */
[----:B------:R-:W1:Y:S01]  /*92e0*/  LDCU UR12, c[0x0][0x440] ;  /* 0x00008800ff0c77ac */ /* 0x000e620008000800 */
[----:B--234-:R-:W-:Y:S01]  /*92f0*/  MOV R3, R0 ;  /* 0x0000000000037202 */ /* 0x01cfe20000000f00 */
[----:B------:R-:W-:Y:S01]  /*9300*/  IMAD R6, R10, UR10, RZ ;  /* 0x0000000a0a067c24 */ /* 0x000fe2000f8e02ff */
[----:B------:R-:W2:Y:S01]  /*9310*/  LDCU.64 UR8, c[0x0][0x568] ;  /* 0x0000ad00ff0877ac */ /* 0x000ea20008000a00 */
[----:B------:R-:W-:Y:S02]  /*9320*/  IMAD.MOV.U32 R2, RZ, RZ, R8 ;  /* 0x000000ffff027224 */ /* 0x000fe400078e0008 */
        /* <DEDUP_REMOVED lines=11> */
.L_x_763:
[----:B------:R-:W-:Y:S05]  /*93e0*/  BSYNC.RECONVERGENT B1 ;  /* 0x0000000000017941 */ /* 0x000fea0003800200 */
.L_x_741:
[----:B------:R-:W4:Y:S01]  /*93f0*/  LDCU UR9, c[0x0][0x438] ;  /* 0x00008700ff0977ac */ /* 0x000f220008000800 */
[----:B------:R-:W2:Y:S08]  /*9400*/  LDC R0, c[0x0][0x370] ;  /* 0x0000dc00ff007b82 */ /* 0x000eb00000000800 */
[----:B------:R-:W1:Y:S01]  /*9410*/  LDC R10, c[0x0][0x438] ;  /* 0x00010e00ff0a7b82 */ /* 0x000e620000000800 */
[----:B----4-:R-:W-:-:S04]  /*9420*/  UIADD3 UR9, UPT, UPT, UR9, 0x7f, URZ ;  /* 0x0000007f09097890 */ /* 0x010fc8000fffe0ff */
[----:B------:R-:W-:Y:S01]  /*9430*/  USHF.R.S32.HI UR8, URZ, 0x1f, UR9 ;  /* 0x0000001fff087899 */ /* 0x000fe20008011409 */
[----:B--2---:R-:W-:-:S03]  /*9440*/  IADD3 R231, PT, PT, R0, R231, RZ ;  /* 0x000000e700e77210 */ /* 0x004fc60007ffe0ff */
[----:B------:R-:W-:-:S04]  /*9450*/  ULEA.HI UR8, UR8, UR9, URZ, 0x7 ;  /* 0x0000000908087291 */ /* 0x000fc8000f8f38ff */
[----:B------:R-:W-:-:S06]  /*9460*/  USHF.R.S32.HI UR8, URZ, 0x7, UR8 ;  /* 0x00000007ff087899 */ /* 0x000fcc0008011408 */
[----:B------:R-:W-:-:S13]  /*9470*/  ISETP.GE.AND P0, PT, R231, UR8, PT ;  /* 0x00000008e7007c0c */ /* 0x000fda000bf06270 */
[----:B-1----:R-:W-:Y:S05]  /*9480*/  @!P0 BRA `(.L_x_797) ;  /* 0xffffff6c00788947 */ /* 0x002fea000383ffff */
[----:B------:R-:W-:Y:S05]  /*9490*/  EXIT ;  /* 0x000000000000794d */ /* 0x000fea0003800000 */
.L_x_798:
        /* <DEDUP_REMOVED lines=14> */
.L_x_897:


//--------------------- .text._ZN5flash44flash_bwd_dq_dk_dv_loop_seqk_parallel_kernelI23Flash_bwd_kernel_traitsILi96ELi64ELi128ELi8ELi2ELi4ELi4ELb0ELb0EN7cutlass10bfloat16_tE19Flash_kernel_traitsILi96ELi64ELi128ELi8ES3_EELb0ELb1ELb0ELb1ELb0ELb0ELb1EEEvNS_16Flash_bwd_paramsE --------------------------
	.section	.text._ZN5flash44flash_bwd_dq_dk_dv_loop_seqk_parallel_kernelI23Flash_bwd_kernel_traitsILi96ELi64ELi128ELi8ELi2ELi4ELi4ELb0ELb0EN7cutlass10bfloat16_tE19Flash_kernel_traitsILi96ELi64ELi128ELi8ES3_EELb0ELb1ELb0ELb1ELb0ELb0ELb1EEEvNS_16Flash_bwd_paramsE,"ax",@progbits
	.align	128
        .global         _ZN5flash44flash_bwd_dq_dk_dv_loop_seqk_parallel_kernelI23Flash_bwd_kernel_traitsILi96ELi64ELi128ELi8ELi2ELi4ELi4ELb0ELb0EN7cutlass10bfloat16_tE19Flash_kernel_traitsILi96ELi64ELi128ELi8ES3_EELb0ELb1ELb0ELb1ELb0ELb0ELb1EEEvNS_16Flash_bwd_paramsE
        .type           _ZN5flash44flash_bwd_dq_dk_dv_loop_seqk_parallel_kernelI23Flash_bwd_kernel_traitsILi96ELi64ELi128ELi8ELi2ELi4ELi4ELb0ELb0EN7cutlass10bfloat16_tE19Flash_kernel_traitsILi96ELi64ELi128ELi8ES3_EELb0ELb1ELb0ELb1ELb0ELb0ELb1EEEvNS_16Flash_bwd_paramsE,@function
        .size           _ZN5flash44flash_bwd_dq_dk_dv_loop_seqk_parallel_kernelI23Flash_bwd_kernel_traitsILi96ELi64ELi128ELi8ELi2ELi4ELi4ELb0ELb0EN7cutlass10bfloat16_tE19Flash_kernel_traitsILi96ELi64ELi128ELi8ES3_EELb0ELb1ELb0ELb1ELb0ELb0ELb1EEEvNS_16Flash_bwd_paramsE,(.L_x_898 - _ZN5flash44flash_bwd_dq_dk_dv_loop_seqk_parallel_kernelI23Flash_bwd_kernel_traitsILi96ELi64ELi128ELi8ELi2ELi4ELi4ELb0ELb0EN7cutlass10bfloat16_tE19Flash_kernel_traitsILi96ELi64ELi128ELi8ES3_EELb0ELb1ELb0ELb1ELb0ELb0ELb1EEEvNS_16Flash_bwd_paramsE)
        .other          _ZN5flash44flash_bwd_dq_dk_dv_loop_seqk_parallel_kernelI23Flash_bwd_kernel_traitsILi96ELi64ELi128ELi8ELi2ELi4ELi4ELb0ELb0EN7cutlass10bfloat16_tE19Flash_kernel_traitsILi96ELi64ELi128ELi8ES3_EELb0ELb1ELb0ELb1ELb0ELb0ELb1EEEvNS_16Flash_bwd_paramsE,@"STO_CUDA_ENTRY STV_DEFAULT"
_ZN5flash44flash_bwd_dq_dk_dv_loop_seqk_parallel_kernelI23Flash_bwd_kernel_traitsILi96ELi64ELi128ELi8ELi2ELi4ELi4ELb0ELb0EN7cutlass10bfloat16_tE19Flash_kernel_traitsILi96ELi64ELi128ELi8ES3_EELb0ELb1ELb0ELb1ELb0ELb0ELb1EEEvNS_16Flash_bwd_paramsE:
.text._ZN5flash44flash_bwd_dq_dk_dv_loop_seqk_parallel_kernelI23Flash_bwd_kernel_traitsILi96ELi64ELi128ELi8ELi2ELi4ELi4ELb0ELb0EN7cutlass10bfloat16_tE19Flash_kernel_traitsILi96ELi64ELi128ELi8ES3_EELb0ELb1ELb0ELb1ELb0ELb0ELb1EEEvNS_16Flash_bwd_paramsE:
        /* <DEDUP_REMOVED lines=19> */
[----:B------:R-:W-:Y:S01]  /*0130*/  S2UR UR23, SR_CTAID.Y ;  /* 0x00000000001779c3 */ /* 0x000fe20000002600 */
[----:B-1----:R-:W-:-:S02]  /*0140*/  ULEA UR48, UP0, UR29, UR48, 0x2 ;  /* 0x000000301d307291 */ /* 0x002fc4000f8010ff */
[----:B--2---:R-:W-:Y:S02]  /*0150*/  UISETP.NE.U32.AND UP1, UPT, UR6, URZ, UPT ;  /* 0x000000ff0600728c */ /* 0x004fe4000bf25070 */
[----:B------:R-:W-:Y:S02]  /*0160*/  ULEA.HI.X UR49, UR29, UR49, URZ, 0x2, UP0 ;  /* 0x000000311d317291 */ /* 0x000fe400080f14ff */
[----:B------:R-:W-:Y:S01]  /*0170*/  UISETP.NE.U32.AND UP0, UPT, UR6, URZ, UPT ;  /* 0x000000ff0600728c */ /* 0x000fe2000bf05070 */
[----:B------:R-:W-:Y:S01]  /*0180*/  S2UR UR26, SR_CTAID.X ;  /* 0x00000000001a79c3 */ /* 0x000fe20000002500 */
        /* <DEDUP_REMOVED lines=8> */
[----:B------:R-:W4:Y:S01]  /*0210*/  S2UR UR22, SR_CTAID.Y ;  /* 0x00000000001679c3 */ /* 0x000f220000002600 */
[----:B------:R-:W-:Y:S01]  /*0220*/  UISETP.EQ.OR.EX UP0, UPT, UR5, URZ, !UP3, UP2 ;  /* 0x000000ff0500728c */ /* 0x000fe2000df02720 */
[----:B------:R-:W-:Y:S02]  /*0230*/  UMOV UR8, 0x400 ;  /* 0x0000040000087882 */ /* 0x000fe40000000000 */
[----:B------:R-:W-:Y:S01]  /*0240*/  UMOV UR5, 0x400 ;  /* 0x0000040000057882 */ /* 0x000fe20000000000 */
[----:B------:R-:W-:Y:S02]  /*0250*/  UP2UR UR32, UPR, URZ, 0x1 ;  /* 0x00000001ff207883 */ /* 0x000fe40008000000 */
[----:B------:R-:W-:Y:S01]  /*0260*/  UP2UR UR31, UPR, URZ, 0x8 ;  /* 0x00000008ff1f7883 */ /* 0x000fe20008000000 */
[----:B------:R-:W4:Y:S01]  /*0270*/  S2UR UR25, SR_CTAID.Z ;  /* 0x00000000001979c3 */ /* 0x000f220000002700 */
        /* <DEDUP_REMOVED lines=10> */
.L_x_857:
[----:B-1----:R-:W1:Y:S01]  /*0320*/  LDCU.64 UR8, c[0x0][0x478] ;  /* 0x00008f00ff0877ac */ /* 0x002e620008000a00 */
        /* <DEDUP_REMOVED lines=9> */
[----:B-1----:R-:W-:Y:S02]  /*03c0*/  UISETP.NE.U32.AND UP0, UPT, UR8, URZ, UPT ;  /* 0x000000ff0800728c */ /* 0x002fe4000bf05070 */
[----:B------:R-:W3:Y:S02]  /*03d0*/  @P1 LDG.E R6, desc[UR38][R4.64] ;  /* 0x0000002604061981 */ /* 0x000ee4000c1e1900 */
[----:B------:R-:W-:-:S06]  /*03e0*/  UISETP.NE.AND.EX UP0, UPT, UR9, URZ, UPT, UP0 ;  /* 0x000000ff0900728c */ /* 0x000fcc000bf05300 */
[----:B------:R-:W-:-:S05]  /*03f0*/  PLOP3.LUT P0, PT, PT, PT, UP0, 0x80, 0x8 ;  /* 0x000000000008781c */ /* 0x000fca0003f0f008 */
[----:B------:R-:W-:Y:S01]  /*0400*/  @UP0 ULEA UR14, UP1, UR29, UR8, 0x2 ;  /* 0x000000081d0e0291 */ /* 0x000fe2000f8210ff */
[----:B------:R-:W-:Y:S01]  /*0410*/  PLOP3.LUT P3, PT, PT, PT, UP2, 0x80, 0x8 ;  /* 0x000000000008781c */ /* 0x000fe20003f6f028 */
[----:B------:R-:W1:Y:S02]  /*0420*/  @!UP0 LDCU UR5, c[0x0][0x43c] ;  /* 0x00008780ff0587ac */ /* 0x000e640008000800 */
[----:B------:R-:W-:Y:S02]  /*0430*/  @UP0 ULEA.HI.X UR15, UR29, UR9, URZ, 0x2, UP1 ;  /* 0x000000091d0f0291 */ /* 0x000fe400088f14ff */
[----:B--2---:R-:W-:Y:S01]  /*0440*/  IMAD.U32 R2, RZ, RZ, UR14 ;  /* 0x0000000eff027e24 */ /* 0x004fe2000f8e00ff */
[----:B------:R-:W4:Y:S03]  /*0450*/  @!UP0 LDCU.64 UR8, c[0x0][0x488] ;  /* 0x00009100ff0887ac */ /* 0x000f260008000a00 */
[----:B------:R-:W-:-:S05]  /*0460*/  IMAD.U32 R3, RZ, RZ, UR15 ;  /* 0x0000000fff037e24 */ /* 0x000fca000f8e00ff */
[----:B-----5:R5:W2:Y:S01]  /*0470*/  @P0 LDG.E R4, desc[UR38][R2.64] ;  /* 0x0000002602040981 */ /* 0x020aa2000c1e1900 */
[----:B------:R-:W-:Y:S01]  /*0480*/  UMOV UR43, URZ ;  /* 0x000000ff002b7c82 */ /* 0x000fe20008000000 */
[----:B------:R-:W-:Y:S01]  /*0490*/  UMOV UR45, 0xffffffff ;  /* 0xffffffff002d7882 */ /* 0x000fe20000000000 */
[----:B----4-:R-:W-:-:S04]  /*04a0*/  @!UP0 UISETP.NE.U32.AND UP1, UPT, UR8, URZ, UPT ;  /* 0x000000ff0800828c */ /* 0x010fc8000bf25070 */
[----:B------:R-:W-:-:S04]  /*04b0*/  @!UP0 UISETP.NE.AND.EX UP1, UPT, UR9, URZ, UPT, UP1 ;  /* 0x000000ff0900828c */ /* 0x000fc8000bf25310 */
[----:B-1----:R-:W-:Y:S01]  /*04c0*/  @!UP0 USEL UR9, UR5, URZ, UP1 ;  /* 0x000000ff05098287 */ /* 0x002fe20008800000 */
[----:B-----5:R-:W-:Y:S02]  /*04d0*/  IMAD.U32 R2, RZ, RZ, UR12 ;  /* 0x0000000cff027e24 */ /* 0x020fe4000f8e00ff */
[----:B------:R-:W-:-:S05]  /*04e0*/  IMAD.U32 R3, RZ, RZ, UR13 ;  /* 0x0000000dff037e24 */ /* 0x000fca000f8e00ff */
[----:B------:R-:W4:Y:S04]  /*04f0*/  @P4 LDG.E R5, desc[UR38][R2.64] ;  /* 0x0000002602054981 */ /* 0x000f28000c1e1900 */
[----:B------:R1:W5:Y:S02]  /*0500*/  @P2 LDG.E R0, desc[UR38][R2.64+0x4] ;  /* 0x0000042602002981 */ /* 0x000364000c1e1900 */
[----:B-1----:R-:W-:Y:S02]  /*0510*/  IMAD.U32 R2, RZ, RZ, UR48 ;  /* 0x00000030ff027e24 */ /* 0x002fe4000f8e00ff */
[----:B------:R-:W-:-:S05]  /*0520*/  IMAD.U32 R3, RZ, RZ, UR49 ;  /* 0x00000031ff037e24 */ /* 0x000fca000f8e00ff */
[----:B------:R-:W5:Y:S01]  /*0530*/  @!P3 LDG.E R2, desc[UR38][R2.64] ;  /* 0x000000260202b981 */ /* 0x000f62000c1e1900 */
[----:B------:R-:W-:Y:S01]  /*0540*/  UMOV UR12, 0xffffffff ;  /* 0xffffffff000c7882 */ /* 0x000fe20000000000 */
[----:B------:R-:W-:Y:S01]  /*0550*/  USHF.L.U32 UR5, UR46, 0x7, URZ ;  /* 0x000000072e057899 */ /* 0x000fe200080006ff */
[----:B---3--:R-:W-:Y:S02]  /*0560*/  @P1 R2UR UR43, R6 ;  /* 0x00000000062b12ca */ /* 0x008fe400000e0000 */
[----:B--2---:R-:W-:-:S13]  /*0570*/  @P0 R2UR UR42, R4 ;  /* 0x00000000042a02ca */ /* 0x004fda00000e0000 */
[----:B------:R-:W-:Y:S01]  /*0580*/  @UP0 UIADD3 UR42, UPT, UPT, UR42, -UR43, URZ ;  /* 0x8000002b2a2a0290 */ /* 0x000fe2000fffe0ff */
[----:B----4-:R-:W-:Y:S02]  /*0590*/  @P4 R2UR UR12, R5 ;  /* 0x00000000050c42ca */ /* 0x010fe400000e0000 */
        /* <DEDUP_REMOVED lines=12> */
.L_x_799:
        /* <DEDUP_REMOVED lines=34> */
.L_x_801:
[----:B------:R-:W1:Y:S01]  /*0880*/  LDCU.64 UR16, c[0x0][0x3b8] ;  /* 0x00007700ff1077ac */ /* 0x000e620008000a00 */
[----:B------:R-:W-:-:S04]  /*0890*/  UIADD3 UR8, UPT, UPT, UR43, UR45, URZ ;  /* 0x0000002d2b087290 */ /* 0x000fc8000fffe0ff */
[----:B-1----:R-:W-:Y:S02]  /*08a0*/  UIMAD.WIDE.U32 UR56, UR8, UR16, URZ ;  /* 0x00000010083872a5 */ /* 0x002fe4000f8e00ff */
[----:B------:R-:W-:-:S04]  /*08b0*/  UIMAD UR8, UR8, UR17, URZ ;  /* 0x00000011080872a4 */ /* 0x000fc8000f8e02ff */
[----:B------:R-:W-:-:S06]  /*08c0*/  UIADD3 UR8, UPT, UPT, UR57, UR8, URZ ;  /* 0x0000000839087290 */ /* 0x000fcc000fffe0ff */
[----:B------:R-:W-:Y:S02]  /*08d0*/  MOV R16, UR8 ;  /* 0x0000000800107c02 */ /* 0x000fe40008000f00 */
.L_x_802:
        /* <DEDUP_REMOVED lines=43> */
.L_x_803:
[----:B------:R-:W1:Y:S01]  /*0b90*/  LDCU.64 UR14, c[0x0][0x3c0] ;  /* 0x00007800ff0e77ac */ /* 0x000e620008000a00 */
[----:B------:R-:W-:-:S04]  /*0ba0*/  UIADD3 UR8, UPT, UPT, UR43, UR45, URZ ;  /* 0x0000002d2b087290 */ /* 0x000fc8000fffe0ff */
[----:B-1----:R-:W-:Y:S02]  /*0bb0*/  UIMAD.WIDE.U32 UR54, UR8, UR14, URZ ;  /* 0x0000000e083672a5 */ /* 0x002fe4000f8e00ff */
[----:B------:R-:W-:-:S04]  /*0bc0*/  UIMAD UR8, UR8, UR15, URZ ;  /* 0x0000000f080872a4 */ /* 0x000fc8000f8e02ff */
[----:B------:R-:W-:-:S06]  /*0bd0*/  UIADD3 UR8, UPT, UPT, UR55, UR8, URZ ;  /* 0x0000000837087290 */ /* 0x000fcc000fffe0ff */
[----:B------:R-:W-:-:S07]  /*0be0*/  MOV R18, UR8 ;  /* 0x0000000800127c02 */ /* 0x000fce0008000f00 */
.L_x_804:
        /* <DEDUP_REMOVED lines=27> */
.L_x_805:
[----:B------:R-:W-:Y:S02]  /*0da0*/  UIMAD.WIDE.U32 UR58, UR50, UR12, URZ ;  /* 0x0000000c323a72a5 */ /* 0x000fe4000f8e00ff */
[----:B------:R-:W-:-:S04]  /*0db0*/  UIMAD UR8, UR51, UR12, URZ ;  /* 0x0000000c330872a4 */ /* 0x000fc8000f8e02ff */
[----:B------:R-:W-:Y:S02]  /*0dc0*/  UIADD3 UR8, UPT, UPT, UR59, UR8, URZ ;  /* 0x000000083b087290 */ /* 0x000fe4000fffe0ff */
.L_x_806:
        /* <DEDUP_REMOVED lines=21> */
.L_x_807:
[----:B------:R-:W1:Y:S01]  /*0f20*/  LDCU UR60, c[0x0][0x434] ;  /* 0x00008680ff3c77ac */ /* 0x000e620008000800 */
[----:B------:R-:W-:-:S04]  /*0f30*/  UIMAD UR10, UR29, UR63, UR28 ;  /* 0x0000003f1d0a72a4 */ /* 0x000fc8000f8e021c */
[----:B-1----:R-:W-:Y:S02]  /*0f40*/  UIMAD UR60, UR10, UR60, URZ ;  /* 0x0000003c0a3c72a4 */ /* 0x002fe4000f8e02ff */
.L_x_808:
        /* <DEDUP_REMOVED lines=11> */
.L_x_809:
[----:B------:R-:W1:Y:S01]  /*1000*/  LDCU UR59, c[0x0][0x444] ;  /* 0x00008880ff3b77ac */ /* 0x000e620008000800 */
[----:B------:R-:W-:-:S04]  /*1010*/  UIMAD UR10, UR29, UR63, UR28 ;  /* 0x0000003f1d0a72a4 */ /* 0x000fc8000f8e021c */
[----:B-1----:R-:W-:-:S12]  /*1020*/  UIMAD UR59, UR10, UR59, URZ ;  /* 0x0000003b0a3b72a4 */ /* 0x002fd8000f8e02ff */
.L_x_810:
        /* <DEDUP_REMOVED lines=101> */
.L_x_812:
[----:B------:R-:W1:Y:S01]  /*1680*/  LDCU.64 UR10, c[0x0][0x5c0] ;  /* 0x0000b800ff0a77ac */ /* 0x000e620008000a00 */
[----:B------:R-:W-:-:S04]  /*1690*/  UIADD3 UR8, UPT, UPT, UR43, UR45, URZ ;  /* 0x0000002d2b087290 */ /* 0x000fc8000fffe0ff */
[----:B-1----:R-:W-:Y:S02]  /*16a0*/  UIMAD.WIDE.U32 UR16, UR8, UR10, URZ ;  /* 0x0000000a081072a5 */ /* 0x002fe4000f8e00ff */
[----:B------:R-:W-:-:S04]  /*16b0*/  UIMAD UR8, UR8, UR11, URZ ;  /* 0x0000000b080872a4 */ /* 0x000fc8000f8e02ff */
[----:B------:R-:W-:-:S06]  /*16c0*/  UIADD3 UR8, UPT, UPT, UR17, UR8, URZ ;  /* 0x0000000811087290 */ /* 0x000fcc000fffe0ff */
[----:B------:R-:W-:Y:S02]  /*16d0*/  MOV R0, UR8 ;  /* 0x0000000800007c02 */ /* 0x000fe40008000f00 */
.L_x_813:
        /* <DEDUP_REMOVED lines=13> */
.L_x_814:
[----:B------:R-:W1:Y:S01]  /*17b0*/  LDCU.64 UR8, c[0x0][0x5c8] ;  /* 0x0000b900ff0877ac */ /* 0x000e620008000a00 */
[----:B------:R-:W-:-:S04]  /*17c0*/  UIADD3 UR43, UPT, UPT, UR43, UR45, URZ ;  /* 0x0000002d2b2b7290 */ /* 0x000fc8000fffe0ff */
[----:B-1----:R-:W-:Y:S02]  /*17d0*/  UIMAD.WIDE.U32 UR14, UR43, UR8, URZ ;  /* 0x000000082b0e72a5 */ /* 0x002fe4000f8e00ff */
[----:B------:R-:W-:-:S04]  /*17e0*/  UIMAD UR43, UR43, UR9, URZ ;  /* 0x000000092b2b72a4 */ /* 0x000fc8000f8e02ff */
[----:B------:R-:W-:-:S06]  /*17f0*/  UIADD3 UR43, UPT, UPT, UR15, UR43, URZ ;  /* 0x0000002b0f2b7290 */ /* 0x000fcc000fffe0ff */
[----:B------:R-:W-:-:S07]  /*1800*/  MOV R10, UR43 ;  /* 0x0000002b000a7c02 */ /* 0x000fce0008000f00 */
.L_x_815:
        /* <DEDUP_REMOVED lines=30> */
.L_x_817:
[----:B------:R-:W-:Y:S05]  /*19f0*/  BSYNC.RECONVERGENT B0 ;  /* 0x0000000000007941 */ /* 0x000fea0003800200 */
.L_x_816:
        /* <DEDUP_REMOVED lines=17> */
.L_x_819:
[----:B------:R-:W-:Y:S05]  /*1b10*/  BSYNC.RECONVERGENT B0 ;  /* 0x0000000000007941 */ /* 0x000fea0003800200 */
.L_x_818:
        /* <DEDUP_REMOVED lines=27> */
.L_x_821:
[----:B------:R-:W-:Y:S05]  /*1cd0*/  BSYNC.RECONVERGENT B0 ;  /* 0x0000000000007941 */ /* 0x000fea0003800200 */
.L_x_820:
        /* <DEDUP_REMOVED lines=18> */
.L_x_811:
        /* <DEDUP_REMOVED lines=32> */
.L_x_825:
[----:B------:R2:W-:Y:S01]  /*2000*/  STS.128 [R0+0x8000], RZ ;  /* 0x008000ff00007388 */ /* 0x0005e20000000c00 */
[----:B------:R-:W-:Y:S05]  /*2010*/  BRA `(.L_x_826) ;  /* 0x00000000000c7947 */ /* 0x000fea0003800000 */
.L_x_824:
[----:B------:R1:W-:Y:S04]  /*2020*/  STS.128 [R0+0x6000], RZ ;  /* 0x006000ff00007388 */ /* 0x0003e80000000c00 */
[----:B------:R1:W-:Y:S04]  /*2030*/  STS.128 [R0+0x7000], RZ ;  /* 0x007000ff00007388 */ /* 0x0003e80000000c00 */
[----:B------:R1:W-:Y:S02]  /*2040*/  STS.128 [R0+0x8000], RZ ;  /* 0x008000ff00007388 */ /* 0x0003e40000000c00 */
.L_x_826:
[----:B------:R-:W-:Y:S05]  /*2050*/  BSYNC.RECONVERGENT B0 ;  /* 0x0000000000007941 */ /* 0x000fea0003800200 */
.L_x_823:
        /* <DEDUP_REMOVED lines=23> */
.L_x_829:
[----:B------:R1:W-:Y:S01]  /*21d0*/  STS.128 [R195+0x2000], RZ ;  /* 0x002000ffc3007388 */ /* 0x0003e20000000c00 */
[----:B------:R-:W-:Y:S05]  /*21e0*/  BRA `(.L_x_830) ;  /* 0x00000000000c7947 */ /* 0x000fea0003800000 */
.L_x_828:
[----:B------:R4:W-:Y:S04]  /*21f0*/  STS.128 [R195], RZ ;  /* 0x000000ffc3007388 */ /* 0x0009e80000000c00 */
[----:B------:R4:W-:Y:S04]  /*2200*/  STS.128 [R195+0x1000], RZ ;  /* 0x001000ffc3007388 */ /* 0x0009e80000000c00 */
[----:B------:R4:W-:Y:S02]  /*2210*/  STS.128 [R195+0x2000], RZ ;  /* 0x002000ffc3007388 */ /* 0x0009e40000000c00 */
.L_x_830:
[----:B------:R-:W-:Y:S05]  /*2220*/  BSYNC.RECONVERGENT B0 ;  /* 0x0000000000007941 */ /* 0x000fea0003800200 */
.L_x_827:
        /* <DEDUP_REMOVED lines=17> */
[----:B------:R-:W-:-:S04]  /*2340*/  UIADD3 UR13, UPT, UPT, -UR5, UR42, URZ ;  /* 0x0000002a050d7290 */ /* 0x000fc8000fffe1ff */
[----:B------:R-:W5:Y:S04]  /*2350*/  @!P3 LDG.E R249, desc[UR38][R2.64] ;  /* 0x0000002602f9b981 */ /* 0x000f68000c1e1900 */
[----:B------:R-:W5:Y:S04]  /*2360*/  @!P2 LDG.E R248, desc[UR38][R2.64+0x20] ;  /* 0x0000202602f8a981 */ /* 0x000f68000c1e1900 */
[----:B------:R-:W5:Y:S04]  /*2370*/  @!P1 LDG.E R247, desc[UR38][R2.64+0x80] ;  /* 0x0000802602f79981 */ /* 0x000f68000c1e1900 */
[----:B------:R3:W5:Y:S01]  /*2380*/  @!P0 LDG.E R246, desc[UR38][R2.64+0xa0] ;  /* 0x0000a02602f68981 */ /* 0x000762000c1e1900 */
[----:B------:R-:W-:Y:S01]  /*2390*/  UIMAD UR20, UR47, UR16, URZ ;  /* 0x000000102f1472a4 */ /* 0x000fe2000f8e02ff */
[----:B------:R-:W-:Y:S01]  /*23a0*/  ISETP.GE.AND P4, PT, R19, UR13, PT ;  /* 0x0000000d13007c0c */ /* 0x000fe2000bf86270 */
[----:B--2---:R-:W-:Y:S01]  /*23b0*/  IMAD R4, R17, UR8, RZ ;  /* 0x0000000811047c24 */ /* 0x004fe2000f8e02ff */
[----:B------:R-:W-:Y:S01]  /*23c0*/  BSSY.RECONVERGENT B0, `(.L_x_831) ;  /* 0x000002a000007945 */ /* 0x000fe20003800200 */
[----:B------:R-:W-:-:S02]  /*23d0*/  UIMAD UR20, UR5, UR17, UR20 ;  /* 0x00000011051472a4 */ /* 0x000fc4000f8e0214 */
[----:B------:R-:W-:Y:S02]  /*23e0*/  IMAD R10, R13, UR9, R4 ;  /* 0x000000090d0a7c24 */ /* 0x000fe4000f8e0204 */
[----:B---3--:R-:W-:-:S04]  /*23f0*/  IMAD.U32 R2, RZ, RZ, UR16 ;  /* 0x00000010ff027e24 */ /* 0x008fc8000f8e00ff */
[----:B------:R-:W-:-:S03]  /*2400*/  IMAD.WIDE.U32 R2, R2, UR5, R8 ;  /* 0x0000000502027c25 */ /* 0x000fc6000f8e0008 */
[----:B------:R-:W-:-:S04]  /*2410*/  IADD3 R2, P0, PT, R2, UR56, RZ ;  /* 0x0000003802027c10 */ /* 0x000fc8000ff1e0ff */
        /* <DEDUP_REMOVED lines=31> */
.L_x_833:
[----:B------:R3:W-:Y:S01]  /*2610*/  STS.128 [R0+0xd000], RZ ;  /* 0x00d000ff00007388 */ /* 0x0007e20000000c00 */
[----:B------:R-:W-:Y:S05]  /*2620*/  BRA `(.L_x_834) ;  /* 0x00000000000c7947 */ /* 0x000fea0003800000 */
.L_x_832:
[----:B------:R2:W-:Y:S04]  /*2630*/  STS.128 [R0+0x9000], RZ ;  /* 0x009000ff00007388 */ /* 0x0005e80000000c00 */
[----:B------:R2:W-:Y:S04]  /*2640*/  STS.128 [R0+0xb000], RZ ;  /* 0x00b000ff00007388 */ /* 0x0005e80000000c00 */
[----:B------:R2:W-:Y:S02]  /*2650*/  STS.128 [R0+0xd000], RZ ;  /* 0x00d000ff00007388 */ /* 0x0005e40000000c00 */
.L_x_834:
[----:B------:R-:W-:Y:S05]  /*2660*/  BSYNC.RECONVERGENT B0 ;  /* 0x0000000000007941 */ /* 0x000fea0003800200 */
.L_x_831:
[----:B------:R-:W-:Y:S01]  /*2670*/  ISETP.GE.AND P3, PT, R20, UR13, PT ;  /* 0x0000000d14007c0c */ /* 0x000fe2000bf66270 */
        /* <DEDUP_REMOVED lines=33> */
.L_x_837:
[----:B------:R3:W-:Y:S02]  /*2890*/  STS.128 [R0+0xe000], RZ ;  /* 0x00e000ff00007388 */ /* 0x0007e40000000c00 */
.L_x_836:
[----:B------:R-:W-:Y:S05]  /*28a0*/  BSYNC.RECONVERGENT B0 ;  /* 0x0000000000007941 */ /* 0x000fea0003800200 */
.L_x_835:
[----:B------:R-:W4:Y:S01]  /*28b0*/  LDCU.64 UR8, c[0x0][0x3d8] ;  /* 0x00007b00ff0877ac */ /* 0x000f220008000a00 */
[----:B--23--:R-:W-:Y:S01]  /*28c0*/  MOV R2, UR14 ;  /* 0x0000000e00027c02 */ /* 0x00cfe20008000f00 */
[----:B------:R-:W-:Y:S01]  /*28d0*/  BSSY.RECONVERGENT B0, `(.L_x_838) ;  /* 0x000002b000007945 */ /* 0x000fe20003800200 */
[----:B------:R-:W-:-:S03]  /*28e0*/  UIMAD UR13, UR47, UR14, URZ ;  /* 0x0000000e2f0d72a4 */ /* 0x000fc6000f8e02ff */
[----:B------:R-:W-:Y:S01]  /*28f0*/  IMAD.WIDE.U32 R2, R2, UR5, R8 ;  /* 0x0000000502027c25 */ /* 0x000fe2000f8e0008 */
[----:B------:R-:W-:Y:S02]  /*2900*/  UIMAD UR13, UR5, UR15, UR13 ;  /* 0x0000000f050d72a4 */ /* 0x000fe4000f8e020d */
[----:B------:R-:W-:-:S04]  /*2910*/  IADD3 R2, P0, PT, R2, UR54, RZ ;  /* 0x0000003602027c10 */ /* 0x000fc8000ff1e0ff */
        /* <DEDUP_REMOVED lines=33> */
.L_x_840:
[----:B------:R4:W-:Y:S01]  /*2b30*/  STS.128 [R0+0x13000], RZ ;  /* 0x013000ff00007388 */ /* 0x0009e20000000c00 */
[----:B------:R-:W-:Y:S05]  /*2b40*/  BRA `(.L_x_841) ;  /* 0x00000000000c7947 */ /* 0x000fea0003800000 */
.L_x_839:
[----:B------:R2:W-:Y:S04]  /*2b50*/  STS.128 [R0+0xf000], RZ ;  /* 0x00f000ff00007388 */ /* 0x0005e80000000c00 */
[----:B------:R2:W-:Y:S04]  /*2b60*/  STS.128 [R0+0x11000], RZ ;  /* 0x011000ff00007388 */ /* 0x0005e80000000c00 */
[----:B------:R2:W-:Y:S02]  /*2b70*/  STS.128 [R0+0x13000], RZ ;  /* 0x013000ff00007388 */ /* 0x0005e40000000c00 */
.L_x_841:
[----:B------:R-:W-:Y:S05]  /*2b80*/  BSYNC.RECONVERGENT B0 ;  /* 0x0000000000007941 */ /* 0x000fea0003800200 */
.L_x_838:
        /* <DEDUP_REMOVED lines=33> */
.L_x_844:
[----:B------:R3:W-:Y:S02]  /*2da0*/  STS.128 [R0+0x14000], RZ ;  /* 0x014000ff00007388 */ /* 0x0007e40000000c00 */
.L_x_843:
[----:B------:R-:W-:Y:S05]  /*2db0*/  BSYNC.RECONVERGENT B0 ;  /* 0x0000000000007941 */ /* 0x000fea0003800200 */
.L_x_842:
[----:B------:R-:W1:Y:S01]  /*2dc0*/  LDCU.64 UR8, c[0x0][0x538] ;  /* 0x0000a700ff0877ac */ /* 0x000e620008000a00 */
[----:B--23--:R-:W-:Y:S01]  /*2dd0*/  IMAD.U32 R2, RZ, RZ, UR28 ;  /* 0x0000001cff027e24 */ /* 0x00cfe2000f8e00ff */
[----:B------:R-:W2:Y:S01]  /*2de0*/  S2R R179, SR_TID.X ;  /* 0x0000000000b37919 */ /* 0x000ea20000002100 */
[C---:B------:R-:W-:Y:S01]  /*2df0*/  IMAD.SHL.U32 R11, R22.reuse, 0x20, RZ ;  /* 0x00000020160b7824 */ /* 0x040fe200078e00ff */
[----:B------:R-:W3:Y:S01]  /*2e00*/  LDC R242, c[0x0][0x44c] ;  /* 0x00011300fff27b82 */ /* 0x000ee20000000800 */
[----:B-1--4-:R-:W-:Y:S01]  /*2e10*/  IMAD.U32 R0, RZ, RZ, UR40 ;  /* 0x00000028ff007e24 */ /* 0x012fe2000f8e00ff */
[----:B------:R-:W0:Y:S01]  /*2e20*/  LDGDEPBAR ;  /* 0x00000000000079af */ /* 0x000e220000000000 */
[C---:B------:R-:W-:Y:S01]  /*2e30*/  IMAD.SHL.U32 R6, R22.reuse, 0x10, RZ ;  /* 0x0000001016067824 */ /* 0x040fe200078e00ff */
[----:B------:R-:W1:Y:S01]  /*2e40*/  LDCU UR15, c[0x0][0x590] ;  /* 0x0000b200ff0f77ac */ /* 0x000e620008000800 */
[----:B------:R-:W-:Y:S01]  /*2e50*/  IMAD.SHL.U32 R8, R22, 0x2, RZ ;  /* 0x0000000216087824 */ /* 0x000fe200078e00ff */
[----:B------:R-:W-:-:S02]  /*2e60*/  UIADD3 UR51, UPT, UPT, UR51, 0x80, -UR42 ;  /* 0x0000008033337890 */ /* 0x000fc4000fffe82a */
[----:B------:R-:W-:Y:S01]  /*2e70*/  USHF.L.U32 UR52, UR52, 0x3, URZ ;  /* 0x0000000334347899 */ /* 0x000fe200080006ff */
[----:B------:R-:W4:Y:S01]  /*2e80*/  LDCU UR14, c[0x0][0x50c] ;  /* 0x0000a180ff0e77ac */ /* 0x000f220008000800 */
[----:B------:R-:W-:Y:S01]  /*2e90*/  ISETP.NE.U32.AND P1, PT, RZ, UR8, PT ;  /* 0x00000008ff007c0c */ /* 0x000fe2000bf25070 */
[----:B------:R-:W1:Y:S03]  /*2ea0*/  LDCU UR13, c[0x0][0x45c] ;  /* 0x00008b80ff0d77ac */ /* 0x000e660008000800 */
[----:B------:R-:W-:-:S13]  /*2eb0*/  ISETP.NE.AND.EX P1, PT, RZ, UR9, PT, P1 ;  /* 0x00000009ff007c0c */ /* 0x000fda000bf25310 */
[----:B------:R-:W4:Y:S01]  /*2ec0*/  @P1 LDC.64 R4, c[0x0][0x540] ;  /* 0x00015000ff041b82 */ /* 0x000f220000000a00 */
[----:B------:R-:W-:Y:S01]  /*2ed0*/  @P1 IMAD.MOV.U32 R3, RZ, RZ, RZ ;  /* 0x000000ffff031224 */ /* 0x000fe200078e00ff */
[----:B------:R-:W-:Y:S01]  /*2ee0*/  LOP3.LUT R7, R11, 0x120, RZ, 0xc0, !PT ;  /* 0x000001200b077812 */ /* 0x000fe200078ec0ff */
[----:B--2---:R-:W-:-:S05]  /*2ef0*/  IMAD.SHL.U32 R13, R179, 0x20, RZ ;  /* 0x00000020b30d7824 */ /* 0x004fca00078e00ff */
[----:B------:R-:W2:Y:S01]  /*2f00*/  @P1 LDC R10, c[0x0][0x458] ;  /* 0x00011600ff0a1b82 */ /* 0x000ea20000000800 */
[----:B----4-:R-:W-:-:S04]  /*2f10*/  @P1 IMAD.WIDE.U32 R2, R4, UR29, R2 ;  /* 0x0000001d04021c25 */ /* 0x010fc8000f8e0002 */
[----:B------:R-:W-:Y:S01]  /*2f20*/  @P1 IMAD R5, R5, UR29, R3 ;  /* 0x0000001d05051c24 */ /* 0x000fe2000f8e0203 */
[C---:B------:R-:W-:Y:S01]  /*2f30*/  @P1 LEA R4, P0, R2.reuse, UR8, 0x2 ;  /* 0x0000000802041c11 */ /* 0x040fe2000f8010ff */
[----:B------:R-:W-:Y:S01]  /*2f40*/  IMAD.U32 R3, RZ, RZ, UR44 ;  /* 0x0000002cff037e24 */ /* 0x000fe2000f8e00ff */
[----:B------:R-:W-:Y:S01]  /*2f50*/  LOP3.LUT R7, R7, 0x200, R6, 0xf8, !PT ;  /* 0x0000020007077812 */ /* 0x000fe200078ef806 */
[C---:B------:R-:W-:Y:S01]  /*2f60*/  IMAD.SHL.U32 R12, R179.reuse, 0x4, RZ ;  /* 0x00000004b30c7824 */ /* 0x040fe200078e00ff */
[----:B------:R-:W-:Y:S01]  /*2f70*/  @P1 LEA.HI.X R5, R2, UR9, R5, 0x2, P0 ;  /* 0x0000000902051c11 */ /* 0x000fe200080f1405 */
[----:B------:R-:W-:Y:S01]  /*2f80*/  IMAD.MOV.U32 R163, RZ, RZ, 0x20 ;  /* 0x00000020ffa37424 */ /* 0x000fe200078e00ff */
[----:B------:R-:W-:Y:S01]  /*2f90*/  IADD3 R2, PT, PT, R0, UR42, R230 ;  /* 0x0000002a00027c10 */ /* 0x000fe2000fffe0e6 */
[----:B------:R-:W-:Y:S01]  /*2fa0*/  IMAD.SHL.U32 R178, R179, 0x8, RZ ;  /* 0x00000008b3b27824 */ /* 0x000fe200078e00ff */
[C---:B------:R-:W-:Y:S01]  /*2fb0*/  LOP3.LUT R14, R13.reuse, 0x20, RZ, 0xc0, !PT ;  /* 0x000000200d0e7812 */ /* 0x040fe200078ec0ff */
[----:B------:R4:W3:Y:S01]  /*2fc0*/  @P1 LDG.E R9, desc[UR38][R4.64] ;  /* 0x0000002604091981 */ /* 0x0008e2000c1e1900 */
[----:B------:R-:W-:Y:S01]  /*2fd0*/  IADD3 R211, PT, PT, R2, -0x1f, -R3 ;  /* 0xffffffe102d37810 */ /* 0x000fe20007ffe803 */
[----:B------:R-:W-:Y:S01]  /*2fe0*/  IMAD.SHL.U32 R2, R22, 0x4, RZ ;  /* 0x0000000416027824 */ /* 0x000fe200078e00ff */
[----:B------:R-:W-:Y:S01]  /*2ff0*/  LOP3.LUT R3, R13, 0xc0, RZ, 0xc0, !PT ;  /* 0x000000c00d037812 */ /* 0x000fe200078ec0ff */
[----:B------:R-:W-:Y:S01]  /*3000*/  IMAD.MOV.U32 R176, RZ, RZ, 0x20 ;  /* 0x00000020ffb07424 */ /* 0x000fe200078e00ff */
[----:B------:R-:W-:Y:S01]  /*3010*/  LOP3.LUT R8, R8, 0x6, RZ, 0xc0, !PT ;  /* 0x0000000608087812 */ /* 0x000fe200078ec0ff */
[----:B------:R-:W-:Y:S01]  /*3020*/  IMAD.MOV.U32 R217, RZ, RZ, R195 ;  /* 0x000000ffffd97224 */ /* 0x000fe200078e00c3 */
[----:B------:R-:W-:-:S02]  /*3030*/  LOP3.LUT R2, R2, 0x18, RZ, 0xc0, !PT ;  /* 0x0000001802027812 */ /* 0x000fc400078ec0ff */
[----:B------:R-:W-:Y:S02]  /*3040*/  CS2R R126, SRZ ;  /* 0x00000000007e7805 */ /* 0x000fe4000001ff00 */
[----:B------:R-:W-:Y:S01]  /*3050*/  LOP3.LUT R3, R3, 0x18, R12, 0xf8, !PT ;  /* 0x0000001803037812 */ /* 0x000fe200078ef80c */
[----:B------:R-:W-:Y:S01]  /*3060*/  IMAD.SHL.U32 R12, R179, 0x10, RZ ;  /* 0x00000010b30c7824 */ /* 0x000fe200078e00ff */
[----:B------:R-:W-:Y:S02]  /*3070*/  LOP3.LUT R8, R8, 0x1e0, R21, 0xf8, !PT ;  /* 0x000001e008087812 */ /* 0x000fe400078ef815 */
[----:B------:R-:W-:Y:S02]  /*3080*/  CS2R R124, SRZ ;  /* 0x00000000007c7805 */ /* 0x000fe4000001ff00 */
[----:B------:R-:W-:Y:S02]  /*3090*/  LOP3.LUT P0, RZ, R22, 0x4, RZ, 0xc0, !PT ;  /* 0x0000000416ff7812 */ /* 0x000fe4000780c0ff */
[----:B------:R-:W-:-:S02]  /*30a0*/  CS2R R130, SRZ ;  /* 0x0000000000827805 */ /* 0x000fc4000001ff00 */
[----:B------:R-:W-:Y:S02]  /*30b0*/  LOP3.LUT R250, R178, 0x18, RZ, 0xc0, !PT ;  /* 0x00000018b2fa7812 */ /* 0x000fe400078ec0ff */
[----:B------:R-:W-:Y:S02]  /*30c0*/  CS2R R128, SRZ ;  /* 0x0000000000807805 */ /* 0x000fe4000001ff00 */
[----:B------:R-:W-:Y:S02]  /*30d0*/  SEL R163, R163, 0xffffffe0, !P0 ;  /* 0xffffffe0a3a37807 */ /* 0x000fe40004000000 */
[----:B------:R-:W-:Y:S02]  /*30e0*/  CS2R R122, SRZ ;  /* 0x00000000007a7805 */ /* 0x000fe4000001ff00 */
[----:B------:R-:W-:Y:S02]  /*30f0*/  LOP3.LUT P0, RZ, R179, 0x2, RZ, 0xc0, !PT ;  /* 0x00000002b3ff7812 */ /* 0x000fe4000780c0ff */
[----:B------:R-:W-:-:S02]  /*3100*/  CS2R R120, SRZ ;  /* 0x0000000000787805 */ /* 0x000fc4000001ff00 */
[----:B------:R-:W-:Y:S02]  /*3110*/  CS2R R118, SRZ ;  /* 0x0000000000767805 */ /* 0x000fe4000001ff00 */
[----:B------:R-:W-:Y:S02]  /*3120*/  CS2R R116, SRZ ;  /* 0x0000000000747805 */ /* 0x000fe4000001ff00 */
[----:B------:R-:W-:Y:S02]  /*3130*/  CS2R R110, SRZ ;  /* 0x00000000006e7805 */ /* 0x000fe4000001ff00 */
[----:B------:R-:W-:Y:S02]  /*3140*/  CS2R R108, SRZ ;  /* 0x00000000006c7805 */ /* 0x000fe4000001ff00 */
[----:B----4-:R-:W-:Y:S02]  /*3150*/  LOP3.LUT R4, R11, 0x20, RZ, 0xc0, !PT ;  /* 0x000000200b047812 */ /* 0x010fe400078ec0ff */
[----:B------:R-:W-:-:S02]  /*3160*/  CS2R R114, SRZ ;  /* 0x0000000000727805 */ /* 0x000fc4000001ff00 */
[----:B------:R-:W-:Y:S02]  /*3170*/  LOP3.LUT R5, R2, 0xc0, R11, 0xf8, !PT ;  /* 0x000000c002057812 */ /* 0x000fe400078ef80b */
[----:B------:R-:W-:Y:S02]  /*3180*/  CS2R R112, SRZ ;  /* 0x0000000000707805 */ /* 0x000fe4000001ff00 */
[----:B------:R-:W-:Y:S02]  /*3190*/  LOP3.LUT R0, R4, 0x3c00, R6, 0xf8, !PT ;  /* 0x00003c0004007812 */ /* 0x000fe400078ef806 */
[----:B------:R-:W-:Y:S02]  /*31a0*/  CS2R R106, SRZ ;  /* 0x00000000006a7805 */ /* 0x000fe4000001ff00 */
[----:B------:R-:W-:Y:S02]  /*31b0*/  LOP3.LUT R4, R5, 0x8, R21, 0x78, !PT ;  /* 0x0000000805047812 */ /* 0x000fe400078e7815 */
[----:B------:R-:W-:-:S02]  /*31c0*/  CS2R R104, SRZ ;  /* 0x0000000000687805 */ /* 0x000fc4000001ff00 */
[----:B------:R-:W-:Y:S02]  /*31d0*/  LOP3.LUT R6, R0, 0x100, R6, 0xf8, !PT ;  /* 0x0000010000067812 */ /* 0x000fe400078ef806 */
[----:B------:R-:W-:Y:S02]  /*31e0*/  CS2R R102, SRZ ;  /* 0x0000000000667805 */ /* 0x000fe4000001ff00 */
[--C-:B------:R-:W-:Y:S02]  /*31f0*/  SHF.R.U32.HI R0, RZ, 0x4, R22.reuse ;  /* 0x00000004ff007819 */ /* 0x100fe40000011616 */
[----:B------:R-:W-:Y:S02]  /*3200*/  CS2R R100, SRZ ;  /* 0x0000000000647805 */ /* 0x000fe4000001ff00 */
[----:B------:R-:W-:Y:S02]  /*3210*/  LOP3.LUT R5, R5, 0x8, R22, 0x78, !PT ;  /* 0x0000000805057812 */ /* 0x000fe400078e7816 */
[----:B------:R-:W-:-:S02]  /*3220*/  CS2R R94, SRZ ;  /* 0x00000000005e7805 */ /* 0x000fc4000001ff00 */
[----:B------:R-:W-:Y:S02]  /*3230*/  LOP3.LUT R0, R0, 0x8, RZ, 0xc0, !PT ;  /* 0x0000000800007812 */ /* 0x000fe400078ec0ff */
[----:B------:R-:W-:Y:S02]  /*3240*/  CS2R R92, SRZ ;  /* 0x00000000005c7805 */ /* 0x000fe4000001ff00 */
[----:B------:R-:W-:Y:S02]  /*3250*/  LOP3.LUT R175, R7, R4, RZ, 0xfc, !PT ;  /* 0x0000000407af7212 */ /* 0x000fe400078efcff */
[----:B------:R-:W-:Y:S02]  /*3260*/  CS2R R98, SRZ ;  /* 0x0000000000627805 */ /* 0x000fe4000001ff00 */
[----:B------:R-:W-:Y:S02]  /*3270*/  LOP3.LUT R0, R0, 0x10, R22, 0xf8, !PT ;  /* 0x0000001000007812 */ /* 0x000fe400078ef816 */
[----:B------:R-:W-:-:S02]  /*3280*/  CS2R R96, SRZ ;  /* 0x0000000000607805 */ /* 0x000fc4000001ff00 */
[----:B------:R-:W-:Y:S02]  /*3290*/  LOP3.LUT R4, R13, 0x120, RZ, 0xc0, !PT ;  /* 0x000001200d047812 */ /* 0x000fe400078ec0ff */
[----:B------:R-:W-:Y:S02]  /*32a0*/  CS2R R90, SRZ ;  /* 0x00000000005a7805 */ /* 0x000fe4000001ff00 */
[----:B------:R-:W-:Y:S02]  /*32b0*/  LOP3.LUT R0, R0, 0xc0, R11, 0xf8, !PT ;  /* 0x000000c000007812 */ /* 0x000fe400078ef80b */
[----:B------:R-:W-:Y:S02]  /*32c0*/  CS2R R88, SRZ ;  /* 0x0000000000587805 */ /* 0x000fe4000001ff00 */
[----:B------:R-:W-:Y:S02]  /*32d0*/  LOP3.LUT R172, R6, R5, RZ, 0xfc, !PT ;  /* 0x0000000506ac7212 */ /* 0x000fe400078efcff */
[----:B------:R-:W-:-:S02]  /*32e0*/  CS2R R86, SRZ ;  /* 0x0000000000567805 */ /* 0x000fc4000001ff00 */
[----:B------:R-:W-:Y:S01]  /*32f0*/  LOP3.LUT R2, R0, R2, RZ, 0x3c, !PT ;  /* 0x0000000200027212 */ /* 0x000fe200078e3cff */
[----:B--2---:R2:W3:Y:S01]  /*3300*/  @P1 MUFU.RCP R6, R10 ;  /* 0x0000000a00061308 */ /* 0x0044e20000001000 */
[--C-:B------:R-:W-:Y:S02]  /*3310*/  LOP3.LUT R0, R14, 0x3c00, R12.reuse, 0xf8, !PT ;  /* 0x00003c000e007812 */ /* 0x100fe400078ef80c */
[----:B------:R-:W-:Y:S02]  /*3320*/  CS2R R84, SRZ ;  /* 0x0000000000547805 */ /* 0x000fe4000001ff00 */
[----:B------:R-:W-:Y:S02]  /*3330*/  LOP3.LUT R173, R2, 0x120, R11, 0xf8, !PT ;  /* 0x0000012002ad7812 */ /* 0x000fe400078ef80b */
[----:B------:R-:W-:Y:S02]  /*3340*/  CS2R R78, SRZ ;  /* 0x00000000004e7805 */ /* 0x000fe4000001ff00 */
[----:B------:R-:W-:-:S02]  /*3350*/  LOP3.LUT R0, R0, 0x100, R12, 0xf8, !PT ;  /* 0x0000010000007812 */ /* 0x000fc400078ef80c */
[----:B------:R-:W-:Y:S02]  /*3360*/  CS2R R76, SRZ ;  /* 0x00000000004c7805 */ /* 0x000fe4000001ff00 */
[--C-:B------:R-:W-:Y:S02]  /*3370*/  LOP3.LUT R2, R3, 0x8, R179.reuse, 0x78, !PT ;  /* 0x0000000803027812 */ /* 0x100fe400078e78b3 */
[----:B------:R-:W-:Y:S02]  /*3380*/  CS2R R82, SRZ ;  /* 0x0000000000527805 */ /* 0x000fe4000001ff00 */
[----:B------:R-:W-:Y:S02]  /*3390*/  SHF.R.U32.HI R7, RZ, 0x1, R179 ;  /* 0x00000001ff077819 */ /* 0x000fe400000116b3 */
[----:B------:R-:W-:Y:S02]  /*33a0*/  CS2R R80, SRZ ;  /* 0x0000000000507805 */ /* 0x000fe4000001ff00 */
[----:B------:R-:W-:-:S02]  /*33b0*/  LOP3.LUT R0, R0, R2, RZ, 0xfc, !PT ;  /* 0x0000000200007212 */ /* 0x000fc400078efcff */
[----:B------:R-:W-:Y:S02]  /*33c0*/  CS2R R74, SRZ ;  /* 0x00000000004a7805 */ /* 0x000fe4000001ff00 */
[----:B------:R-:W-:Y:S02]  /*33d0*/  LOP3.LUT R2, R4, 0x200, R12, 0xf8, !PT ;  /* 0x0000020004027812 */ /* 0x000fe400078ef80c */
[----:B------:R-:W-:Y:S02]  /*33e0*/  CS2R R72, SRZ ;  /* 0x0000000000487805 */ /* 0x000fe4000001ff00 */
[----:B------:R-:W-:Y:S01]  /*33f0*/  LOP3.LUT R4, R12, 0x1c0, RZ, 0xc0, !PT ;  /* 0x000001c00c047812 */ /* 0x000fe200078ec0ff */
[----:B------:R4:W-:Y:S01]  /*3400*/  STL [R1+0x4], R0 ;  /* 0x0000040001007387 */ /* 0x0009e20000100800 */
[----:B------:R-:W-:Y:S01]  /*3410*/  LOP3.LUT R5, R13, 0x7400, RZ, 0xc0, !PT ;  /* 0x000074000d057812 */ /* 0x000fe200078ec0ff */
[----:B--2---:R-:W-:Y:S01]  /*3420*/  IMAD.SHL.U32 R10, R179, 0x2, RZ ;  /* 0x00000002b30a7824 */ /* 0x004fe200078e00ff */
[----:B------:R-:W-:-:S02]  /*3430*/  LEA R175, R175, UR30, 0x1 ;  /* 0x0000001eafaf7c11 */ /* 0x000fc4000f8e08ff */
[----:B------:R-:W-:Y:S02]  /*3440*/  CS2R R70, SRZ ;  /* 0x0000000000467805 */ /* 0x000fe4000001ff00 */
[----:B------:R-:W-:Y:S02]  /*3450*/  LEA R173, R173, UR30, 0x1 ;  /* 0x0000001eadad7c11 */ /* 0x000fe4000f8e08ff */
[----:B------:R-:W-:Y:S02]  /*3460*/  CS2R R68, SRZ ;  /* 0x0000000000447805 */ /* 0x000fe4000001ff00 */
[--C-:B------:R-:W-:Y:S02]  /*3470*/  LOP3.LUT R4, R4, 0x38, R10.reuse, 0xf8, !PT ;  /* 0x0000003804047812 */ /* 0x100fe400078ef80a */
[----:B------:R-:W-:Y:S02]  /*3480*/  CS2R R62, SRZ ;  /* 0x00000000003e7805 */ /* 0x000fe4000001ff00 */
[----:B------:R-:W-:-:S02]  /*3490*/  LOP3.LUT R5, R5, 0x6, R10, 0xf8, !PT ;  /* 0x0000000605057812 */ /* 0x000fc400078ef80a */
[----:B------:R-:W-:Y:S02]  /*34a0*/  CS2R R60, SRZ ;  /* 0x00000000003c7805 */ /* 0x000fe4000001ff00 */
[----:B------:R-:W-:Y:S02]  /*34b0*/  LOP3.LUT R4, R4, 0x20, R7, 0x78, !PT ;  /* 0x0000002004047812 */ /* 0x000fe400078e7807 */
[----:B------:R-:W-:Y:S02]  /*34c0*/  CS2R R66, SRZ ;  /* 0x0000000000427805 */ /* 0x000fe4000001ff00 */
[----:B------:R-:W-:Y:S02]  /*34d0*/  LEA R172, R172, UR30, 0x1 ;  /* 0x0000001eacac7c11 */ /* 0x000fe4000f8e08ff */
        /* <DEDUP_REMOVED lines=11> */
[----:B----4-:R-:W-:Y:S01]  /*3590*/  LOP3.LUT R0, R3, 0x8, R7, 0x78, !PT ;  /* 0x0000000803007812 */ /* 0x010fe200078e7807 */
[----:B------:R-:W-:Y:S01]  /*35a0*/  IMAD.MOV.U32 R3, RZ, RZ, RZ ;  /* 0x000000ffff037224 */ /* 0x000fe200078e00ff */
[----:B------:R-:W-:Y:S02]  /*35b0*/  CS2R R38, SRZ ;  /* 0x0000000000267805 */ /* 0x000fe4000001ff00 */
[----:B------:R-:W-:-:S02]  /*35c0*/  CS2R R36, SRZ ;  /* 0x0000000000247805 */ /* 0x000fc4000001ff00 */
[----:B------:R-:W-:Y:S01]  /*35d0*/  LOP3.LUT R177, R2, R0, RZ, 0xfc, !PT ;  /* 0x0000000002b17212 */ /* 0x000fe200078efcff */
[----:B------:R-:W-:Y:S01]  /*35e0*/  VIADD R0, R8, UR5 ;  /* 0x0000000508007c36 */ /* 0x000fe20008000000 */
[----:B------:R-:W-:Y:S01]  /*35f0*/  LOP3.LUT R2, R5, R4, RZ, 0xfc, !PT ;  /* 0x0000000405027212 */ /* 0x000fe200078efcff */
[----:B------:R-:W2:Y:S01]  /*3600*/  LDCU UR5, c[0x0][0x3b0] ;  /* 0x00007600ff0577ac */ /* 0x000ea20008000800 */
[----:B------:R-:W-:Y:S01]  /*3610*/  LOP3.LUT P2, RZ, R179, 0x8, RZ, 0xc0, !PT ;  /* 0x00000008b3ff7812 */ /* 0x000fe2000784c0ff */
[C---:B------:R-:W-:Y:S01]  /*3620*/  VIADD R5, R0.reuse, 0x1 ;  /* 0x0000000100057836 */ /* 0x040fe20000000000 */
[----:B------:R-:W-:Y:S01]  /*3630*/  I2FP.F32.S32 R12, R0 ;  /* 0x00000000000c7245 */ /* 0x000fe20000201400 */
[----:B------:R4:W-:Y:S01]  /*3640*/  STL [R1], R2 ;  /* 0x0000000201007387 */ /* 0x0009e20000100800 */
[----:B------:R-:W-:Y:S01]  /*3650*/  VIADD R4, R0, 0x8 ;  /* 0x0000000800047836 */ /* 0x000fe20000000000 */
[----:B------:R-:W-:Y:S01]  /*3660*/  SEL R176, R176, 0xffffffe0, !P0 ;  /* 0xffffffe0b0b07807 */ /* 0x000fe20004000000 */
[C---:B------:R-:W-:Y:S01]  /*3670*/  VIADD R7, R0.reuse, 0x10 ;  /* 0x0000001000077836 */ /* 0x040fe20000000000 */
[----:B------:R-:W-:Y:S01]  /*3680*/  I2FP.F32.S32 R10, R5 ;  /* 0x00000005000a7245 */ /* 0x000fe20000201400 */
[----:B------:R-:W-:Y:S01]  /*3690*/  VIADD R11, R0, 0x18 ;  /* 0x00000018000b7836 */ /* 0x000fe20000000000 */
[----:B------:R-:W-:Y:S01]  /*36a0*/  I2FP.F32.S32 R8, R4 ;  /* 0x0000000400087245 */ /* 0x000fe20000201400 */
[----:B------:R-:W-:Y:S01]  /*36b0*/  VIADD R175, R175, UR12 ;  /* 0x0000000cafaf7c36 */ /* 0x000fe20008000000 */
[----:B------:R-:W-:Y:S01]  /*36c0*/  I2FP.F32.S32 R5, R7 ;  /* 0x0000000700057245 */ /* 0x000fe20000201400 */
[----:B------:R-:W-:Y:S01]  /*36d0*/  VIADD R173, R173, UR12 ;  /* 0x0000000cadad7c36 */ /* 0x000fe20008000000 */
[C---:B------:R-:W-:Y:S01]  /*36e0*/  LOP3.LUT R252, R250.reuse, 0x20, RZ, 0xfc, !PT ;  /* 0x00000020fafc7812 */ /* 0x040fe200078efcff */
[----:B------:R-:W-:Y:S01]  /*36f0*/  IMAD.IADD R174, R163, 0x1, R172 ;  /* 0x00000001a3ae7824 */ /* 0x000fe200078e02ac */
[----:B------:R-:W-:Y:S01]  /*3700*/  LOP3.LUT R251, R250, 0x40, RZ, 0xfc, !PT ;  /* 0x00000040fafb7812 */ /* 0x000fe200078efcff */
[----:B------:R-:W3:Y:S01]  /*3710*/  LDCU UR8, c[0x0][0x440] ;  /* 0x00008800ff0877ac */ /* 0x000ee20008000800 */
[----:B------:R-:W3:Y:S01]  /*3720*/  LDCU UR9, c[0x0][0x3e0] ;  /* 0x00007c00ff0977ac */ /* 0x000ee20008000800 */
[----:B--2---:R-:W-:-:S02]  /*3730*/  USHF.L.U32 UR5, UR5, 0x6, URZ ;  /* 0x0000000605057899 */ /* 0x004fc400080006ff */
[----:B-1----:R-:W-:Y:S01]  /*3740*/  USHF.L.U32 UR15, UR15, 0x6, URZ ;  /* 0x000000060f0f7899 */ /* 0x002fe200080006ff */
[C---:B----4-:R-:W-:Y:S02]  /*3750*/  VIADD R2, R0.reuse, 0x9 ;  /* 0x0000000900027836 */ /* 0x050fe40000000000 */
[----:B---3--:R-:W-:Y:S01]  /*3760*/  @P1 FMUL.FTZ R3, R9, R6 ;  /* 0x0000000609031220 */ /* 0x008fe20000410000 */
[C---:B------:R-:W-:Y:S02]  /*3770*/  VIADD R9, R0.reuse, 0x11 ;  /* 0x0000001100097836 */ /* 0x040fe40000000000 */
[----:B------:R-:W-:Y:S01]  /*3780*/  I2FP.F32.S32 R6, R2 ;  /* 0x0000000200067245 */ /* 0x000fe20000201400 */
[----:B------:R-:W-:Y:S01]  /*3790*/  VIADD R0, R0, 0x19 ;  /* 0x0000001900007836 */ /* 0x000fe20000000000 */
[----:B------:R-:W-:Y:S01]  /*37a0*/  I2FP.F32.S32 R2, R11 ;  /* 0x0000000b00027245 */ /* 0x000fe20000201400 */
[----:B------:R-:W-:Y:S01]  /*37b0*/  FMUL.FTZ R241, R10, R3 ;  /* 0x000000030af17220 */ /* 0x000fe20000410000 */
[----:B------:R-:W-:Y:S01]  /*37c0*/  I2FP.F32.S32 R4, R9 ;  /* 0x0000000900047245 */ /* 0x000fe20000201400 */
[-C--:B------:R-:W-:Y:S01]  /*37d0*/  FMUL.FTZ R240, R8, R3.reuse ;  /* 0x0000000308f07220 */ /* 0x080fe20000410000 */
[----:B------:R-:W-:Y:S01]  /*37e0*/  I2FP.F32.S32 R0, R0 ;  /* 0x0000000000007245 */ /* 0x000fe20000201400 */
[-C--:B------:R-:W-:Y:S01]  /*37f0*/  FMUL.FTZ R239, R6, R3.reuse ;  /* 0x0000000306ef7220 */ /* 0x080fe20000410000 */
[----:B------:R-:W-:Y:S01]  /*3800*/  LOP3.LUT P1, RZ, R179, 0x4, RZ, 0xc0, !PT ;  /* 0x00000004b3ff7812 */ /* 0x000fe2000782c0ff */
[-C--:B------:R-:W-:Y:S01]  /*3810*/  FMUL.FTZ R238, R5, R3.reuse ;  /* 0x0000000305ee7220 */ /* 0x080fe20000410000 */
[-C--:B------:R-:W-:Y:S01]  /*3820*/  FMUL.FTZ R237, R4, R3.reuse ;  /* 0x0000000304ed7220 */ /* 0x080fe20000410000 */
[----:B------:R-:W-:Y:S01]  /*3830*/  FMUL.FTZ R234, R0, R3 ;  /* 0x0000000300ea7220 */ /* 0x000fe20000410000 */
[----:B------:R-:W-:-:S02]  /*3840*/  IMAD.MOV.U32 R0, RZ, RZ, 0x10 ;  /* 0x00000010ff007424 */ /* 0x000fc400078e00ff */
[-C--:B------:R-:W-:Y:S01]  /*3850*/  FMUL.FTZ R236, R2, R3.reuse ;  /* 0x0000000302ec7220 */ /* 0x080fe20000410000 */
[----:B------:R-:W-:Y:S02]  /*3860*/  FMUL.FTZ R235, R12, R3 ;  /* 0x000000030ceb7220 */ /* 0x000fe40000410000 */
[----:B------:R-:W-:-:S07]  /*3870*/  SEL R0, R0, 0xfffffff0, !P1 ;  /* 0xfffffff000007807 */ /* 0x000fce0004800000 */
.L_x_847:
[----:B------:R-:W0:Y:S01]  /*3880*/  LDGDEPBAR ;  /* 0x00000000000079af */ /* 0x000e220000000000 */
[----:B------:R-:W-:Y:S01]  /*3890*/  IADD3 R0, PT, PT, R175, R163, RZ ;  /* 0x000000a3af007210 */ /* 0x000fe20007ffe0ff */
[----:B------:R-:W-:Y:S01]  /*38a0*/  UIADD3 UR40, UPT, UPT, UR40, -0x40, URZ ;  /* 0xffffffc028287890 */ /* 0x000fe2000fffe0ff */
[----:B------:R-:W-:Y:S01]  /*38b0*/  SHF.L.U32 R2, R179, 0x1, RZ ;  /* 0x00000001b3027819 */ /* 0x000fe200000006ff */
[----:B------:R-:W-:Y:S01]  /*38c0*/  USHF.L.U32 UR12, UR46, 0x7, URZ ;  /* 0x000000072e0c7899 */ /* 0x000fe200080006ff */
[----:B------:R-:W-:Y:S01]  /*38d0*/  SHF.R.U32.HI R3, RZ, 0x1, R179 ;  /* 0x00000001ff037819 */ /* 0x000fe200000116b3 */
[----:B------:R-:W-:Y:S01]  /*38e0*/  UISETP.GE.AND UP0, UPT, UR40, UR51, UPT ;  /* 0x000000332800728c */ /* 0x000fe2000bf06270 */
[----:B------:R-:W-:Y:S01]  /*38f0*/  MOV R180, 0x20 ;  /* 0x0000002000b47802 */ /* 0x000fe20000000f00 */
[----:B------:R-:W-:Y:S01]  /*3900*/  UIADD3 UR12, UPT, UPT, UR12, 0x80, URZ ;  /* 0x000000800c0c7890 */ /* 0x000fe2000fffe0ff */
[----:B-----5:R-:W-:Y:S01]  /*3910*/  FSETP.NEU.FTZ.AND P3, PT, R248, -INF , PT ;  /* 0xff800000f800780b */ /* 0x020fe20003f7d000 */
[----:B------:R-:W-:Y:S01]  /*3920*/  UIADD3 UR41, UPT, UPT, UR41, -0x1, URZ ;  /* 0xffffffff29297890 */ /* 0x000fe2000fffe0ff */
[----:B------:R-:W-:Y:S01]  /*3930*/  FSETP.NEU.FTZ.AND P4, PT, R249, -INF , PT ;  /* 0xff800000f900780b */ /* 0x000fe20003f9d000 */
[----:B------:R-:W-:Y:S06]  /*3940*/  UISETP.LT.AND UP0, UPT, UR12, UR42, UP0 ;  /* 0x0000002a0c00728c */ /* 0x000fec0008701270 */
[----:B------:R-:W-:Y:S01]  /*3950*/  PLOP3.LUT P0, PT, PT, PT, UP0, 0x80, 0x8 ;  /* 0x000000000008781c */ /* 0x000fe20003f0f008 */
[----:B------:R-:W-:Y:S01]  /*3960*/  UISETP.GT.AND UP0, UPT, UR41, UR50, UPT ;  /* 0x000000322900728c */ /* 0x000fe2000bf04270 */
[----:B------:R-:W-:Y:S04]  /*3970*/  DEPBAR.LE SB0, 0x0 ;  /* 0x000080000000791a */ /* 0x000fe80000000000 */
[----:B------:R-:W-:Y:S07]  /*3980*/  BAR.SYNC.DEFER_BLOCKING 0x0 ;  /* 0x0000000000007b1d */ /* 0x000fee0000010000 */
[----:B------:R-:W-:Y:S04]  /*3990*/  @!P0 LOP3.LUT R2, R2, 0x6, RZ, 0xc0, !PT ;  /* 0x0000000602028812 */ /* 0x000fe800078ec0ff */
[----:B------:R-:W-:Y:S02]  /*39a0*/  @!P0 LOP3.LUT R2, R2, 0x1e0, R3, 0xf8, !PT ;  /* 0x000001e002028812 */ /* 0x000fe400078ef803 */
[----:B------:R-:W-:Y:S01]  /*39b0*/  MOV R3, 0x18 ;  /* 0x0000001800037802 */ /* 0x000fe20000000f00 */
        /* <DEDUP_REMOVED lines=54> */
[----:B------:R-:W-:Y:S08]  /*3d20*/  HMMA.16816.F32.BF16 R32, R140, R146, R32 ;  /* 0x000000928c20723c */ /* 0x000ff00000041820 */
[-C--:B----4-:R-:W-:Y:S08]  /*3d30*/  HMMA.16816.F32.BF16 R4, R148, R168.reuse, R4 ;  /* 0x000000a89404723c */ /* 0x090ff00000041804 */
[C---:B---3--:R-:W-:Y:S01]  /*3d40*/  HMMA.16816.F32.BF16 R8, R132.reuse, R168, R8 ;  /* 0x000000a88408723c */ /* 0x048fe20000041808 */
[----:B--2---:R-:W-:Y:S04]  /*3d50*/  MOV R0, UR46 ;  /* 0x0000002e00007c02 */ /* 0x004fe80008000f00 */
        /* <DEDUP_REMOVED lines=32> */
[----:B------:R2:W3:Y:S10]  /*3f60*/  MUFU.TANH R232, R7 ;  /* 0x0000000700e87308 */ /* 0x0004f40000002400 */
[----:B------:R4:W-:Y:S01]  /*3f70*/  MUFU.TANH R206, R8 ;  /* 0x0000000800ce7308 */ /* 0x0009e20000002400 */
[----:B-1----:R-:W3:Y:S09]  /*3f80*/  LDL R17, [R1] ;  /* 0x0000000001117983 */ /* 0x002ef20000100800 */
[----:B------:R1:W-:Y:S01]  /*3f90*/  MUFU.TANH R209, R11 ;  /* 0x0000000b00d17308 */ /* 0x0003e20000002400 */
[----:B--2---:R-:W2:Y:S09]  /*3fa0*/  LDSM.16.M88.4 R4, [R174+0xd400] ;  /* 0x00d40000ae04783b */ /* 0x004eb20000000200 */
[----:B------:R3:W2:Y:S01]  /*3fb0*/  MUFU.TANH R210, R10 ;  /* 0x0000000a00d27308 */ /* 0x0006a20000002400 */
[----:B----4-:R-:W-:Y:S05]  /*3fc0*/  FMUL.FTZ R8, R248, 1.4426950216293334961 ;  /* 0x3fb8aa3bf8087820 */ /* 0x010fea0000410000 */
[----:B------:R-:W-:Y:S04]  /*3fd0*/  FSEL R8, R8, RZ, P3 ;  /* 0x000000ff08087208 */ /* 0x000fe80001800000 */
[----:B------:R4:W2:Y:S01]  /*3fe0*/  MUFU.TANH R205, R9 ;  /* 0x0000000900cd7308 */ /* 0x0008a20000002400 */
[C---:B-1----:R-:W-:Y:S04]  /*3ff0*/  @!P0 VIADDMNMX R11, R211.reuse, -R180, UR42, PT ;  /* 0x0000002ad30b8e46 */ /* 0x042fe8000b8009b4 */
[-C--:B------:R-:W-:Y:S02]  /*4000*/  @!P0 ISETP.GE.AND P3, PT, R0, R11.reuse, PT ;  /* 0x0000000b0000820c */ /* 0x080fe40003f66270 */
[----:B------:R-:W-:Y:S03]  /*4010*/  @!P0 ISETP.GE.AND P5, PT, R2, R11, PT ;  /* 0x0000000b0200820c */ /* 0x000fe60003fa6270 */
[----:B------:R1:W-:Y:S01]  /*4020*/  MUFU.TANH R204, R12 ;  /* 0x0000000c00cc7308 */ /* 0x0003e20000002400 */
[----:B---3--:R-:W-:Y:S01]  /*4030*/  @!P0 VIADDMNMX R10, R211, -R3, UR42, PT ;  /* 0x0000002ad30a8e46 */ /* 0x008fe2000b800903 */
[----:B------:R-:W-:Y:S08]  /*4040*/  FADD.FTZ R3, R241, R232 ;  /* 0x000000e8f1037221 */ /* 0x000ff00000010000 */
[----:B------:R3:W-:Y:S01]  /*4050*/  MUFU.TANH R202, R13 ;  /* 0x0000000d00ca7308 */ /* 0x0007e20000002400 */
[----:B----4-:R-:W-:Y:S05]  /*4060*/  FMUL.FTZ R9, R249, 1.4426950216293334961 ;  /* 0x3fb8aa3bf9097820 */ /* 0x010fea0000410000 */
[----:B------:R-:W-:Y:S02]  /*4070*/  FSEL R9, R9, RZ, P4 ;  /* 0x000000ff09097208 */ /* 0x000fe40002000000 */
[-C--:B------:R-:W-:Y:S01]  /*4080*/  @!P0 ISETP.GE.AND P4, PT, R0, R10.reuse, PT ;  /* 0x0000000a0000820c */ /* 0x080fe20003f86270 */
[-C--:B--2---:R-:W-:Y:S01]  /*4090*/  HMMA.16816.F32.BF16 R20, R156, R4.reuse, R20 ;  /* 0x000000049c14723c */ /* 0x084fe20000041814 */
[----:B------:R2:W-:Y:S02]  /*40a0*/  MUFU.TANH R207, R15 ;  /* 0x0000000f00cf7308 */ /* 0x0005e40000002400 */
[----:B-1----:R-:W-:Y:S05]  /*40b0*/  FADD.FTZ R12, R235, R229 ;  /* 0x000000e5eb0c7221 */ /* 0x002fea0000010000 */
[C---:B------:R-:W-:Y:S01]  /*40c0*/  HMMA.16816.F32.BF16 R24, R136.reuse, R4, R24 ;  /* 0x000000048818723c */ /* 0x040fe20000041818 */
[----:B---3--:R-:W-:Y:S02]  /*40d0*/  MOV R13, 0x8 ;  /* 0x00000008000d7802 */ /* 0x008fe40000000f00 */
[----:B------:R1:W3:Y:S01]  /*40e0*/  MUFU.TANH R208, R14 ;  /* 0x0000000e00d07308 */ /* 0x0002e20000002400 */
[----:B------:R-:W-:Y:S01]  /*40f0*/  @!P0 FSEL R12, R12, -INF , !P3 ;  /* 0xff8000000c0c8808 */ /* 0x000fe20005800000 */
[----:B------:R-:W-:Y:S01]  /*4100*/  FADD.FTZ R4, R241, R228 ;  /* 0x000000e4f1047221 */ /* 0x000fe20000010000 */
[----:B------:R-:W-:Y:S01]  /*4110*/  FADD.FTZ R5, R235, R233 ;  /* 0x000000e9eb057221 */ /* 0x000fe20000010000 */
[----:B------:R-:W-:Y:S01]  /*4120*/  @!P0 ISETP.GE.AND P3, PT, R2, R10, PT ;  /* 0x0000000a0200820c */ /* 0x000fe20003f66270 */
[-C--:B------:R-:W-:Y:S01]  /*4130*/  HMMA.16816.F32.BF16 R28, R136, R6.reuse, R28 ;  /* 0x00000006881c723c */ /* 0x080fe2000004181c */
[----:B------:R-:W-:Y:S04]  /*4140*/  MOV R136, 0x20 ;  /* 0x0000002000887802 */ /* 0x000fe80000000f00 */
[----:B------:R-:W-:Y:S01]  /*4150*/  MUFU.TANH R225, R16 ;  /* 0x0000001000e17308 */ /* 0x000fe20000002400 */
[----:B------:R-:W-:Y:S01]  /*4160*/  FMUL.FTZ R22, R22, UR14 ;  /* 0x0000000e16167c20 */ /* 0x000fe20008410000 */
[----:B------:R-:W-:Y:S01]  /*4170*/  @!P0 FSEL R4, R4, -INF , !P5 ;  /* 0xff80000004048808 */ /* 0x000fe20006800000 */
[--C-:B------:R-:W-:Y:S01]  /*4180*/  FFMA.FTZ R12, R12, UR13, -R9.reuse ;  /* 0x0000000d0c0c7c23 */ /* 0x100fe20008010809 */
[----:B------:R-:W-:Y:S01]  /*4190*/  @!P0 FSEL R5, R5, -INF , !P4 ;  /* 0xff80000005058808 */ /* 0x000fe20006000000 */
[----:B--2---:R-:W-:Y:S01]  /*41a0*/  FMUL.FTZ R15, R246, 1.4426950216293334961 ;  /* 0x3fb8aa3bf60f7820 */ /* 0x004fe20000410000 */
[----:B------:R-:W-:Y:S04]  /*41b0*/  HMMA.16816.F32.BF16 R32, R156, R6, R32 ;  /* 0x000000069c20723c */ /* 0x000fe80000041820 */
[----:B------:R2:W-:Y:S01]  /*41c0*/  MUFU.TANH R185, R22 ;  /* 0x0000001600b97308 */ /* 0x0005e20000002400 */
[----:B------:R-:W-:Y:S01]  /*41d0*/  @!P0 FSEL R3, R3, -INF , !P3 ;  /* 0xff80000003038808 */ /* 0x000fe20005800000 */
[----:B------:R-:W-:Y:S01]  /*41e0*/  FFMA.FTZ R4, R4, UR13, -R9 ;  /* 0x0000000d04047c23 */ /* 0x000fe20008010809 */
[----:B------:R-:W-:Y:S01]  /*41f0*/  FFMA.FTZ R5, R5, UR13, -R8 ;  /* 0x0000000d05057c23 */ /* 0x000fe20008010808 */
[----:B------:R-:W-:Y:S01]  /*4200*/  FSETP.NEU.FTZ.AND P4, PT, R247, -INF , PT ;  /* 0xff800000f700780b */ /* 0x000fe20003f9d000 */
[----:B-1----:R-:W-:Y:S01]  /*4210*/  FADD.FTZ R14, R235, R210 ;  /* 0x000000d2eb0e7221 */ /* 0x002fe20000010000 */
[----:B------:R-:W-:Y:S04]  /*4220*/  FFMA.FTZ R3, R3, UR13, -R8 ;  /* 0x0000000d03037c23 */ /* 0x000fe80008010808 */
[----:B------:R1:W-:Y:S01]  /*4230*/  MUFU.EX2 R243, R4 ;  /* 0x0000000400f37308 */ /* 0x0003e20000000800 */
[----:B------:R-:W-:Y:S01]  /*4240*/  FSETP.NEU.FTZ.AND P3, PT, R246, -INF , PT ;  /* 0xff800000f600780b */ /* 0x000fe20003f7d000 */
[----:B------:R-:W-:Y:S01]  /*4250*/  FMUL.FTZ R20, R20, UR14 ;  /* 0x0000000e14147c20 */ /* 0x000fe20008410000 */
[----:B------:R-:W-:Y:S07]  /*4260*/  FMUL.FTZ R21, R21, UR14 ;  /* 0x0000000e15157c20 */ /* 0x000fee0008410000 */
[----:B------:R4:W-:Y:S01]  /*4270*/  MUFU.EX2 R244, R3 ;  /* 0x0000000300f47308 */ /* 0x0009e20000000800 */
[----:B------:R-:W-:Y:S01]  /*4280*/  FMUL.FTZ R23, R23, UR14 ;  /* 0x0000000e17177c20 */ /* 0x000fe20008410000 */
[----:B------:R-:W-:Y:S01]  /*4290*/  FMUL.FTZ R24, R24, UR14 ;  /* 0x0000000e18187c20 */ /* 0x000fe20008410000 */
[----:B------:R-:W-:Y:S07]  /*42a0*/  FMUL.FTZ R25, R25, UR14 ;  /* 0x0000000e19197c20 */ /* 0x000fee0008410000 */
[----:B------:R4:W-:Y:S01]  /*42b0*/  MUFU.EX2 R245, R5 ;  /* 0x0000000500f57308 */ /* 0x0009e20000000800 */
[----:B------:R-:W-:Y:S01]  /*42c0*/  @!P0 IADD3 R7, PT, PT, R0, 0x10, RZ ;  /* 0x0000001000078810 */ /* 0x000fe20007ffe0ff */
[----:B--2---:R-:W2:Y:S01]  /*42d0*/  LDL R22, [R1+0x4] ;  /* 0x0000040001167983 */ /* 0x004ea20000100800 */
[----:B------:R-:W-:Y:S07]  /*42e0*/  FMUL.FTZ R26, R26, UR14 ;  /* 0x0000000e1a1a7c20 */ /* 0x000fee0008410000 */
[----:B------:R4:W2:Y:S01]  /*42f0*/  MUFU.EX2 R231, R12 ;  /* 0x0000000c00e77308 */ /* 0x0008a20000000800 */
[----:B------:R-:W-:Y:S01]  /*4300*/  FMUL.FTZ R27, R27, UR14 ;  /* 0x0000000e1b1b7c20 */ /* 0x000fe20008410000 */
[----:B-1----:R-:W-:Y:S01]  /*4310*/  @!P0 VIADDMNMX R4, R211, R13, UR42, PT ;  /* 0x0000002ad3048e46 */ /* 0x002fe2000b80010d */
[----:B------:R-:W-:Y:S07]  /*4320*/  FADD.FTZ R13, R241, R205 ;  /* 0x000000cdf10d7221 */ /* 0x000fee0000010000 */
[----:B------:R-:W-:Y:S01]  /*4330*/  MUFU.TANH R191, R18 ;  /* 0x0000001200bf7308 */ /* 0x000fe20000002400 */
[----:B------:R-:W-:Y:S01]  /*4340*/  @!P0 IADD3 R6, PT, PT, R0, 0x11, RZ ;  /* 0x0000001100068810 */ /* 0x000fe20007ffe0ff */
[----:B----4-:R-:W-:Y:S01]  /*4350*/  FMUL.FTZ R3, R247, 1.4426950216293334961 ;  /* 0x3fb8aa3bf7037820 */ /* 0x010fe20000410000 */
[-C--:B------:R-:W-:Y:S01]  /*4360*/  @!P0 ISETP.GE.AND P5, PT, R2, R4.reuse, PT ;  /* 0x000000040200820c */ /* 0x080fe20003fa6270 */
[----:B------:R-:W-:Y:S01]  /*4370*/  FMUL.FTZ R28, R28, UR14 ;  /* 0x0000000e1c1c7c20 */ /* 0x000fe20008410000 */
[----:B------:R-:W-:Y:S01]  /*4380*/  FMUL.FTZ R32, R32, UR14 ;  /* 0x0000000e20207c20 */ /* 0x000fe20008410000 */
[----:B------:R-:W-:Y:S01]  /*4390*/  @!P0 VIMNMX R5, PT, PT, R211, UR42, PT ;  /* 0x0000002ad3058c48 */ /* 0x000fe2000bfe0100 */
[----:B------:R-:W-:Y:S01]  /*43a0*/  FMUL.FTZ R29, R29, UR14 ;  /* 0x0000000e1d1d7c20 */ /* 0x000fe20008410000 */
[----:B------:R-:W-:Y:S02]  /*43b0*/  FSEL R3, R3, RZ, P4 ;  /* 0x000000ff03037208 */ /* 0x000fe40002000000 */
[----:B------:R-:W1:Y:S01]  /*43c0*/  MUFU.TANH R190, R19 ;  /* 0x0000001300be7308 */ /* 0x000e620000002400 */
[-C--:B------:R-:W-:Y:S01]  /*43d0*/  @!P0 ISETP.GE.AND P6, PT, R2, R5.reuse, PT ;  /* 0x000000050200820c */ /* 0x080fe20003fc6270 */
[----:B------:R-:W-:Y:S01]  /*43e0*/  FADD.FTZ R2, R235, R206 ;  /* 0x000000ceeb027221 */ /* 0x000fe20000010000 */
[-C--:B------:R-:W-:Y:S01]  /*43f0*/  @!P0 ISETP.GE.AND P4, PT, R0, R5.reuse, PT ;  /* 0x000000050000820c */ /* 0x080fe20003f86270 */
[----:B------:R-:W-:Y:S01]  /*4400*/  FADD.FTZ R12, R241, R209 ;  /* 0x000000d1f10c7221 */ /* 0x000fe20000010000 */
[----:B------:R-:W-:Y:S01]  /*4410*/  @!P0 FSEL R13, R13, -INF , !P6 ;  /* 0xff8000000d0d8808 */ /* 0x000fe20007000000 */
[----:B------:R-:W-:Y:S01]  /*4420*/  FMUL.FTZ R33, R33, UR14 ;  /* 0x0000000e21217c20 */ /* 0x000fe20008410000 */
[----:B------:R-:W-:Y:S03]  /*4430*/  @!P0 FSEL R2, R2, -INF , !P4 ;  /* 0xff80000002028808 */ /* 0x000fe60006000000 */
[----:B------:R4:W4:Y:S01]  /*4440*/  MUFU.TANH R220, R20 ;  /* 0x0000001400dc7308 */ /* 0x0009220000002400 */
[-C--:B------:R-:W-:Y:S01]  /*4450*/  @!P0 ISETP.GE.AND P4, PT, R0, R4.reuse, PT ;  /* 0x000000040000820c */ /* 0x080fe20003f86270 */
[--C-:B------:R-:W-:Y:S01]  /*4460*/  FFMA.FTZ R13, R13, UR13, -R3.reuse ;  /* 0x0000000d0d0d7c23 */ /* 0x100fe20008010803 */
[----:B------:R-:W-:Y:S01]  /*4470*/  @!P0 FSEL R12, R12, -INF , !P5 ;  /* 0xff8000000c0c8808 */ /* 0x000fe20006800000 */
[----:B------:R-:W-:Y:S01]  /*4480*/  FFMA.FTZ R16, R2, UR13, -R3 ;  /* 0x0000000d02107c23 */ /* 0x000fe20008010803 */
[----:B------:R-:W-:Y:S01]  /*4490*/  FSEL R2, R15, RZ, P3 ;  /* 0x000000ff0f027208 */ /* 0x000fe20001800000 */
[----:B---3--:R-:W-:Y:S01]  /*44a0*/  FADD.FTZ R15, R240, R208 ;  /* 0x000000d0f00f7221 */ /* 0x008fe20000010000 */
[----:B------:R-:W-:Y:S03]  /*44b0*/  @!P0 FSEL R14, R14, -INF , !P4 ;  /* 0xff8000000e0e8808 */ /* 0x000fe60006000000 */
[----:B------:R-:W-:Y:S01]  /*44c0*/  MUFU.EX2 R182, R13 ;  /* 0x0000000d00b67308 */ /* 0x000fe20000000800 */
[----:B------:R-:W-:Y:S01]  /*44d0*/  FMUL.FTZ R34, R34, UR14 ;  /* 0x0000000e22227c20 */ /* 0x000fe20008410000 */
[----:B------:R-:W-:Y:S01]  /*44e0*/  FFMA.FTZ R12, R12, UR13, -R2 ;  /* 0x0000000d0c0c7c23 */ /* 0x000fe20008010802 */
[----:B-1----:R-:W-:Y:S01]  /*44f0*/  FADD.FTZ R18, R239, R190 ;  /* 0x000000beef127221 */ /* 0x002fe20000010000 */
[----:B------:R-:W-:Y:S06]  /*4500*/  FFMA.FTZ R14, R14, UR13, -R2 ;  /* 0x0000000d0e0e7c23 */ /* 0x000fec0008010802 */
[----:B------:R1:W-:Y:S01]  /*4510*/  MUFU.EX2 R183, R16 ;  /* 0x0000001000b77308 */ /* 0x0003e20000000800 */
[----:B------:R-:W-:Y:S01]  /*4520*/  FMUL.FTZ R35, R35, UR14 ;  /* 0x0000000e23237c20 */ /* 0x000fe20008410000 */
[----:B------:R-:W-:Y:S01]  /*4530*/  FMUL.FTZ R30, R30, UR14 ;  /* 0x0000000e1e1e7c20 */ /* 0x000fe20008410000 */
[----:B------:R-:W-:Y:S07]  /*4540*/  FMUL.FTZ R31, R31, UR14 ;  /* 0x0000000e1f1f7c20 */ /* 0x000fee0008410000 */
[----:B------:R3:W-:Y:S01]  /*4550*/  MUFU.EX2 R193, R12 ;  /* 0x0000000c00c17308 */ /* 0x0007e20000000800 */
[----:B----4-:R-:W-:Y:S01]  /*4560*/  FADD.FTZ R20, R238, R185 ;  /* 0x000000b9ee147221 */ /* 0x010fe20000010000 */
[----:B------:R-:W-:Y:S08]  /*4570*/  SEL R163, R136, 0xffffffe0, !P1 ;  /* 0xffffffe088a37807 */ /* 0x000ff00004800000 */
[----:B------:R4:W-:Y:S10]  /*4580*/  MUFU.EX2 R194, R14 ;  /* 0x0000000e00c27308 */ /* 0x0009f40000000800 */
[----:B------:R4:W4:Y:S01]  /*4590*/  MUFU.TANH R219, R21 ;  /* 0x0000001500db7308 */ /* 0x0009220000002400 */
[----:B-1----:R-:W-:Y:S01]  /*45a0*/  FADD.FTZ R16, R239, R207 ;  /* 0x000000cfef107221 */ /* 0x002fe20000010000 */
[----:B---3--:R-:W-:Y:S08]  /*45b0*/  @!P0 IADD3 R12, PT, PT, R0, 0x8, RZ ;  /* 0x00000008000c8810 */ /* 0x008ff00007ffe0ff */
[----:B------:R1:W-:Y:S01]  /*45c0*/  MUFU.TANH R184, R23 ;  /* 0x0000001700b87308 */ /* 0x0003e20000002400 */
[----:B----4-:R-:W-:Y:S01]  /*45d0*/  FADD.FTZ R14, R240, R204 ;  /* 0x000000ccf00e7221 */ /* 0x010fe20000010000 */
[C---:B------:R-:W-:Y:S02]  /*45e0*/  @!P0 ISETP.GE.AND P6, PT, R12.reuse, R5, PT ;  /* 0x000000050c00820c */ /* 0x040fe40003fc6270 */
[C---:B------:R-:W-:Y:S02]  /*45f0*/  @!P0 ISETP.GE.AND P3, PT, R12.reuse, R4, PT ;  /* 0x000000040c00820c */ /* 0x040fe40003f66270 */
[C---:B------:R-:W-:Y:S04]  /*4600*/  @!P0 ISETP.GE.AND P4, PT, R12.reuse, R11, PT ;  /* 0x0000000b0c00820c */ /* 0x040fe80003f86270 */
[----:B------:R-:W-:Y:S01]  /*4610*/  MUFU.TANH R196, R24 ;  /* 0x0000001800c47308 */ /* 0x000fe20000002400 */
[----:B------:R-:W-:Y:S01]  /*4620*/  @!P0 ISETP.GE.AND P5, PT, R12, R10, PT ;  /* 0x0000000a0c00820c */ /* 0x000fe20003fa6270 */
[----:B------:R-:W-:Y:S01]  /*4630*/  FADD.FTZ R21, R238, R220 ;  /* 0x000000dcee157221 */ /* 0x000fe20000010000 */
[----:B------:R-:W-:Y:S01]  /*4640*/  @!P0 IADD3 R12, PT, PT, R0, 0x9, RZ ;  /* 0x00000009000c8810 */ /* 0x000fe20007ffe0ff */
[----:B------:R-:W-:Y:S01]  /*4650*/  FADD.FTZ R19, R237, R219 ;  /* 0x000000dbed137221 */ /* 0x000fe20000010000 */
[----:B------:R-:W-:Y:S02]  /*4660*/  @!P0 FSEL R14, R14, -INF , !P6 ;  /* 0xff8000000e0e8808 */ /* 0x000fe40007000000 */
[----:B------:R-:W-:Y:S03]  /*4670*/  @!P0 ISETP.GE.AND P6, PT, R12, R5, PT ;  /* 0x000000050c00820c */ /* 0x000fe60003fc6270 */
[----:B------:R-:W3:Y:S01]  /*4680*/  MUFU.TANH R192, R25 ;  /* 0x0000001900c07308 */ /* 0x000ee20000002400 */
[----:B------:R-:W-:Y:S01]  /*4690*/  @!P0 FSEL R15, R15, -INF , !P3 ;  /* 0xff8000000f0f8808 */ /* 0x000fe20005800000 */
[----:B------:R-:W-:Y:S01]  /*46a0*/  FFMA.FTZ R14, R14, UR13, -R3 ;  /* 0x0000000d0e0e7c23 */ /* 0x000fe20008010803 */
[----:B------:R-:W-:Y:S02]  /*46b0*/  @!P0 ISETP.GE.AND P3, PT, R12, R11, PT ;  /* 0x0000000b0c00820c */ /* 0x000fe40003f66270 */
[----:B-1----:R-:W-:Y:S01]  /*46c0*/  MOV R23, 0x10 ;  /* 0x0000001000177802 */ /* 0x002fe20000000f00 */
[----:B------:R-:W-:Y:S04]  /*46d0*/  FFMA.FTZ R15, R15, UR13, -R2 ;  /* 0x0000000d0f0f7c23 */ /* 0x000fe80008010802 */
[----:B------:R-:W1:Y:S01]  /*46e0*/  MUFU.TANH R199, R26 ;  /* 0x0000001a00c77308 */ /* 0x000e620000002400 */
[----:B------:R-:W-:Y:S09]  /*46f0*/  SEL R23, R23, 0xfffffff0, !P1 ;  /* 0xfffffff017177807 */ /* 0x000ff20004800000 */
[----:B------:R3:W-:Y:S10]  /*4700*/  MUFU.EX2 R187, R15 ;  /* 0x0000000f00bb7308 */ /* 0x0007f40000000800 */
[----:B------:R-:W-:Y:S10]  /*4710*/  MUFU.TANH R203, R27 ;  /* 0x0000001b00cb7308 */ /* 0x000ff40000002400 */
[----:B------:R1:W-:Y:S01]  /*4720*/  MUFU.EX2 R171, R14 ;  /* 0x0000000e00ab7308 */ /* 0x0003e20000000800 */
[----:B---3--:R-:W-:Y:S09]  /*4730*/  FADD.FTZ R15, R237, R192 ;  /* 0x000000c0ed0f7221 */ /* 0x008ff20000010000 */
[----:B------:R-:W3:Y:S10]  /*4740*/  MUFU.TANH R189, R28 ;  /* 0x0000001c00bd7308 */ /* 0x000ef40000002400 */
[----:B------:R-:W4:Y:S01]  /*4750*/  MUFU.TANH R216, R32 ;  /* 0x0000002000d87308 */ /* 0x000f220000002400 */
[----:B-1----:R-:W-:Y:S09]  /*4760*/  FADD.FTZ R14, R238, R199 ;  /* 0x000000c7ee0e7221 */ /* 0x002ff20000010000 */
[----:B------:R-:W-:Y:S10]  /*4770*/  MUFU.TANH R188, R29 ;  /* 0x0000001d00bc7308 */ /* 0x000ff40000002400 */
[----:B------:R-:W1:Y:S10]  /*4780*/  MUFU.TANH R218, R33 ;  /* 0x0000002100da7308 */ /* 0x000e740000002400 */
[----:B------:R-:W-:Y:S10]  /*4790*/  MUFU.TANH R165, R34 ;  /* 0x0000002200a57308 */ /* 0x000ff40000002400 */
[----:B------:R-:W2:Y:S10]  /*47a0*/  MUFU.TANH R162, R35 ;  /* 0x0000002300a27308 */ /* 0x000eb40000002400 */
[----:B------:R-:W2:Y:S10]  /*47b0*/  MUFU.TANH R198, R30 ;  /* 0x0000001e00c67308 */ /* 0x000eb40000002400 */
[----:B------:R-:W2:Y:S01]  /*47c0*/  MUFU.TANH R197, R31 ;  /* 0x0000001f00c57308 */ /* 0x000ea20000002400 */
[----:B------:R-:W-:Y:S04]  /*47d0*/  LEA R150, R17, UR4, 0x1 ;  /* 0x0000000411967c11 */ /* 0x000fe8000f8e08ff */
[C---:B------:R-:W-:Y:S02]  /*47e0*/  IADD3 R13, PT, PT, R150.reuse, 0x19000, RZ ;  /* 0x00019000960d7810 */ /* 0x040fe40007ffe0ff */
[----:B------:R-:W-:Y:S02]  /*47f0*/  IADD3 R151, PT, PT, R150, 0x19020, RZ ;  /* 0x0001902096977810 */ /* 0x000fe40007ffe0ff */
[----:B------:R-:W-:Y:S01]  /*4800*/  @P2 IADD3 R151, PT, PT, R13, -0x20, RZ ;  /* 0xffffffe00d972810 */ /* 0x000fe20007ffe0ff */
[----:B------:R-:W-:Y:S01]  /*4810*/  FADD.FTZ R13, R239, R202 ;  /* 0x000000caef0d7221 */ /* 0x000fe20000010000 */
[C---:B------:R-:W-:Y:S02]  /*4820*/  IADD3 R153, PT, PT, R23.reuse, R150, RZ ;  /* 0x0000009617997210 */ /* 0x040fe40007ffe0ff */
[----:B------:R-:W-:Y:S02]  /*4830*/  IADD3 R152, PT, PT, R23, R151, RZ ;  /* 0x0000009717987210 */ /* 0x000fe40007ffe0ff */
[----:B------:R-:W-:Y:S02]  /*4840*/  @!P0 FSEL R13, R13, -INF , !P6 ;  /* 0xff8000000d0d8808 */ /* 0x000fe40007000000 */
[----:B------:R-:W-:Y:S03]  /*4850*/  @!P0 ISETP.GE.AND P6, PT, R12, R4, PT ;  /* 0x000000040c00820c */ /* 0x000fe60003fc6270 */
[----:B------:R-:W-:Y:S01]  /*4860*/  FFMA.FTZ R17, R13, UR13, -R3 ;  /* 0x0000000d0d117c23 */ /* 0x000fe20008010803 */
[----:B------:R-:W-:Y:S01]  /*4870*/  @!P0 FSEL R16, R16, -INF , !P6 ;  /* 0xff80000010108808 */ /* 0x000fe20007000000 */
[----:B------:R-:W-:Y:S01]  /*4880*/  FADD.FTZ R13, R239, R226 ;  /* 0x000000e2ef0d7221 */ /* 0x000fe20000010000 */
[----:B------:R-:W-:Y:S01]  /*4890*/  @!P0 ISETP.GE.AND P6, PT, R12, R10, PT ;  /* 0x0000000a0c00820c */ /* 0x000fe20003fc6270 */
[----:B------:R3:W2:Y:S01]  /*48a0*/  MUFU.EX2 R170, R17 ;  /* 0x0000001100aa7308 */ /* 0x0006a20000000800 */
[----:B------:R-:W-:Y:S01]  /*48b0*/  FADD.FTZ R12, R240, R225 ;  /* 0x000000e1f00c7221 */ /* 0x000fe20000010000 */
[----:B------:R-:W-:Y:S01]  /*48c0*/  FFMA.FTZ R16, R16, UR13, -R2 ;  /* 0x0000000d10107c23 */ /* 0x000fe20008010802 */
[----:B------:R-:W-:Y:S02]  /*48d0*/  @!P0 FSEL R13, R13, -INF , !P3 ;  /* 0xff8000000d0d8808 */ /* 0x000fe40005800000 */
[-C--:B------:R-:W-:Y:S05]  /*48e0*/  @!P0 ISETP.GE.AND P3, PT, R6, R11.reuse, PT ;  /* 0x0000000b0600820c */ /* 0x080fea0003f66270 */
[----:B------:R4:W-:Y:S01]  /*48f0*/  MUFU.EX2 R186, R16 ;  /* 0x0000001000ba7308 */ /* 0x0009e20000000800 */
[----:B------:R-:W-:Y:S02]  /*4900*/  @!P0 FSEL R12, R12, -INF , !P4 ;  /* 0xff8000000c0c8808 */ /* 0x000fe40006000000 */
[----:B------:R-:W-:Y:S02]  /*4910*/  @!P0 ISETP.GE.AND P4, PT, R7, R11, PT ;  /* 0x0000000b0700820c */ /* 0x000fe40003f86270 */
[----:B------:R-:W-:Y:S01]  /*4920*/  @!P0 FSEL R18, R18, -INF , !P6 ;  /* 0xff80000012128808 */ /* 0x000fe20007000000 */
[----:B------:R-:W-:Y:S01]  /*4930*/  FFMA.FTZ R12, R12, UR13, -R9 ;  /* 0x0000000d0c0c7c23 */ /* 0x000fe20008010809 */
[----:B------:R-:W-:Y:S01]  /*4940*/  @!P0 FSEL R21, R21, -INF , !P4 ;  /* 0xff80000015158808 */ /* 0x000fe20006000000 */
[----:B---3--:R-:W-:Y:S01]  /*4950*/  FADD.FTZ R17, R240, R191 ;  /* 0x000000bff0117221 */ /* 0x008fe20000010000 */
[CC--:B------:R-:W-:Y:S01]  /*4960*/  @!P0 ISETP.GE.AND P6, PT, R7.reuse, R5.reuse, PT ;  /* 0x000000050700820c */ /* 0x0c0fe20003fc6270 */
[----:B------:R3:W-:Y:S01]  /*4970*/  MUFU.EX2 R227, R12 ;  /* 0x0000000c00e37308 */ /* 0x0007e20000000800 */
[----:B------:R-:W-:Y:S01]  /*4980*/  @!P0 ISETP.GE.AND P4, PT, R7, R4, PT ;  /* 0x000000040700820c */ /* 0x000fe20003f86270 */
[----:B------:R-:W-:Y:S01]  /*4990*/  FFMA.FTZ R18, R18, UR13, -R8 ;  /* 0x0000000d12127c23 */ /* 0x000fe20008010808 */
[----:B------:R-:W-:Y:S01]  /*49a0*/  @!P0 FSEL R17, R17, -INF , !P5 ;  /* 0xff80000011118808 */ /* 0x000fe20006800000 */
[----:B----4-:R-:W-:Y:S01]  /*49b0*/  FADD.FTZ R16, R238, R196 ;  /* 0x000000c4ee107221 */ /* 0x010fe20000010000 */
[-C--:B------:R-:W-:Y:S01]  /*49c0*/  @!P0 ISETP.GE.AND P5, PT, R7, R10.reuse, PT ;  /* 0x0000000a0700820c */ /* 0x080fe20003fa6270 */
[----:B------:R-:W-:Y:S01]  /*49d0*/  FADD.FTZ R7, R237, R184 ;  /* 0x000000b8ed077221 */ /* 0x000fe20000010000 */
[----:B------:R-:W-:Y:S01]  /*49e0*/  @!P0 FSEL R19, R19, -INF , !P3 ;  /* 0xff80000013138808 */ /* 0x000fe20005800000 */
[--C-:B------:R-:W-:Y:S01]  /*49f0*/  FFMA.FTZ R17, R17, UR13, -R8.reuse ;  /* 0x0000000d11117c23 */ /* 0x100fe20008010808 */
[----:B------:R-:W-:Y:S01]  /*4a00*/  @!P0 ISETP.GE.AND P3, PT, R6, R10, PT ;  /* 0x0000000a0600820c */ /* 0x000fe20003f66270 */
[----:B------:R-:W-:Y:S01]  /*4a10*/  MUFU.EX2 R158, R18 ;  /* 0x00000012009e7308 */ /* 0x000fe20000000800 */
[----:B------:R-:W-:Y:S01]  /*4a20*/  @!P0 FSEL R20, R20, -INF , !P5 ;  /* 0xff80000014148808 */ /* 0x000fe20006800000 */
[----:B------:R-:W-:Y:S01]  /*4a30*/  FFMA.FTZ R19, R19, UR13, -R9 ;  /* 0x0000000d13137c23 */ /* 0x000fe20008010809 */
[----:B------:R-:W-:Y:S01]  /*4a40*/  @!P0 FSEL R7, R7, -INF , !P3 ;  /* 0xff80000007078808 */ /* 0x000fe20005800000 */
[----:B---3--:R-:W-:Y:S01]  /*4a50*/  FADD.FTZ R12, R236, R189 ;  /* 0x000000bdec0c7221 */ /* 0x008fe20000010000 */
[CC--:B------:R-:W-:Y:S05]  /*4a60*/  @!P0 ISETP.GE.AND P5, PT, R6.reuse, R5.reuse, PT ;  /* 0x000000050600820c */ /* 0x0c0fea0003fa6270 */
[----:B------:R-:W3:Y:S01]  /*4a70*/  MUFU.EX2 R159, R17 ;  /* 0x00000011009f7308 */ /* 0x000ee20000000800 */
[----:B------:R-:W-:Y:S01]  /*4a80*/  @!P0 ISETP.GE.AND P3, PT, R6, R4, PT ;  /* 0x000000040600820c */ /* 0x000fe20003f66270 */
[----:B------:R-:W-:Y:S01]  /*4a90*/  FFMA.FTZ R21, R21, UR13, -R9 ;  /* 0x0000000d15157c23 */ /* 0x000fe20008010809 */
[----:B------:R-:W-:Y:S01]  /*4aa0*/  @!P0 IADD3 R6, PT, PT, R0, 0x18, RZ ;  /* 0x0000001800068810 */ /* 0x000fe20007ffe0ff */
[----:B------:R-:W-:Y:S01]  /*4ab0*/  FFMA.FTZ R20, R20, UR13, -R8 ;  /* 0x0000000d14147c23 */ /* 0x000fe20008010808 */
[----:B------:R-:W-:Y:S05]  /*4ac0*/  @!P0 IADD3 R0, PT, PT, R0, 0x19, RZ ;  /* 0x0000001900008810 */ /* 0x000fea0007ffe0ff */
[----:B------:R-:W-:Y:S01]  /*4ad0*/  MUFU.EX2 R223, R19 ;  /* 0x0000001300df7308 */ /* 0x000fe20000000800 */
[----:B------:R-:W-:Y:S02]  /*4ae0*/  @!P0 FSEL R16, R16, -INF , !P6 ;  /* 0xff80000010108808 */ /* 0x000fe40007000000 */
[----:B------:R-:W-:Y:S07]  /*4af0*/  @!P0 FSEL R15, R15, -INF , !P5 ;  /* 0xff8000000f0f8808 */ /* 0x000fee0006800000 */
[----:B------:R-:W-:Y:S01]  /*4b00*/  MUFU.EX2 R224, R21 ;  /* 0x0000001500e07308 */ /* 0x000fe20000000800 */
[-C--:B------:R-:W-:Y:S01]  /*4b10*/  @!P0 ISETP.GE.AND P6, PT, R6, R5.reuse, PT ;  /* 0x000000050600820c */ /* 0x080fe20003fc6270 */
[----:B------:R-:W-:Y:S01]  /*4b20*/  FFMA.FTZ R16, R16, UR13, -R3 ;  /* 0x0000000d10107c23 */ /* 0x000fe20008010803 */
[----:B------:R-:W-:Y:S01]  /*4b30*/  @!P0 ISETP.GE.AND P5, PT, R0, R5, PT ;  /* 0x000000050000820c */ /* 0x000fe20003fa6270 */
[----:B------:R-:W-:Y:S01]  /*4b40*/  FFMA.FTZ R5, R13, UR13, -R9 ;  /* 0x0000000d0d057c23 */ /* 0x000fe20008010809 */
[----:B------:R-:W-:Y:S01]  /*4b50*/  FADD.FTZ R13, R237, R203 ;  /* 0x000000cbed0d7221 */ /* 0x000fe20000010000 */
[----:B------:R-:W-:Y:S01]  /*4b60*/  @!P0 FSEL R14, R14, -INF , !P4 ;  /* 0xff8000000e0e8808 */ /* 0x000fe20006000000 */
[--C-:B------:R-:W-:Y:S01]  /*4b70*/  FFMA.FTZ R15, R15, UR13, -R3.reuse ;  /* 0x0000000d0f0f7c23 */ /* 0x100fe20008010803 */
[-C--:B------:R-:W-:Y:S02]  /*4b80*/  @!P0 ISETP.GE.AND P4, PT, R6, R11.reuse, PT ;  /* 0x0000000b0600820c */ /* 0x080fe40003f86270 */
[----:B------:R4:W3:Y:S01]  /*4b90*/  MUFU.EX2 R164, R5 ;  /* 0x0000000500a47308 */ /* 0x0008e20000000800 */
[----:B------:R-:W-:Y:S01]  /*4ba0*/  @!P0 FSEL R13, R13, -INF , !P3 ;  /* 0xff8000000d0d8808 */ /* 0x000fe20005800000 */
[----:B------:R-:W-:Y:S01]  /*4bb0*/  FFMA.FTZ R14, R14, UR13, -R2 ;  /* 0x0000000d0e0e7c23 */ /* 0x000fe20008010802 */
[----:B------:R-:W-:Y:S01]  /*4bc0*/  @!P0 ISETP.GE.AND P3, PT, R0, R11, PT ;  /* 0x0000000b0000820c */ /* 0x000fe20003f66270 */
[----:B------:R-:W-:Y:S01]  /*4bd0*/  FADD.FTZ R11, R236, R216 ;  /* 0x000000d8ec0b7221 */ /* 0x000fe20000010000 */
[----:B------:R-:W-:Y:S01]  /*4be0*/  @!P0 FSEL R12, R12, -INF , !P6 ;  /* 0xff8000000c0c8808 */ /* 0x000fe20007000000 */
[----:B------:R-:W-:Y:S01]  /*4bf0*/  FFMA.FTZ R13, R13, UR13, -R2 ;  /* 0x0000000d0d0d7c23 */ /* 0x000fe20008010802 */
[----:B------:R-:W-:Y:S03]  /*4c00*/  @!P0 ISETP.GE.AND P6, PT, R6, R10, PT ;  /* 0x0000000a0600820c */ /* 0x000fe60003fc6270 */
[----:B------:R-:W-:Y:S01]  /*4c10*/  MUFU.EX2 R157, R20 ;  /* 0x00000014009d7308 */ /* 0x000fe20000000800 */
[----:B------:R-:W-:Y:S01]  /*4c20*/  @!P0 FSEL R11, R11, -INF , !P4 ;  /* 0xff8000000b0b8808 */ /* 0x000fe20006000000 */
[----:B------:R-:W-:Y:S01]  /*4c30*/  FFMA.FTZ R12, R12, UR13, -R3 ;  /* 0x0000000d0c0c7c23 */ /* 0x000fe20008010803 */
[----:B------:R-:W-:Y:S01]  /*4c40*/  @!P0 ISETP.GE.AND P4, PT, R6, R4, PT ;  /* 0x000000040600820c */ /* 0x000fe20003f86270 */
[----:B------:R-:W-:Y:S01]  /*4c50*/  FFMA.FTZ R6, R7, UR13, -R8 ;  /* 0x0000000d07067c23 */ /* 0x000fe20008010808 */
[C---:B-1----:R-:W-:Y:S01]  /*4c60*/  FADD.FTZ R7, R234.reuse, R218 ;  /* 0x000000daea077221 */ /* 0x042fe20000010000 */
[----:B----4-:R-:W-:Y:S01]  /*4c70*/  FADD.FTZ R5, R234, R188 ;  /* 0x000000bcea057221 */ /* 0x010fe20000010000 */
[--C-:B------:R-:W-:Y:S03]  /*4c80*/  FFMA.FTZ R11, R11, UR13, -R9.reuse ;  /* 0x0000000d0b0b7c23 */ /* 0x100fe60008010809 */
[----:B------:R1:W-:Y:S01]  /*4c90*/  MUFU.EX2 R156, R6 ;  /* 0x00000006009c7308 */ /* 0x0003e20000000800 */
[----:B------:R-:W-:Y:S02]  /*4ca0*/  @!P0 FSEL R7, R7, -INF , !P3 ;  /* 0xff80000007078808 */ /* 0x000fe40005800000 */
[----:B------:R-:W-:Y:S07]  /*4cb0*/  @!P0 FSEL R5, R5, -INF , !P5 ;  /* 0xff80000005058808 */ /* 0x000fee0006800000 */
[----:B------:R-:W-:Y:S01]  /*4cc0*/  MUFU.EX2 R221, R11 ;  /* 0x0000000b00dd7308 */ /* 0x000fe20000000800 */
[----:B------:R-:W-:Y:S01]  /*4cd0*/  @!P0 ISETP.GE.AND P5, PT, R0, R10, PT ;  /* 0x0000000a0000820c */ /* 0x000fe20003fa6270 */
[----:B------:R-:W-:Y:S01]  /*4ce0*/  FFMA.FTZ R9, R7, UR13, -R9 ;  /* 0x0000000d07097c23 */ /* 0x000fe20008010809 */
[----:B--2---:R-:W-:Y:S01]  /*4cf0*/  F2FP.BF16.F32.PACK_AB R10, R243, R231 ;  /* 0x000000e7f30a723e */ /* 0x004fe200000010ff */
[----:B------:R-:W-:Y:S01]  /*4d00*/  FFMA.FTZ R3, R5, UR13, -R3 ;  /* 0x0000000d05037c23 */ /* 0x000fe20008010803 */
[----:B------:R-:W-:Y:S01]  /*4d10*/  FADD.FTZ R5, R234, R162 ;  /* 0x000000a2ea057221 */ /* 0x000fe20000010000 */
[----:B------:R-:W-:Y:S01]  /*4d20*/  @!P0 ISETP.GE.AND P3, PT, R0, R4, PT ;  /* 0x000000040000820c */ /* 0x000fe20003f66270 */
[----:B------:R-:W-:Y:S01]  /*4d30*/  FADD.FTZ R4, R236, R198 ;  /* 0x000000c6ec047221 */ /* 0x000fe20000010000 */
[----:B------:R-:W-:Y:S01]  /*4d40*/  STS [R150+0x19000], R10 ;  /* 0x0190000a96007388 */ /* 0x000fe20000000800 */
[----:B-1----:R-:W-:Y:S01]  /*4d50*/  F2FP.BF16.F32.PACK_AB R6, R244, R245 ;  /* 0x000000f5f406723e */ /* 0x002fe200000010ff */
[----:B------:R-:W-:Y:S01]  /*4d60*/  FADD.FTZ R0, R234, R197 ;  /* 0x000000c5ea007221 */ /* 0x000fe20000010000 */
[----:B------:R-:W-:Y:S01]  /*4d70*/  @!P0 FSEL R5, R5, -INF , !P5 ;  /* 0xff80000005058808 */ /* 0x000fe20006800000 */
[----:B------:R1:W-:Y:S01]  /*4d80*/  MUFU.EX2 R160, R3 ;  /* 0x0000000300a07308 */ /* 0x0003e20000000800 */
[----:B------:R-:W-:Y:S01]  /*4d90*/  @!P0 FSEL R4, R4, -INF , !P4 ;  /* 0xff80000004048808 */ /* 0x000fe20006000000 */
[----:B------:R2:W-:Y:S01]  /*4da0*/  STS [R150+0x19400], R6 ;  /* 0x0194000696007388 */ /* 0x0005e20000000800 */
[----:B------:R-:W-:Y:S07]  /*4db0*/  @!P0 FSEL R0, R0, -INF , !P3 ;  /* 0xff80000000008808 */ /* 0x000fee0005800000 */
[----:B------:R-:W4:Y:S01]  /*4dc0*/  MUFU.EX2 R222, R9 ;  /* 0x0000000900de7308 */ /* 0x000f220000000800 */
[----:B------:R-:W-:Y:S09]  /*4dd0*/  LEA R172, R22, UR4, 0x1 ;  /* 0x0000000416ac7c11 */ /* 0x000ff2000f8e08ff */
[----:B------:R-:W-:Y:S01]  /*4de0*/  MUFU.EX2 R167, R16 ;  /* 0x0000001000a77308 */ /* 0x000fe20000000800 */
[----:B------:R-:W-:Y:S09]  /*4df0*/  IADD3 R174, PT, PT, R163, R172, RZ ;  /* 0x000000aca3ae7210 */ /* 0x000ff20007ffe0ff */
[----:B------:R-:W-:Y:S01]  /*4e00*/  MUFU.EX2 R166, R15 ;  /* 0x0000000f00a67308 */ /* 0x000fe20000000800 */
[----:B-1----:R-:W-:Y:S09]  /*4e10*/  F2FP.BF16.F32.PACK_AB R3, R170, R171 ;  /* 0x000000abaa03723e */ /* 0x002ff200000010ff */
[----:B------:R-:W-:Y:S10]  /*4e20*/  MUFU.EX2 R181, R14 ;  /* 0x0000000e00b57308 */ /* 0x000ff40000000800 */
[----:B------:R-:W-:Y:S10]  /*4e30*/  MUFU.EX2 R180, R13 ;  /* 0x0000000d00b47308 */ /* 0x000ff40000000800 */
[----:B------:R-:W-:Y:S01]  /*4e40*/  MUFU.EX2 R161, R12 ;  /* 0x0000000c00a17308 */ /* 0x000fe20000000800 */
[----:B--2---:R-:W-:Y:S05]  /*4e50*/  FADD.FTZ R6, R236, R165 ;  /* 0x000000a5ec067221 */ /* 0x004fea0000010000 */
[----:B------:R-:W-:Y:S05]  /*4e60*/  @!P0 FSEL R6, R6, -INF , !P6 ;  /* 0xff80000006068808 */ /* 0x000fea0007000000 */
[--C-:B------:R-:W-:Y:S01]  /*4e70*/  FFMA.FTZ R7, R6, UR13, -R8.reuse ;  /* 0x0000000d06077c23 */ /* 0x100fe20008010808 */
[----:B------:R-:W-:Y:S01]  /*4e80*/  FFMA.FTZ R8, R5, UR13, -R8 ;  /* 0x0000000d05087c23 */ /* 0x000fe20008010808 */
[----:B---3--:R-:W-:Y:S02]  /*4e90*/  F2FP.BF16.F32.PACK_AB R5, R158, R159 ;  /* 0x0000009f9e05723e */ /* 0x008fe400000010ff */
[----:B------:R1:W-:Y:S01]  /*4ea0*/  MUFU.EX2 R155, R7 ;  /* 0x00000007009b7308 */ /* 0x0003e20000000800 */
[----:B------:R-:W-:Y:S02]  /*4eb0*/  F2FP.BF16.F32.PACK_AB R6, R164, R227 ;  /* 0x000000e3a406723e */ /* 0x000fe400000010ff */
[----:B------:R2:W-:Y:S07]  /*4ec0*/  STS [R153+0x19400], R5 ;  /* 0x0194000599007388 */ /* 0x0005ee0000000800 */
[----:B------:R-:W3:Y:S01]  /*4ed0*/  MUFU.EX2 R154, R8 ;  /* 0x00000008009a7308 */ /* 0x000ee20000000800 */
[----:B------:R-:W-:Y:S01]  /*4ee0*/  STS [R153+0x19000], R6 ;  /* 0x0190000699007388 */ /* 0x000fe20000000800 */
[--C-:B-1----:R-:W-:Y:S01]  /*4ef0*/  FFMA.FTZ R7, R4, UR13, -R2.reuse ;  /* 0x0000000d04077c23 */ /* 0x102fe20008010802 */
[----:B------:R-:W-:Y:S01]  /*4f00*/  F2FP.BF16.F32.PACK_AB R4, R193, R194 ;  /* 0x000000c2c104723e */ /* 0x000fe200000010ff */
[----:B------:R-:W-:Y:S01]  /*4f10*/  FFMA.FTZ R2, R0, UR13, -R2 ;  /* 0x0000000d00027c23 */ /* 0x000fe20008010802 */
[----:B------:R-:W-:Y:S05]  /*4f20*/  F2FP.BF16.F32.PACK_AB R0, R186, R187 ;  /* 0x000000bbba00723e */ /* 0x000fea00000010ff */
[----:B------:R-:W-:Y:S01]  /*4f30*/  MUFU.EX2 R169, R7 ;  /* 0x0000000700a97308 */ /* 0x000fe20000000800 */
[----:B------:R1:W-:Y:S09]  /*4f40*/  STS [R150+0x1a400], R4 ;  /* 0x01a4000496007388 */ /* 0x0003f20000000800 */
[----:B------:R4:W3:Y:S01]  /*4f50*/  MUFU.EX2 R168, R2 ;  /* 0x0000000200a87308 */ /* 0x0008e20000000800 */
[----:B--2---:R-:W-:Y:S05]  /*4f60*/  F2FP.BF16.F32.PACK_AB R5, R182, R183 ;  /* 0x000000b7b605723e */ /* 0x004fea00000010ff */
[----:B------:R2:W-:Y:S01]  /*4f70*/  STS [R150+0x1a000], R5 ;  /* 0x01a0000596007388 */ /* 0x0005e20000000800 */
[----:B----4-:R-:W-:Y:S03]  /*4f80*/  F2FP.BF16.F32.PACK_AB R2, R222, R221 ;  /* 0x000000ddde02723e */ /* 0x010fe600000010ff */
[----:B------:R3:W-:Y:S04]  /*4f90*/  STS [R153+0x1a400], R0 ;  /* 0x01a4000099007388 */ /* 0x0007e80000000800 */
[----:B------:R4:W-:Y:S01]  /*4fa0*/  STS [R153+0x1a000], R3 ;  /* 0x01a0000399007388 */ /* 0x0009e20000000800 */
[----:B-1----:R-:W-:Y:S05]  /*4fb0*/  F2FP.BF16.F32.PACK_AB R4, R156, R157 ;  /* 0x0000009d9c04723e */ /* 0x002fea00000010ff */
[----:B------:R1:W-:Y:S01]  /*4fc0*/  STS [R151+0x400], R4 ;  /* 0x0004000497007388 */ /* 0x0003e20000000800 */
[----:B--2---:R-:W-:Y:S02]  /*4fd0*/  F2FP.BF16.F32.PACK_AB R5, R223, R224 ;  /* 0x000000e0df05723e */ /* 0x004fe400000010ff */
[----:B---3--:R-:W-:Y:S03]  /*4fe0*/  F2FP.BF16.F32.PACK_AB R0, R154, R155 ;  /* 0x0000009b9a00723e */ /* 0x008fe600000010ff */
[----:B------:R-:W-:Y:S01]  /*4ff0*/  STS [R151], R5 ;  /* 0x0000000597007388 */ /* 0x000fe20000000800 */
[----:B----4-:R-:W-:Y:S03]  /*5000*/  F2FP.BF16.F32.PACK_AB R3, R166, R167 ;  /* 0x000000a7a603723e */ /* 0x010fe600000010ff */
[----:B------:R2:W-:Y:S04]  /*5010*/  STS [R152], R2 ;  /* 0x0000000298007388 */ /* 0x0005e80000000800 */
[----:B------:R3:W-:Y:S04]  /*5020*/  STS [R152+0x400], R0 ;  /* 0x0004000098007388 */ /* 0x0007e80000000800 */
[----:B------:R4:W-:Y:S01]  /*5030*/  STS [R151+0x1000], R3 ;  /* 0x0010000397007388 */ /* 0x0009e20000000800 */
[----:B-1----:R-:W-:Y:S05]  /*5040*/  F2FP.BF16.F32.PACK_AB R4, R180, R181 ;  /* 0x000000b5b404723e */ /* 0x002fea00000010ff */
[----:B------:R-:W-:Y:S01]  /*5050*/  STS [R151+0x1400], R4 ;  /* 0x0014000497007388 */ /* 0x000fe20000000800 */
[----:B--2---:R-:W-:Y:S02]  /*5060*/  F2FP.BF16.F32.PACK_AB R2, R168, R169 ;  /* 0x000000a9a802723e */ /* 0x004fe400000010ff */
[----:B---3--:R-:W-:Y:S03]  /*5070*/  LEA R0, R177, UR4, 0x1 ;  /* 0x00000004b1007c11 */ /* 0x008fe6000f8e08ff */
[----:B------:R1:W-:Y:S01]  /*5080*/  STS [R152+0x1400], R2 ;  /* 0x0014000298007388 */ /* 0x0003e20000000800 */
[----:B----4-:R-:W-:Y:S05]  /*5090*/  F2FP.BF16.F32.PACK_AB R3, R160, R161 ;  /* 0x000000a1a003723e */ /* 0x010fea00000010ff */
[----:B------:R-:W-:Y:S04]  /*50a0*/  STS [R152+0x1000], R3 ;  /* 0x0010000398007388 */ /* 0x000fe80000000800 */
[----:B------:R-:W-:Y:S08]  /*50b0*/  LDSM.16.M88.4 R32, [R0+0x6000] ;  /* 0x006000000020783b */ /* 0x000ff00000000200 */
[----:B------:R-:W2:Y:S01]  /*50c0*/  LDSM.16.M88.4 R16, [R172+0xf000] ;  /* 0x00f00000ac10783b */ /* 0x000ea20000000200 */
[----:B-1----:R-:W-:Y:S07]  /*50d0*/  IADD3 R2, PT, PT, R0, R163, RZ ;  /* 0x000000a300027210 */ /* 0x002fee0007ffe0ff */
[----:B------:R-:W1:Y:S08]  /*50e0*/  LDSM.16.M88.4 R28, [R0+0x6800] ;  /* 0x00680000001c783b */ /* 0x000e700000000200 */
[----:B------:R-:W3:Y:S08]  /*50f0*/  LDSM.16.M88.4 R132, [R172+0xf400] ;  /* 0x00f40000ac84783b */ /* 0x000ef00000000200 */
[----:B------:R-:W-:Y:S08]  /*5100*/  LDSM.16.M88.4 R136, [R2+0x6000] ;  /* 0x006000000288783b */ /* 0x000ff00000000200 */
[----:B------:R-:W4:Y:S01]  /*5110*/  LDSM.16.M88.4 R140, [R174+0xf000] ;  /* 0x00f00000ae8c783b */ /* 0x000f220000000200 */
[-C--:B--2---:R-:W-:Y:S07]  /*5120*/  HMMA.16816.F32.BF16 R4, R32, R16.reuse, RZ ;  /* 0x000000102004723c */ /* 0x084fee00000418ff */
[----:B------:R-:W-:Y:S01]  /*5130*/  LDSM.16.M88.4 R144, [R172+0x13400] ;  /* 0x01340000ac90783b */ /* 0x000fe20000000200 */
[C---:B-1----:R-:W-:Y:S08]  /*5140*/  HMMA.16816.F32.BF16 R8, R28.reuse, R16, RZ ;  /* 0x000000101c08723c */ /* 0x042ff000000418ff */
[-C--:B------:R-:W-:Y:S08]  /*5150*/  HMMA.16816.F32.BF16 R12, R28, R18.reuse, RZ ;  /* 0x000000121c0c723c */ /* 0x080ff000000418ff */
[C---:B------:R-:W-:Y:S08]  /*5160*/  HMMA.16816.F32.BF16 R16, R32.reuse, R18, RZ ;  /* 0x000000122010723c */ /* 0x040ff000000418ff */
[-C--:B---3--:R-:W-:Y:S08]  /*5170*/  HMMA.16816.F32.BF16 R20, R32, R132.reuse, RZ ;  /* 0x000000842014723c */ /* 0x088ff000000418ff */
        /* <DEDUP_REMOVED lines=39> */
[----:B------:R2:W3:Y:S02]  /*53f0*/  LDSM.16.M88.4 R140, [R0+0x8800] ;  /* 0x00880000008c783b */ /* 0x0004e40000000200 */
[----:B--2---:R-:W-:Y:S04]  /*5400*/  FFMA.FTZ R0, -R229, R229, 1 ;  /* 0x3f800000e5007423 */ /* 0x004fe800000101e5 */
[----:B------:R-:W-:Y:S01]  /*5410*/  FMUL.FTZ R0, R0, UR14 ;  /* 0x0000000e00007c20 */ /* 0x000fe20008410000 */
[-C--:B-1----:R-:W-:Y:S08]  /*5420*/  HMMA.16816.F32.BF16 R4, R136, R132.reuse, R4 ;  /* 0x000000848804723c */ /* 0x082ff00000041804 */
[C---:B---3--:R-:W-:Y:S01]  /*5430*/  HMMA.16816.F32.BF16 R8, R140.reuse, R132, R8 ;  /* 0x000000848c08723c */ /* 0x048fe20000041808 */
[----:B------:R-:W-:Y:S02]  /*5440*/  MOV R132, UR10 ;  /* 0x0000000a00847c02 */ /* 0x000fe40008000f00 */
[----:B------:R-:W-:Y:S02]  /*5450*/  MOV R133, UR11 ;  /* 0x0000000b00857c02 */ /* 0x000fe40008000f00 */
[C---:B------:R-:W-:Y:S03]  /*5460*/  LEA R148, P0, R230.reuse, R132, 0x2 ;  /* 0x00000084e6947211 */ /* 0x040fe600078010ff */
[-C--:B------:R-:W-:Y:S03]  /*5470*/  HMMA.16816.F32.BF16 R12, R140, R134.reuse, R12 ;  /* 0x000000868c0c723c */ /* 0x080fe6000004180c */
[----:B------:R-:W-:Y:S05]  /*5480*/  LEA.HI.X R149, R230, R133, RZ, 0x2, P0 ;  /* 0x00000085e6957211 */ /* 0x000fea00000f14ff */
[C---:B------:R-:W-:Y:S01]  /*5490*/  HMMA.16816.F32.BF16 R16, R136.reuse, R134, R16 ;  /* 0x000000868810723c */ /* 0x040fe20000041810 */
[----:B------:R-:W-:Y:S07]  /*54a0*/  LDSM.16.M88.4 R132, [R2+0x8000] ;  /* 0x008000000284783b */ /* 0x000fee0000000200 */
[-C--:B------:R-:W-:Y:S08]  /*54b0*/  HMMA.16816.F32.BF16 R20, R136, R144.reuse, R20 ;  /* 0x000000908814723c */ /* 0x080ff00000041814 */
[C---:B------:R-:W-:Y:S01]  /*54c0*/  HMMA.16816.F32.BF16 R24, R140.reuse, R144, R24 ;  /* 0x000000908c18723c */ /* 0x040fe20000041818 */
[----:B------:R-:W2:Y:S04]  /*54d0*/  LDG.E R145, desc[UR38][R148.64] ;  /* 0x0000002694917981 */ /* 0x000ea8000c1e1900 */
[----:B------:R-:W3:Y:S03]  /*54e0*/  LDG.E R144, desc[UR38][R148.64+0x20] ;  /* 0x0000202694907981 */ /* 0x000ee6000c1e1900 */
[-C--:B------:R-:W-:Y:S01]  /*54f0*/  HMMA.16816.F32.BF16 R28, R140, R146.reuse, R28 ;  /* 0x000000928c1c723c */ /* 0x080fe2000004181c */
[----:B------:R1:W-:Y:S07]  /*5500*/  LDSM.16.M88.4 R140, [R2+0x8800] ;  /* 0x00880000028c783b */ /* 0x0003ee0000000200 */
[----:B------:R-:W-:Y:S01]  /*5510*/  HMMA.16816.F32.BF16 R32, R136, R146, R32 ;  /* 0x000000928820723c */ /* 0x000fe20000041820 */
[----:B------:R-:W4:Y:S08]  /*5520*/  LDSM.16.M88.4 R136, [R174+0x13000] ;  /* 0x01300000ae88783b */ /* 0x000f300000000200 */
[----:B-1----:R-:W5:Y:S01]  /*5530*/  LDG.E R2, desc[UR38][R148.64+0xa0] ;  /* 0x0000a02694027981 */ /* 0x002f62000c1e1900 */
[-C--:B----4-:R-:W-:Y:S08]  /*5540*/  HMMA.16816.F32.BF16 R4, R132, R136.reuse, R4 ;  /* 0x000000888404723c */ /* 0x090ff00000041804 */
        /* <DEDUP_REMOVED lines=8> */
[----:B------:R-:W-:Y:S04]  /*55d0*/  FFMA.FTZ R132, -R219, R219, 1 ;  /* 0x3f800000db847423 */ /* 0x000fe800000101db */
[----:B------:R-:W-:Y:S01]  /*55e0*/  FMUL.FTZ R132, R132, UR14 ;  /* 0x0000000e84847c20 */ /* 0x000fe20008410000 */
[C---:B--2---:R-:W-:Y:S01]  /*55f0*/  FADD.FTZ R4, -R145.reuse, R4 ;  /* 0x0000000491047221 */ /* 0x044fe20000010100 */
[C---:B------:R-:W-:Y:S01]  /*5600*/  FADD.FTZ R3, -R145.reuse, R5 ;  /* 0x0000000591037221 */ /* 0x040fe20000010100 */
[----:B------:R-:W-:Y:S01]  /*5610*/  FFMA.FTZ R5, -R228, R228, 1 ;  /* 0x3f800000e4057423 */ /* 0x000fe200000101e4 */
[----:B------:R-:W-:Y:S01]  /*5620*/  FADD.FTZ R133, -R145, R17 ;  /* 0x0000001191857221 */ /* 0x000fe20000010100 */
[----:B------:R-:W-:Y:S01]  /*5630*/  FMUL.FTZ R146, R231, R4 ;  /* 0x00000004e7927220 */ /* 0x000fe20000410000 */
[----:B------:R-:W-:Y:S01]  /*5640*/  FMUL.FTZ R3, R243, R3 ;  /* 0x00000003f3037220 */ /* 0x000fe20000410000 */
[----:B------:R1:W5:Y:S01]  /*5650*/  LDG.E R4, desc[UR38][R148.64+0x80] ;  /* 0x0000802694047981 */ /* 0x000362000c1e1900 */
[----:B------:R-:W-:Y:S01]  /*5660*/  FMUL.FTZ R5, R5, UR14 ;  /* 0x0000000e05057c20 */ /* 0x000fe20008410000 */
[----:B------:R-:W-:Y:S01]  /*5670*/  FMUL.FTZ R133, R164, R133 ;  /* 0x00000085a4857220 */ /* 0x000fe20000410000 */
[----:B------:R-:W-:Y:S01]  /*5680*/  SHF.R.U32.HI R164, RZ, 0x1, R179 ;  /* 0x00000001ffa47819 */ /* 0x000fe200000116b3 */
[----:B------:R-:W-:Y:S01]  /*5690*/  FADD.FTZ R16, -R145, R16 ;  /* 0x0000001091107221 */ /* 0x000fe20000010100 */
[----:B------:R-:W-:Y:S01]  /*56a0*/  FMUL.FTZ R5, R5, R3 ;  /* 0x0000000305057220 */ /* 0x000fe20000410000 */
[----:B------:R-:W-:Y:S01]  /*56b0*/  FADD.FTZ R134, -R145, R20 ;  /* 0x0000001491867221 */ /* 0x000fe20000010100 */
[----:B------:R-:W-:Y:S01]  /*56c0*/  LOP3.LUT R3, R164, 0x30, RZ, 0xc0, !PT ;  /* 0x00000030a4037812 */ /* 0x000fe200078ec0ff */
[----:B------:R-:W-:Y:S01]  /*56d0*/  FMUL.FTZ R17, R0, R146 ;  /* 0x0000009200117220 */ /* 0x000fe20000410000 */
[----:B------:R-:W-:Y:S01]  /*56e0*/  FFMA.FTZ R20, -R225, R225, 1 ;  /* 0x3f800000e1147423 */ /* 0x000fe200000101e1 */
[----:B------:R-:W-:Y:S01]  /*56f0*/  FMUL.FTZ R0, R227, R16 ;  /* 0x00000010e3007220 */ /* 0x000fe20000410000 */
[----:B------:R-:W-:Y:S01]  /*5700*/  FADD.FTZ R21, -R145, R21 ;  /* 0x0000001591157221 */ /* 0x000fe20000010100 */
[----:B------:R-:W-:Y:S01]  /*5710*/  LOP3.LUT R3, R3, 0x8, R179, 0xf8, !PT ;  /* 0x0000000803037812 */ /* 0x000fe200078ef8b3 */
[----:B------:R-:W-:Y:S01]  /*5720*/  FFMA.FTZ R16, -R226, R226, 1 ;  /* 0x3f800000e2107423 */ /* 0x000fe200000101e2 */
[----:B------:R-:W-:Y:S01]  /*5730*/  FMUL.FTZ R20, R20, UR14 ;  /* 0x0000000e14147c20 */ /* 0x000fe20008410000 */
[----:B------:R-:W-:Y:S01]  /*5740*/  FMUL.FTZ R135, R223, R21 ;  /* 0x00000015df877220 */ /* 0x000fe20000410000 */
[----:B------:R-:W-:Y:S01]  /*5750*/  FFMA.FTZ R21, -R220, R220, 1 ;  /* 0x3f800000dc157423 */ /* 0x000fe200000101dc */
[----:B------:R-:W-:Y:S01]  /*5760*/  FMUL.FTZ R16, R16, UR14 ;  /* 0x0000000e10107c20 */ /* 0x000fe20008410000 */
[----:B------:R-:W-:Y:S01]  /*5770*/  FMUL.FTZ R20, R20, R0 ;  /* 0x0000000014147220 */ /* 0x000fe20000410000 */
[----:B------:R-:W-:Y:S01]  /*5780*/  FMUL.FTZ R134, R224, R134 ;  /* 0x00000086e0867220 */ /* 0x000fe20000410000 */
[----:B------:R-:W-:Y:S01]  /*5790*/  FMUL.FTZ R21, R21, UR14 ;  /* 0x0000000e15157c20 */ /* 0x000fe20008410000 */
[----:B------:R-:W-:Y:S01]  /*57a0*/  FMUL.FTZ R16, R16, R133 ;  /* 0x0000008510107220 */ /* 0x000fe20000410000 */
[----:B------:R-:W-:Y:S01]  /*57b0*/  F2FP.BF16.F32.PACK_AB R5, R5, R17 ;  /* 0x000000110505723e */ /* 0x000fe200000010ff */
[----:B---3--:R-:W-:Y:S01]  /*57c0*/  FADD.FTZ R7, -R144, R7 ;  /* 0x0000000790077221 */ /* 0x008fe20000010100 */
[----:B------:R-:W-:Y:S01]  /*57d0*/  FMUL.FTZ R17, R21, R134 ;  /* 0x0000008615117220 */ /* 0x000fe20000410000 */
[----:B-1----:R-:W-:Y:S01]  /*57e0*/  SHF.L.U32 R148, R179, 0x6, RZ ;  /* 0x00000006b3947819 */ /* 0x002fe200000006ff */
[----:B------:R-:W-:Y:S01]  /*57f0*/  FFMA.FTZ R21, -R216, R216, 1 ;  /* 0x3f800000d8157423 */ /* 0x000fe200000101d8 */
[----:B------:R-:W-:Y:S01]  /*5800*/  F2FP.BF16.F32.PACK_AB R16, R16, R20 ;  /* 0x000000141010723e */ /* 0x000fe200000010ff */
[----:B------:R-:W-:Y:S01]  /*5810*/  FADD.FTZ R20, -R145, R32 ;  /* 0x0000002091147221 */ /* 0x000fe20000010100 */
[----:B------:R-:W-:Y:S01]  /*5820*/  LOP3.LUT R3, R3, 0x1c0, R148, 0xf8, !PT ;  /* 0x000001c003037812 */ /* 0x000fe200078ef894 */
[----:B------:R-:W-:Y:S01]  /*5830*/  FMUL.FTZ R21, R21, UR14 ;  /* 0x0000000e15157c20 */ /* 0x000fe20008410000 */
[----:B------:R-:W-:Y:S01]  /*5840*/  LOP3.LUT R0, R148, 0x400, RZ, 0xc0, !PT ;  /* 0x0000040094007812 */ /* 0x000fe200078ec0ff */
[----:B------:R-:W-:Y:S01]  /*5850*/  FADD.FTZ R33, -R145, R33 ;  /* 0x0000002191217221 */ /* 0x000fe20000010100 */
[----:B------:R-:W-:Y:S01]  /*5860*/  LOP3.LUT R3, R3, 0x38, R178, 0x78, !PT ;  /* 0x0000003803037812 */ /* 0x000fe200078e78b2 */
[----:B------:R-:W-:Y:S02]  /*5870*/  FADD.FTZ R6, -R144, R6 ;  /* 0x0000000690067221 */ /* 0x000fe40000010100 */
[----:B------:R-:W-:Y:S01]  /*5880*/  FMUL.FTZ R33, R222, R33 ;  /* 0x00000021de217220 */ /* 0x000fe20000410000 */
[----:B------:R-:W-:Y:S01]  /*5890*/  LEA R3, R3, R0, 0x1 ;  /* 0x0000000003037211 */ /* 0x000fe200078e08ff */
[----:B------:R-:W-:Y:S01]  /*58a0*/  FMUL.FTZ R0, R132, R135 ;  /* 0x0000008784007220 */ /* 0x000fe20000410000 */
[----:B------:R-:W-:Y:S04]  /*58b0*/  FMUL.FTZ R6, R245, R6 ;  /* 0x00000006f5067220 */ /* 0x000fe80000410000 */
[----:B------:R-:W-:Y:S01]  /*58c0*/  F2FP.BF16.F32.PACK_AB R32, R0, R17 ;  /* 0x000000110020723e */ /* 0x000fe200000010ff */
[----:B------:R-:W-:Y:S01]  /*58d0*/  FMUL.FTZ R0, R221, R20 ;  /* 0x00000014dd007220 */ /* 0x000fe20000410000 */
[----:B------:R-:W-:Y:S01]  /*58e0*/  FFMA.FTZ R20, -R218, R218, 1 ;  /* 0x3f800000da147423 */ /* 0x000fe200000101da */
[----:B------:R-:W-:Y:S02]  /*58f0*/  FFMA.FTZ R17, -R233, R233, 1 ;  /* 0x3f800000e9117423 */ /* 0x000fe400000101e9 */
[----:B------:R-:W-:Y:S01]  /*5900*/  FMUL.FTZ R21, R21, R0 ;  /* 0x0000000015157220 */ /* 0x000fe20000410000 */
[----:B------:R-:W-:Y:S01]  /*5910*/  FMUL.FTZ R0, R244, R7 ;  /* 0x00000007f4007220 */ /* 0x000fe20000410000 */
[----:B------:R-:W-:Y:S01]  /*5920*/  FFMA.FTZ R7, -R232, R232, 1 ;  /* 0x3f800000e8077423 */ /* 0x000fe200000101e8 */
[----:B------:R-:W-:Y:S01]  /*5930*/  FMUL.FTZ R20, R20, UR14 ;  /* 0x0000000e14147c20 */ /* 0x000fe20008410000 */
[----:B------:R-:W-:Y:S02]  /*5940*/  FMUL.FTZ R17, R17, UR14 ;  /* 0x0000000e11117c20 */ /* 0x000fe40008410000 */
[----:B------:R-:W-:Y:S01]  /*5950*/  FMUL.FTZ R7, R7, UR14 ;  /* 0x0000000e07077c20 */ /* 0x000fe20008410000 */
[----:B------:R-:W-:Y:S01]  /*5960*/  FMUL.FTZ R20, R20, R33 ;  /* 0x0000002114147220 */ /* 0x000fe20000410000 */
[----:B------:R-:W-:Y:S02]  /*5970*/  FMUL.FTZ R17, R17, R6 ;  /* 0x0000000611117220 */ /* 0x000fe40000410000 */
[----:B------:R-:W-:Y:S01]  /*5980*/  FMUL.FTZ R7, R7, R0 ;  /* 0x0000000007077220 */ /* 0x000fe20000410000 */
[----:B------:R-:W-:Y:S06]  /*5990*/  BRA.U !UP0, `(.L_x_845) ;  /* 0x00000001088c7547 */ /* 0x000fec000b800000 */
        /* <DEDUP_REMOVED lines=12> */
[----:B------:R-:W-:Y:S02]  /*5a60*/  IMAD.MOV.U32 R214, RZ, RZ, R6 ;  /* 0x000000ffffd67224 */ /* 0x000fe400078e0006 */
[----:B------:R-:W-:Y:S02]  /*5a70*/  VIADD R195, R195, UR12 ;  /* 0x0000000cc3c37c36 */ /* 0x000fe40008000000 */
[----:B------:R-:W-:Y:S02]  /*5a80*/  IMAD.MOV.U32 R215, RZ, RZ, R0 ;  /* 0x000000ffffd77224 */ /* 0x000fe400078e0000 */
[----:B------:R-:W-:Y:S03]  /*5a90*/  VIADD R175, R175, UR12 ;  /* 0x0000000cafaf7c36 */ /* 0x000fe60008000000 */
        /* <DEDUP_REMOVED lines=19> */
.L_x_845:
[----:B------:R2:W-:Y:S01]  /*5bd0*/  STS [R150+0x15000], R5 ;  /* 0x0150000596007388 */ /* 0x0005e20000000800 */
[C---:B------:R-:W-:Y:S01]  /*5be0*/  FADD.FTZ R18, -R144.reuse, R18 ;  /* 0x0000001290127221 */ /* 0x040fe20000010100 */
[----:B------:R-:W-:Y:S01]  /*5bf0*/  FADD.FTZ R19, -R144, R19 ;  /* 0x0000001390137221 */ /* 0x000fe20000010100 */
[----:B------:R-:W-:Y:S01]  /*5c00*/  F2FP.BF16.F32.PACK_AB R21, R20, R21 ;  /* 0x000000151415723e */ /* 0x000fe200000010ff */
[----:B------:R-:W-:Y:S01]  /*5c10*/  FADD.FTZ R0, -R144, R23 ;  /* 0x0000001790007221 */ /* 0x000fe20000010100 */
[----:B------:R-:W-:Y:S01]  /*5c20*/  FFMA.FTZ R6, -R184, R184, 1 ;  /* 0x3f800000b8067423 */ /* 0x000fe200000101b8 */
[----:B------:R-:W-:Y:S01]  /*5c30*/  FMUL.FTZ R20, R159, R18 ;  /* 0x000000129f147220 */ /* 0x000fe20000410000 */
[----:B------:R-:W-:Y:S01]  /*5c40*/  FFMA.FTZ R18, -R191, R191, 1 ;  /* 0x3f800000bf127423 */ /* 0x000fe200000101bf */
[----:B------:R-:W-:Y:S01]  /*5c50*/  FMUL.FTZ R19, R158, R19 ;  /* 0x000000139e137220 */ /* 0x000fe20000410000 */
[----:B------:R-:W-:Y:S01]  /*5c60*/  FADD.FTZ R22, -R144, R22 ;  /* 0x0000001690167221 */ /* 0x000fe20000010100 */
[----:B------:R-:W-:Y:S01]  /*5c70*/  FMUL.FTZ R0, R156, R0 ;  /* 0x000000009c007220 */ /* 0x000fe20000410000 */
[----:B------:R-:W-:Y:S01]  /*5c80*/  FMUL.FTZ R6, R6, UR14 ;  /* 0x0000000e06067c20 */ /* 0x000fe20008410000 */
[----:B------:R-:W-:Y:S01]  /*5c90*/  FMUL.FTZ R18, R18, UR14 ;  /* 0x0000000e12127c20 */ /* 0x000fe20008410000 */
[----:B------:R-:W-:Y:S01]  /*5ca0*/  FMUL.FTZ R22, R157, R22 ;  /* 0x000000169d167220 */ /* 0x000fe20000410000 */
[C---:B-----5:R-:W-:Y:S01]  /*5cb0*/  FADD.FTZ R8, -R4.reuse, R8 ;  /* 0x0000000804087221 */ /* 0x060fe20000010100 */
[----:B------:R-:W-:Y:S01]  /*5cc0*/  FADD.FTZ R9, -R4, R9 ;  /* 0x0000000904097221 */ /* 0x000fe20000010100 */
[----:B------:R-:W-:Y:S01]  /*5cd0*/  FMUL.FTZ R20, R18, R20 ;  /* 0x0000001412147220 */ /* 0x000fe20000410000 */
[C---:B------:R-:W-:Y:S01]  /*5ce0*/  FADD.FTZ R34, -R144.reuse, R34 ;  /* 0x0000002290227221 */ /* 0x040fe20000010100 */
[----:B------:R-:W-:Y:S01]  /*5cf0*/  FMUL.FTZ R18, R183, R8 ;  /* 0x00000008b7127220 */ /* 0x000fe20000410000 */
[----:B------:R-:W-:Y:S01]  /*5d00*/  FFMA.FTZ R8, -R205, R205, 1 ;  /* 0x3f800000cd087423 */ /* 0x000fe200000101cd */
[----:B------:R-:W-:Y:S01]  /*5d10*/  FADD.FTZ R35, -R144, R35 ;  /* 0x0000002390237221 */ /* 0x000fe20000010100 */
[----:B------:R-:W-:Y:S01]  /*5d20*/  FMUL.FTZ R34, R155, R34 ;  /* 0x000000229b227220 */ /* 0x000fe20000410000 */
[----:B------:R-:W-:Y:S01]  /*5d30*/  FADD.FTZ R12, -R4, R12 ;  /* 0x0000000c040c7221 */ /* 0x000fe20000010100 */
[----:B------:R-:W-:Y:S01]  /*5d40*/  FMUL.FTZ R8, R8, UR14 ;  /* 0x0000000e08087c20 */ /* 0x000fe20008410000 */
[----:B------:R-:W-:Y:S01]  /*5d50*/  FMUL.FTZ R35, R154, R35 ;  /* 0x000000239a237220 */ /* 0x000fe20000410000 */
[----:B--2---:R-:W-:Y:S01]  /*5d60*/  F2FP.BF16.F32.PACK_AB R5, R7, R17 ;  /* 0x000000110705723e */ /* 0x004fe200000010ff */
[----:B------:R-:W-:Y:S01]  /*5d70*/  FFMA.FTZ R17, -R190, R190, 1 ;  /* 0x3f800000be117423 */ /* 0x000fe200000101be */
[----:B------:R-:W-:Y:S01]  /*5d80*/  FFMA.FTZ R7, -R185, R185, 1 ;  /* 0x3f800000b9077423 */ /* 0x000fe200000101b9 */
[----:B------:R-:W-:Y:S01]  /*5d90*/  FMUL.FTZ R12, R171, R12 ;  /* 0x0000000cab0c7220 */ /* 0x000fe20000410000 */
[C---:B------:R-:W-:Y:S01]  /*5da0*/  FADD.FTZ R25, -R4.reuse, R25 ;  /* 0x0000001904197221 */ /* 0x040fe20000010100 */
[----:B------:R-:W-:Y:S01]  /*5db0*/  FMUL.FTZ R17, R17, UR14 ;  /* 0x0000000e11117c20 */ /* 0x000fe20008410000 */
[----:B------:R2:W-:Y:S01]  /*5dc0*/  STS [R150+0x15400], R5 ;  /* 0x0154000596007388 */ /* 0x0005e20000000800 */
[----:B------:R-:W-:Y:S01]  /*5dd0*/  FMUL.FTZ R7, R7, UR14 ;  /* 0x0000000e07077c20 */ /* 0x000fe20008410000 */
[----:B------:R-:W-:Y:S01]  /*5de0*/  FADD.FTZ R29, -R4, R29 ;  /* 0x0000001d041d7221 */ /* 0x000fe20000010100 */
[----:B------:R-:W-:Y:S01]  /*5df0*/  FMUL.FTZ R19, R17, R19 ;  /* 0x0000001311137220 */ /* 0x000fe20000410000 */
[----:B------:R-:W-:Y:S01]  /*5e00*/  FMUL.FTZ R17, R6, R0 ;  /* 0x0000000006117220 */ /* 0x000fe20000410000 */
[----:B------:R-:W-:Y:S01]  /*5e10*/  FFMA.FTZ R6, -R165, R165, 1 ;  /* 0x3f800000a5067423 */ /* 0x000fe200000101a5 */
[----:B------:R-:W-:Y:S01]  /*5e20*/  FFMA.FTZ R0, -R162, R162, 1 ;  /* 0x3f800000a2007423 */ /* 0x000fe200000101a2 */
[----:B------:R-:W-:Y:S01]  /*5e30*/  FMUL.FTZ R22, R7, R22 ;  /* 0x0000001607167220 */ /* 0x000fe20000410000 */
[----:B------:R-:W-:Y:S01]  /*5e40*/  STS [R153+0x15000], R16 ;  /* 0x0150001099007388 */ /* 0x000fe20000000800 */
[----:B------:R-:W-:Y:S01]  /*5e50*/  FMUL.FTZ R7, R6, UR14 ;  /* 0x0000000e06077c20 */ /* 0x000fe20008410000 */
[----:B------:R-:W-:Y:S01]  /*5e60*/  FMUL.FTZ R6, R0, UR14 ;  /* 0x0000000e00067c20 */ /* 0x000fe20008410000 */
[----:B------:R-:W-:Y:S01]  /*5e70*/  F2FP.BF16.F32.PACK_AB R0, R19, R20 ;  /* 0x000000141300723e */ /* 0x000fe200000010ff */
[----:B------:R-:W-:Y:S01]  /*5e80*/  FADD.FTZ R24, -R4, R24 ;  /* 0x0000001804187221 */ /* 0x000fe20000010100 */
[----:B------:R-:W-:Y:S01]  /*5e90*/  FMUL.FTZ R34, R7, R34 ;  /* 0x0000002207227220 */ /* 0x000fe20000410000 */
[----:B------:R-:W-:Y:S01]  /*5ea0*/  FMUL.FTZ R35, R6, R35 ;  /* 0x0000002306237220 */ /* 0x000fe20000410000 */
[----:B------:R-:W-:Y:S01]  /*5eb0*/  FFMA.FTZ R7, -R204, R204, 1 ;  /* 0x3f800000cc077423 */ /* 0x000fe200000101cc */
[----:B------:R3:W-:Y:S01]  /*5ec0*/  STS [R153+0x15400], R0 ;  /* 0x0154000099007388 */ /* 0x0007e20000000800 */
[----:B------:R-:W-:Y:S01]  /*5ed0*/  FFMA.FTZ R6, -R202, R202, 1 ;  /* 0x3f800000ca067423 */ /* 0x000fe200000101ca */
[----:B------:R-:W-:Y:S01]  /*5ee0*/  FADD.FTZ R28, -R4, R28 ;  /* 0x0000001c041c7221 */ /* 0x000fe20000010100 */
[----:B------:R-:W-:Y:S01]  /*5ef0*/  FMUL.FTZ R7, R7, UR14 ;  /* 0x0000000e07077c20 */ /* 0x000fe20008410000 */
[----:B------:R-:W-:Y:S01]  /*5f00*/  FMUL.FTZ R29, R160, R29 ;  /* 0x0000001da01d7220 */ /* 0x000fe20000410000 */
[----:B------:R-:W-:Y:S01]  /*5f10*/  FMUL.FTZ R6, R6, UR14 ;  /* 0x0000000e06067c20 */ /* 0x000fe20008410000 */
[----:B------:R-:W-:Y:S01]  /*5f20*/  FMUL.FTZ R28, R161, R28 ;  /* 0x0000001ca11c7220 */ /* 0x000fe20000410000 */
[----:B------:R-:W-:Y:S01]  /*5f30*/  FMUL.FTZ R24, R167, R24 ;  /* 0x00000018a7187220 */ /* 0x000fe20000410000 */
[----:B------:R-:W-:Y:S01]  /*5f40*/  FADD.FTZ R10, -R2, R10 ;  /* 0x0000000a020a7221 */ /* 0x000fe20000010100 */
[----:B--2---:R-:W-:Y:S01]  /*5f50*/  FADD.FTZ R5, -R4, R13 ;  /* 0x0000000d04057221 */ /* 0x004fe20000010100 */
[----:B------:R-:W-:Y:S01]  /*5f60*/  FMUL.FTZ R13, R182, R9 ;  /* 0x00000009b60d7220 */ /* 0x000fe20000410000 */
[----:B------:R-:W-:Y:S01]  /*5f70*/  FFMA.FTZ R9, -R206, R206, 1 ;  /* 0x3f800000ce097423 */ /* 0x000fe200000101ce */
[----:B------:R-:W-:Y:S01]  /*5f80*/  FFMA.FTZ R4, -R192, R192, 1 ;  /* 0x3f800000c0047423 */ /* 0x000fe200000101c0 */
[----:B------:R-:W-:Y:S01]  /*5f90*/  FMUL.FTZ R5, R170, R5 ;  /* 0x00000005aa057220 */ /* 0x000fe20000410000 */
[----:B------:R-:W-:Y:S01]  /*5fa0*/  FMUL.FTZ R13, R8, R13 ;  /* 0x0000000d080d7220 */ /* 0x000fe20000410000 */
[----:B------:R-:W-:Y:S01]  /*5fb0*/  FMUL.FTZ R9, R9, UR14 ;  /* 0x0000000e09097c20 */ /* 0x000fe20008410000 */
[----:B------:R-:W-:Y:S01]  /*5fc0*/  FMUL.FTZ R8, R4, UR14 ;  /* 0x0000000e04087c20 */ /* 0x000fe20008410000 */
[----:B------:R-:W-:Y:S01]  /*5fd0*/  FMUL.FTZ R5, R6, R5 ;  /* 0x0000000506057220 */ /* 0x000fe20000410000 */
[----:B------:R-:W-:Y:S01]  /*5fe0*/  FFMA.FTZ R4, -R188, R188, 1 ;  /* 0x3f800000bc047423 */ /* 0x000fe200000101bc */
[----:B------:R-:W-:Y:S01]  /*5ff0*/  FMUL.FTZ R18, R9, R18 ;  /* 0x0000001209127220 */ /* 0x000fe20000410000 */
[----:B------:R-:W-:Y:S01]  /*6000*/  FMUL.FTZ R9, R7, R12 ;  /* 0x0000000c07097220 */ /* 0x000fe20000410000 */
[----:B------:R-:W-:Y:S01]  /*6010*/  FFMA.FTZ R6, -R196, R196, 1 ;  /* 0x3f800000c4067423 */ /* 0x000fe200000101c4 */
[----:B------:R-:W-:Y:S01]  /*6020*/  FMUL.FTZ R4, R4, UR14 ;  /* 0x0000000e04047c20 */ /* 0x000fe20008410000 */
[----:B------:R-:W-:Y:S01]  /*6030*/  FADD.FTZ R11, -R2, R11 ;  /* 0x0000000b020b7221 */ /* 0x000fe20000010100 */
[----:B------:R-:W-:Y:S01]  /*6040*/  FMUL.FTZ R10, R194, R10 ;  /* 0x0000000ac20a7220 */ /* 0x000fe20000410000 */
[----:B---3--:R-:W-:Y:S01]  /*6050*/  F2FP.BF16.F32.PACK_AB R0, R13, R18 ;  /* 0x000000120d00723e */ /* 0x008fe200000010ff */
[----:B------:R-:W-:Y:S01]  /*6060*/  FMUL.FTZ R7, R4, R29 ;  /* 0x0000001d04077220 */ /* 0x000fe20000410000 */
[----:B------:R-:W-:Y:S01]  /*6070*/  F2FP.BF16.F32.PACK_AB R9, R5, R9 ;  /* 0x000000090509723e */ /* 0x000fe200000010ff */
[----:B------:R-:W-:Y:S01]  /*6080*/  FFMA.FTZ R5, -R189, R189, 1 ;  /* 0x3f800000bd057423 */ /* 0x000fe200000101bd */
[----:B------:R-:W-:Y:S01]  /*6090*/  FMUL.FTZ R6, R6, UR14 ;  /* 0x0000000e06067c20 */ /* 0x000fe20008410000 */
[----:B------:R2:W-:Y:S01]  /*60a0*/  STS [R150+0x16000], R0 ;  /* 0x0160000096007388 */ /* 0x0005e20000000800 */
[----:B------:R-:W-:Y:S01]  /*60b0*/  FFMA.FTZ R4, -R209, R209, 1 ;  /* 0x3f800000d1047423 */ /* 0x000fe200000101d1 */
[----:B------:R-:W-:Y:S01]  /*60c0*/  FMUL.FTZ R5, R5, UR14 ;  /* 0x0000000e05057c20 */ /* 0x000fe20008410000 */
[----:B------:R-:W-:Y:S01]  /*60d0*/  FMUL.FTZ R24, R6, R24 ;  /* 0x0000001806187220 */ /* 0x000fe20000410000 */
[----:B------:R-:W-:Y:S01]  /*60e0*/  FMUL.FTZ R11, R193, R11 ;  /* 0x0000000bc10b7220 */ /* 0x000fe20000410000 */
[----:B------:R-:W-:Y:S01]  /*60f0*/  FMUL.FTZ R6, R4, UR14 ;  /* 0x0000000e04067c20 */ /* 0x000fe20008410000 */
[----:B------:R-:W-:Y:S01]  /*6100*/  FMUL.FTZ R28, R5, R28 ;  /* 0x0000001c051c7220 */ /* 0x000fe20000410000 */
[----:B------:R-:W-:Y:S01]  /*6110*/  FFMA.FTZ R5, -R210, R210, 1 ;  /* 0x3f800000d2057423 */ /* 0x000fe200000101d2 */
[----:B------:R-:W-:Y:S01]  /*6120*/  FADD.FTZ R15, -R2, R15 ;  /* 0x0000000f020f7221 */ /* 0x000fe20000010100 */
[----:B------:R-:W-:Y:S01]  /*6130*/  FFMA.FTZ R4, -R207, R207, 1 ;  /* 0x3f800000cf047423 */ /* 0x000fe200000101cf */
[----:B------:R-:W-:Y:S01]  /*6140*/  FMUL.FTZ R6, R6, R11 ;  /* 0x0000000b06067220 */ /* 0x000fe20000410000 */
[----:B------:R-:W-:Y:S01]  /*6150*/  FMUL.FTZ R13, R5, UR14 ;  /* 0x0000000e050d7c20 */ /* 0x000fe20008410000 */
[----:B------:R-:W-:Y:S01]  /*6160*/  FMUL.FTZ R15, R186, R15 ;  /* 0x0000000fba0f7220 */ /* 0x000fe20000410000 */
[----:B------:R-:W-:Y:S01]  /*6170*/  FMUL.FTZ R4, R4, UR14 ;  /* 0x0000000e04047c20 */ /* 0x000fe20008410000 */
[----:B------:R-:W-:Y:S01]  /*6180*/  FADD.FTZ R14, -R2, R14 ;  /* 0x0000000e020e7221 */ /* 0x000fe20000010100 */
[----:B------:R-:W-:Y:S01]  /*6190*/  FMUL.FTZ R10, R13, R10 ;  /* 0x0000000a0d0a7220 */ /* 0x000fe20000410000 */
[----:B------:R-:W-:Y:S01]  /*61a0*/  FFMA.FTZ R5, -R208, R208, 1 ;  /* 0x3f800000d0057423 */ /* 0x000fe200000101d0 */
[----:B------:R-:W-:Y:S01]  /*61b0*/  FMUL.FTZ R15, R4, R15 ;  /* 0x0000000f040f7220 */ /* 0x000fe20000410000 */
[----:B------:R-:W-:Y:S01]  /*61c0*/  FADD.FTZ R4, -R2, R26 ;  /* 0x0000001a02047221 */ /* 0x000fe20000010100 */
[----:B------:R-:W-:Y:S01]  /*61d0*/  FMUL.FTZ R14, R187, R14 ;  /* 0x0000000ebb0e7220 */ /* 0x000fe20000410000 */
[----:B------:R-:W-:Y:S01]  /*61e0*/  F2FP.BF16.F32.PACK_AB R6, R6, R10 ;  /* 0x0000000a0606723e */ /* 0x000fe200000010ff */
[----:B------:R-:W-:Y:S01]  /*61f0*/  FMUL.FTZ R5, R5, UR14 ;  /* 0x0000000e05057c20 */ /* 0x000fe20008410000 */
[C---:B------:R-:W-:Y:S01]  /*6200*/  FADD.FTZ R27, -R2.reuse, R27 ;  /* 0x0000001b021b7221 */ /* 0x040fe20000010100 */
[C---:B------:R-:W-:Y:S01]  /*6210*/  FADD.FTZ R31, -R2.reuse, R31 ;  /* 0x0000001f021f7221 */ /* 0x040fe20000010100 */
[----:B------:R-:W-:Y:S01]  /*6220*/  FADD.FTZ R30, -R2, R30 ;  /* 0x0000001e021e7221 */ /* 0x000fe20000010100 */
[----:B--2---:R-:W-:Y:S01]  /*6230*/  FFMA.FTZ R0, -R199, R199, 1 ;  /* 0x3f800000c7007423 */ /* 0x004fe200000101c7 */
[----:B------:R-:W-:Y:S01]  /*6240*/  FFMA.FTZ R2, -R203, R203, 1 ;  /* 0x3f800000cb027423 */ /* 0x000fe200000101cb */
[----:B------:R-:W-:Y:S01]  /*6250*/  FMUL.FTZ R14, R5, R14 ;  /* 0x0000000e050e7220 */ /* 0x000fe20000410000 */
[----:B------:R-:W-:Y:S01]  /*6260*/  FMUL.FTZ R30, R169, R30 ;  /* 0x0000001ea91e7220 */ /* 0x000fe20000410000 */
[----:B------:R-:W-:Y:S01]  /*6270*/  FMUL.FTZ R10, R0, UR14 ;  /* 0x0000000e000a7c20 */ /* 0x000fe20008410000 */
[----:B------:R-:W-:Y:S01]  /*6280*/  FFMA.FTZ R0, -R198, R198, 1 ;  /* 0x3f800000c6007423 */ /* 0x000fe200000101c6 */
[----:B------:R-:W-:Y:S01]  /*6290*/  FMUL.FTZ R5, R2, UR14 ;  /* 0x0000000e02057c20 */ /* 0x000fe20008410000 */
[----:B------:R-:W-:Y:S01]  /*62a0*/  FMUL.FTZ R4, R181, R4 ;  /* 0x00000004b5047220 */ /* 0x000fe20000410000 */
[----:B------:R-:W-:Y:S01]  /*62b0*/  STS [R150+0x16400], R6 ;  /* 0x0164000696007388 */ /* 0x000fe20000000800 */
[----:B------:R-:W-:Y:S01]  /*62c0*/  FMUL.FTZ R2, R0, UR14 ;  /* 0x0000000e00027c20 */ /* 0x000fe20008410000 */
[----:B------:R-:W-:Y:S01]  /*62d0*/  FMUL.FTZ R25, R166, R25 ;  /* 0x00000019a6197220 */ /* 0x000fe20000410000 */
[----:B------:R-:W-:Y:S01]  /*62e0*/  FMUL.FTZ R10, R10, R4 ;  /* 0x000000040a0a7220 */ /* 0x000fe20000410000 */
[----:B------:R-:W-:Y:S01]  /*62f0*/  FFMA.FTZ R4, -R197, R197, 1 ;  /* 0x3f800000c5047423 */ /* 0x000fe200000101c5 */
[----:B------:R-:W-:Y:S01]  /*6300*/  FMUL.FTZ R30, R2, R30 ;  /* 0x0000001e021e7220 */ /* 0x000fe20000410000 */
[----:B------:R-:W-:Y:S01]  /*6310*/  F2FP.BF16.F32.PACK_AB R2, R15, R14 ;  /* 0x0000000e0f02723e */ /* 0x000fe200000010ff */
[----:B------:R-:W-:Y:S01]  /*6320*/  FMUL.FTZ R27, R180, R27 ;  /* 0x0000001bb41b7220 */ /* 0x000fe20000410000 */
        /* <DEDUP_REMOVED lines=18> */
[C---:B------:R-:W-:Y:S01]  /*6450*/  SHF.L.U32 R149, R179.reuse, 0x5, RZ ;  /* 0x00000005b3957819 */ /* 0x040fe200000006ff */
[----:B------:R-:W-:Y:S01]  /*6460*/  STS [R152+-0x3c00], R12 ;  /* 0xffc4000c98007388 */ /* 0x000fe20000000800 */
[----:B------:R-:W-:Y:S02]  /*6470*/  LOP3.LUT R165, R0, 0x8, RZ, 0xc0, !PT ;  /* 0x0000000800a57812 */ /* 0x000fe400078ec0ff */
[----:B------:R-:W-:Y:S01]  /*6480*/  SHF.L.U32 R166, R179, 0x2, RZ ;  /* 0x00000002b3a67819 */ /* 0x000fe200000006ff */
[----:B------:R-:W-:Y:S01]  /*6490*/  STS [R151+-0x3000], R8 ;  /* 0xffd0000897007388 */ /* 0x000fe20000000800 */
[----:B------:R-:W-:Y:S03]  /*64a0*/  LOP3.LUT R0, R165, 0x10, R179, 0xf8, !PT ;  /* 0x00000010a5007812 */ /* 0x000fe600078ef8b3 */
[----:B------:R-:W-:Y:S01]  /*64b0*/  STS [R151+-0x2c00], R4 ;  /* 0xffd4000497007388 */ /* 0x000fe20000000800 */
[--C-:B------:R-:W-:Y:S02]  /*64c0*/  LOP3.LUT R0, R0, 0xc0, R149.reuse, 0xf8, !PT ;  /* 0x000000c000007812 */ /* 0x100fe400078ef895 */
        /* <DEDUP_REMOVED lines=113> */
.L_x_846:
[----:B------:R-:W-:Y:S01]  /*6be0*/  LOP3.LUT R4, R148, 0x200, RZ, 0xc0, !PT ;  /* 0x0000020094047812 */ /* 0x000fe200078ec0ff */
        /* <DEDUP_REMOVED lines=20> */
[----:B------:R-:W2:Y:S01]  /*6d30*/  LDSM.16.M88.4 R24, [R2+0x15000] ;  /* 0x015000000218783b */ /* 0x000ea20000000200 */
[----:B------:R-:W-:Y:S01]  /*6d40*/  VIADD R160, R2, 0x15040 ;  /* 0x0001504002a07836 */ /* 0x000fe20000000000 */
        /* <DEDUP_REMOVED lines=103> */
[----:B------:R-:W-:Y:S02]  /*73c0*/  LEA.HI.X.SX32 R145, R186, R147, 0x5, P0 ;  /* 0x00000093ba917211 */ /* 0x000fe400000f2eff */
        /* <DEDUP_REMOVED lines=299> */
.L_x_848:
        /* <DEDUP_REMOVED lines=12> */
.L_x_849:
[----:B------:R-:W2:Y:S01]  /*8740*/  LDCU.64 UR8, c[0x0][0x5c8] ;  /* 0x0000b900ff0877ac */ /* 0x000ea20008000a00 */
[----:B------:R-:W-:-:S04]  /*8750*/  UIADD3 UR5, UPT, UPT, UR43, UR45, URZ ;  /* 0x0000002d2b057290 */ /* 0x000fc8000fffe0ff */
[----:B--2---:R-:W-:Y:S02]  /*8760*/  UIMAD.WIDE.U32 UR18, UR5, UR8, URZ ;  /* 0x00000008051272a5 */ /* 0x004fe4000f8e00ff */
[----:B------:R-:W-:-:S04]  /*8770*/  UIMAD UR5, UR5, UR9, URZ ;  /* 0x00000009050572a4 */ /* 0x000fc8000f8e02ff */
[----:B------:R-:W-:-:S06]  /*8780*/  UIADD3 UR5, UPT, UPT, UR19, UR5, URZ ;  /* 0x0000000513057290 */ /* 0x000fcc000fffe0ff */
[----:B-1----:R-:W-:-:S07]  /*8790*/  MOV R22, UR5 ;  /* 0x0000000500167c02 */ /* 0x002fce0008000f00 */
.L_x_850:
        /* <DEDUP_REMOVED lines=21> */
[----:B------:R3:W4:Y:S04]  /*88f0*/  LDS.128 R28, [R167+0xa000] ;  /* 0x00a00000a71c7984 */ /* 0x0007280000000c00 */
        /* <DEDUP_REMOVED lines=29> */
.L_x_852:
[----:B------:R-:W-:Y:S05]  /*8ad0*/  BSYNC.RECONVERGENT B0 ;  /* 0x0000000000007941 */ /* 0x000fea0003800200 */
.L_x_851:
        /* <DEDUP_REMOVED lines=20> */
.L_x_854:
[----:B------:R-:W-:Y:S05]  /*8c20*/  BSYNC.RECONVERGENT B0 ;  /* 0x0000000000007941 */ /* 0x000fea0003800200 */
.L_x_853:
        /* <DEDUP_REMOVED lines=22> */
[----:B------:R2:W-:Y:S04]  /*8d90*/  @!P2 STG.E.128 desc[UR38][R2.64], R40 ;  /* 0x000000280200a986 */ /* 0x0005e8000c101d26 */
[----:B------:R2:W-:Y:S04]  /*8da0*/  @!P1 STG.E.128 desc[UR38][R2.64+0x40], R36 ;  /* 0x0000402402009986 */ /* 0x0005e8000c101d26 */
[----:B------:R2:W-:Y:S02]  /*8db0*/  @!P0 STG.E.128 desc[UR38][R2.64+0x80], R32 ;  /* 0x0000802002008986 */ /* 0x0005e4000c101d26 */
.L_x_856:
[----:B------:R-:W-:Y:S05]  /*8dc0*/  BSYNC.RECONVERGENT B0 ;  /* 0x0000000000007941 */ /* 0x000fea0003800200 */
.L_x_855:
[----:B------:R-:W-:Y:S05]  /*8dd0*/  @P6 BRA `(.L_x_822) ;  /* 0x0000000000406947 */ /* 0x000fea0003800000 */
[----:B------:R-:W1:Y:S01]  /*8de0*/  LDCU UR5, c[0x0][0x440] ;  /* 0x00008800ff0577ac */ /* 0x000e620008000800 */
[----:B--2---:R-:W-:Y:S01]  /*8df0*/  MOV R3, R0 ;  /* 0x0000000000037202 */ /* 0x004fe20000000f00 */
        /* <DEDUP_REMOVED lines=14> */
.L_x_822:
[----:B------:R-:W-:Y:S05]  /*8ee0*/  BSYNC.RECONVERGENT B1 ;  /* 0x0000000000017941 */ /* 0x000fea0003800200 */
.L_x_800:
[----:B------:R-:W3:Y:S01]  /*8ef0*/  LDCU UR8, c[0x0][0x438] ;  /* 0x00008700ff0877ac */ /* 0x000ee20008000800 */
[----:B------:R-:W4:Y:S01]  /*8f00*/  LDCU UR9, c[0x0][0x370] ;  /* 0x00006e00ff0977ac */ /* 0x000f220008000800 */
[----:B------:R-:W-:Y:S01]  /*8f10*/  UMOV UR10, UR24 ;  /* 0x00000018000a7c82 */ /* 0x000fe20008000000 */
[----:B---3--:R-:W-:-:S04]  /*8f20*/  UIADD3 UR8, UPT, UPT, UR8, 0x7f, URZ ;  /* 0x0000007f08087890 */ /* 0x008fc8000fffe0ff */
[----:B------:R-:W-:Y:S02]  /*8f30*/  USHF.R.S32.HI UR5, URZ, 0x1f, UR8 ;  /* 0x0000001fff057899 */ /* 0x000fe40008011408 */
[----:B----4-:R-:W-:Y:S02]  /*8f40*/  UIADD3 UR46, UPT, UPT, UR9, UR46, URZ ;  /* 0x0000002e092e7290 */ /* 0x010fe4000fffe0ff */
[----:B------:R-:W-:-:S04]  /*8f50*/  ULEA.HI UR5, UR5, UR8, URZ, 0x7 ;  /* 0x0000000805057291 */ /* 0x000fc8000f8f38ff */
[----:B------:R-:W-:-:S04]  /*8f60*/  USHF.R.S32.HI UR5, URZ, 0x7, UR5 ;  /* 0x00000007ff057899 */ /* 0x000fc80008011405 */
[----:B------:R-:W-:-:S09]  /*8f70*/  UISETP.GE.AND UP0, UPT, UR46, UR5, UPT ;  /* 0x000000052e00728c */ /* 0x000fd2000bf06270 */
[----:B------:R-:W-:Y:S05]  /*8f80*/  BRA.U !UP0, `(.L_x_857) ;  /* 0xffffff7108e47547 */ /* 0x000fea000b83ffff */
[----:B------:R-:W-:Y:S05]  /*8f90*/  EXIT ;  /* 0x000000000000794d */ /* 0x000fea0003800000 */
.L_x_858:
        /* <DEDUP_REMOVED lines=14> */
.L_x_898:


//--------------------- .text._ZN5flash25flash_bwd_dot_do_o_kernelILb0E23Flash_bwd_kernel_traitsILi96ELi64ELi128ELi8ELi2ELi4ELi4ELb0ELb0EN7cutlass10bfloat16_tE19Flash_kernel_traitsILi96ELi64ELi128ELi8ES3_EEEEvNS_16Flash_bwd_paramsE --------------------------
	.section	.text._ZN5flash25flash_bwd_dot_do_o_kernelILb0E23Flash_bwd_kernel_traitsILi96ELi64ELi128ELi8ELi2ELi4ELi4ELb0ELb0EN7cutlass10bfloat16_tE19Flash_kernel_traitsILi96ELi64ELi128ELi8ES3_EEEEvNS_16Flash_bwd_paramsE,"ax",@progbits
	.align	128
        .global         _ZN5flash25flash_bwd_dot_do_o_kernelILb0E23Flash_bwd_kernel_traitsILi96ELi64ELi128ELi8ELi2ELi4ELi4ELb0ELb0EN7cutlass10bfloat16_tE19Flash_kernel_traitsILi96ELi64ELi128ELi8ES3_EEEEvNS_16Flash_bwd_paramsE
        .type           _ZN5flash25flash_bwd_dot_do_o_kernelILb0E23Flash_bwd_kernel_traitsILi96ELi64ELi128ELi8ELi2ELi4ELi4ELb0ELb0EN7cutlass10bfloat16_tE19Flash_kernel_traitsILi96ELi64ELi128ELi8ES3_EEEEvNS_16Flash_bwd_paramsE,@function
        .size           _ZN5flash25flash_bwd_dot_do_o_kernelILb0E23Flash_bwd_kernel_traitsILi96ELi64ELi128ELi8ELi2ELi4ELi4ELb0ELb0EN7cutlass10bfloat16_tE19Flash_kernel_traitsILi96ELi64ELi128ELi8ES3_EEEEvNS_16Flash_bwd_paramsE,(.L_x_899 - _ZN5flash25flash_bwd_dot_do_o_kernelILb0E23Flash_bwd_kernel_traitsILi96ELi64ELi128ELi8ELi2ELi4ELi4ELb0ELb0EN7cutlass10bfloat16_tE19Flash_kernel_traitsILi96ELi64ELi128ELi8ES3_EEEEvNS_16Flash_bwd_paramsE)
        .other          _ZN5flash25flash_bwd_dot_do_o_kernelILb0E23Flash_bwd_kernel_traitsILi96ELi64ELi128ELi8ELi2ELi4ELi4ELb0ELb0EN7cutlass10bfloat16_tE19Flash_kernel_traitsILi96ELi64ELi128ELi8ES3_EEEEvNS_16Flash_bwd_paramsE,@"STO_CUDA_ENTRY STV_DEFAULT"
_ZN5flash25flash_bwd_dot_do_o_kernelILb0E23Flash_bwd_kernel_traitsILi96ELi64ELi128ELi8ELi2ELi4ELi4ELb0ELb0EN7cutlass10bfloat16_tE19Flash_kernel_traitsILi96ELi64ELi128ELi8ES3_EEEEvNS_16Flash_bwd_paramsE:
.text._ZN5flash25flash_bwd_dot_do_o_kernelILb0E23Flash_bwd_kernel_traitsILi96ELi64ELi128ELi8ELi2ELi4ELi4ELb0ELb0EN7cutlass10bfloat16_tE19Flash_kernel_traitsILi96ELi64ELi128ELi8ES3_EEEEvNS_16Flash_bwd_paramsE:
        /* <DEDUP_REMOVED lines=51> */
.L_x_859:
[----:B------:R-:W0:Y:S08]  /*0330*/  LDC R3, c[0x0][0x3e0] ;  /* 0x0000f800ff037b82 */ /* 0x000e300000000800 */
[----:B------:R-:W1:Y:S01]  /*0340*/  LDC R5, c[0x0][0x444] ;  /* 0x00011100ff057b82 */ /* 0x000e620000000800 */
[----:B0-----:R-:W-:-:S04]  /*0350*/  IMAD R0, R0, R3, UR5 ;  /* 0x0000000500007e24 */ /* 0x001fc8000f8e0203 */
[----:B-1----:R-:W-:-:S07]  /*0360*/  IMAD R3, R0, R5, RZ ;  /* 0x0000000500037224 */ /* 0x002fce00078e02ff */
.L_x_860:
        /* <DEDUP_REMOVED lines=38> */
.L_x_862:
[----:B------:R-:W-:Y:S05]  /*05d0*/  BSYNC.RECONVERGENT B0 ;  /* 0x0000000000007941 */ /* 0x000fea0003800200 */
.L_x_861:
        /* <DEDUP_REMOVED lines=29> */
.L_x_864:
[----:B------:R-:W-:Y:S05]  /*07b0*/  BSYNC.RECONVERGENT B0 ;  /* 0x0000000000007941 */ /* 0x000fea0003800200 */
.L_x_863:
        /* <DEDUP_REMOVED lines=87> */
.L_x_865:
        /* <DEDUP_REMOVED lines=13> */
.L_x_899:


//--------------------- .text._ZN5flash25flash_bwd_dot_do_o_kernelILb1E23Flash_bwd_kernel_traitsILi96ELi64ELi128ELi8ELi2ELi4ELi4ELb0ELb0EN7cutlass10bfloat16_tE19Flash_kernel_traitsILi96ELi64ELi128ELi8ES3_EEEEvNS_16Flash_bwd_paramsE --------------------------
	.section	.text._ZN5flash25flash_bwd_dot_do_o_kernelILb1E23Flash_bwd_kernel_traitsILi96ELi64ELi128ELi8ELi2ELi4ELi4ELb0ELb0EN7cutlass10bfloat16_tE19Flash_kernel_traitsILi96ELi64ELi128ELi8ES3_EEEEvNS_16Flash_bwd_paramsE,"ax",@progbits
	.align	128
        .global         _ZN5flash25flash_bwd_dot_do_o_kernelILb1E23Flash_bwd_kernel_traitsILi96ELi64ELi128ELi8ELi2ELi4ELi4ELb0ELb0EN7cutlass10bfloat16_tE19Flash_kernel_traitsILi96ELi64ELi128ELi8ES3_EEEEvNS_16Flash_bwd_paramsE
        .type           _ZN5flash25flash_bwd_dot_do_o_kernelILb1E23Flash_bwd_kernel_traitsILi96ELi64ELi128ELi8ELi2ELi4ELi4ELb0ELb0EN7cutlass10bfloat16_tE19Flash_kernel_traitsILi96ELi64ELi128ELi8ES3_EEEEvNS_16Flash_bwd_paramsE,@function
        .size           _ZN5flash25flash_bwd_dot_do_o_kernelILb1E23Flash_bwd_kernel_traitsILi96ELi64ELi128ELi8ELi2ELi4ELi4ELb0ELb0EN7cutlass10bfloat16_tE19Flash_kernel_traitsILi96ELi64ELi128ELi8ES3_EEEEvNS_16Flash_bwd_paramsE,(.L_x_900 - _ZN5flash25flash_bwd_dot_do_o_kernelILb1E23Flash_bwd_kernel_traitsILi96ELi64ELi128ELi8ELi2ELi4ELi4ELb0ELb0EN7cutlass10bfloat16_tE19Flash_kernel_traitsILi96ELi64ELi128ELi8ES3_EEEEvNS_16Flash_bwd_paramsE)
        .other          _ZN5flash25flash_bwd_dot_do_o_kernelILb1E23Flash_bwd_kernel_traitsILi96ELi64ELi128ELi8ELi2ELi4ELi4ELb0ELb0EN7cutlass10bfloat16_tE19Flash_kernel_traitsILi96ELi64ELi128ELi8ES3_EEEEvNS_16Flash_bwd_paramsE,@"STO_CUDA_ENTRY STV_DEFAULT"
_ZN5flash25flash_bwd_dot_do_o_kernelILb1E23Flash_bwd_kernel_traitsILi96ELi64ELi128ELi8ELi2ELi4ELi4ELb0ELb0EN7cutlass10bfloat16_tE19Flash_kernel_traitsILi96ELi64ELi128ELi8ES3_EEEEvNS_16Flash_bwd_paramsE:
.text._ZN5flash25flash_bwd_dot_do_o_kernelILb1E23Flash_bwd_kernel_traitsILi96ELi64ELi128ELi8ELi2ELi4ELi4ELb0ELb0EN7cutlass10bfloat16_tE19Flash_kernel_traitsILi96ELi64ELi128ELi8ES3_EEEEvNS_16Flash_bwd_paramsE:
        /* <DEDUP_REMOVED lines=58> */
.L_x_866:
[-C--:B------:R-:W-:Y:S02]  /*03a0*/  IMAD R11, R7, R4.reuse, RZ ;  /* 0x00000004070b7224 */ /* 0x080fe400078e02ff */
[----:B------:R-:W-:-:S04]  /*03b0*/  IMAD.WIDE.U32 R12, R6, R4, RZ ;  /* 0x00000004060c7225 */ /* 0x000fc800078e00ff */
[----:B------:R-:W-:-:S07]  /*03c0*/  IMAD.IADD R8, R13, 0x1, R11 ;  /* 0x000000010d087824 */ /* 0x000fce00078e020b */
.L_x_867:
        /* <DEDUP_REMOVED lines=20> */
.L_x_868:
[----:B------:R-:W0:Y:S01]  /*0510*/  LDC R4, c[0x0][0x444] ;  /* 0x00011100ff047b82 */ /* 0x000e220000000800 */
[----:B------:R-:W-:-:S04]  /*0520*/  IMAD R5, R5, R32, UR5 ;  /* 0x0000000505057e24 */ /* 0x000fc8000f8e0220 */
[----:B0-----:R-:W-:-:S07]  /*0530*/  IMAD R29, R5, R4, RZ ;  /* 0x00000004051d7224 */ /* 0x001fce00078e02ff */
.L_x_869:
        /* <DEDUP_REMOVED lines=51> */
.L_x_871:
[----:B------:R-:W-:Y:S05]  /*0870*/  BSYNC.RECONVERGENT B0 ;  /* 0x0000000000007941 */ /* 0x000fea0003800200 */
.L_x_870:
        /* <DEDUP_REMOVED lines=29> */
.L_x_873:
[----:B------:R-:W-:Y:S05]  /*0a50*/  BSYNC.RECONVERGENT B0 ;  /* 0x0000000000007941 */ /* 0x000fea0003800200 */
.L_x_872:
        /* <DEDUP_REMOVED lines=96> */
.L_x_874:
        /* <DEDUP_REMOVED lines=10> */
.L_x_900:


//--------------------- .nv.shared._ZN5flash44flash_bwd_dq_dk_dv_loop_seqk_parallel_kernelI23Flash_bwd_kernel_traitsILi96ELi64ELi128ELi8ELi2ELi4ELi4ELb1ELb0EN7cutlass10bfloat16_tE19Flash_kernel_traitsILi96ELi64ELi128ELi8ES3_EELb0ELb1ELb0ELb0ELb0ELb0ELb0EEEvNS_16Flash_bwd_paramsE --------------------------
	.section	.nv.shared._ZN5flash44flash_bwd_dq_dk_dv_loop_seqk_parallel_kernelI23Flash_bwd_kernel_traitsILi96ELi64ELi128ELi8ELi2ELi4ELi4ELb1ELb0EN7cutlass10bfloat16_tE19Flash_kernel_traitsILi96ELi64ELi128ELi8ES3_EELb0ELb1ELb0ELb0ELb0ELb0ELb0EEEvNS_16Flash_bwd_paramsE,"aw",@nobits
	.sectionflags	@""
	.align	16
	.zero		1024


//--------------------- .nv.shared.reserved.0     --------------------------
	.section	.nv.shared.reserved.0,"aw",@nobits
	.weak		__nv_reservedSMEM_offset_0_alias
	.size		__nv_reservedSMEM_offset_0_alias, 0, 64
	.other		__nv_reservedSMEM_offset_0_alias,@"STO_CUDA_RESERVED_SHARED STV_DEFAULT"
__nv_reservedSMEM_offset_0_alias:
	.zero		0
	.zero		64


//--------------------- .nv.global                --------------------------
	.section	.nv.global,"aw",@nobits
.nv.global:
	.type		_ZN72_INTERNAL_aa30c436_36_flash_bwd_hdim96_bf16_causal_sm80_cu_21e1f8cb_30054cute1_E,@object
	.size		_ZN72_INTERNAL_aa30c436_36_flash_bwd_hdim96_bf16_causal_sm80_cu_21e1f8cb_30054cute1_E,(_ZN72_INTERNAL_aa30c436_36_flash_bwd_hdim96_bf16_causal_sm80_cu_21e1f8cb_30054cuda3std3__45__cpo6cbeginE - _ZN72_INTERNAL_aa30c436_36_flash_bwd_hdim96_bf16_causal_sm80_cu_21e1f8cb_30054cute1_E)
_ZN72_INTERNAL_aa30c436_36_flash_bwd_hdim96_bf16_causal_sm80_cu_21e1f8cb_30054cute1_E:
	.zero		1
	.type		_ZN72_INTERNAL_aa30c436_36_flash_bwd_hdim96_bf16_causal_sm80_cu_21e1f8cb_30054cuda3std3__45__cpo6cbeginE,@object
	.size		_ZN72_INTERNAL_aa30c436_36_flash_bwd_hdim96_bf16_causal_sm80_cu_21e1f8cb_30054cuda3std3__45__cpo6cbeginE,(_ZN72_INTERNAL_aa30c436_36_flash_bwd_hdim96_bf16_causal_sm80_cu_21e1f8cb_30054cuda3std3__48in_placeE - _ZN72_INTERNAL_aa30c436_36_flash_bwd_hdim96_bf16_causal_sm80_cu_21e1f8cb_30054cuda3std3__45__cpo6cbeginE)
_ZN72_INTERNAL_aa30c436_36_flash_bwd_hdim96_bf16_causal_sm80_cu_21e1f8cb_30054cuda3std3__45__cpo6cbeginE:
	.zero		1
	.type		_ZN72_INTERNAL_aa30c436_36_flash_bwd_hdim96_bf16_causal_sm80_cu_21e1f8cb_30054cuda3std3__48in_placeE,@object
	.size		_ZN72_INTERNAL_aa30c436_36_flash_bwd_hdim96_bf16_causal_sm80_cu_21e1f8cb_30054cuda3std3__48in_placeE,(_ZN72_INTERNAL_aa30c436_36_flash_bwd_hdim96_bf16_causal_sm80_cu_21e1f8cb_30054cuda3std6ranges3__45__cpo9iter_moveE - _ZN72_INTERNAL_aa30c436_36_flash_bwd_hdim96_bf16_causal_sm80_cu_21e1f8cb_30054cuda3std3__48in_placeE)
_ZN72_INTERNAL_aa30c436_36_flash_bwd_hdim96_bf16_causal_sm80_cu_21e1f8cb_30054cuda3std3__48in_placeE:
	.zero		1
	.type		_ZN72_INTERNAL_aa30c436_36_flash_bwd_hdim96_bf16_causal_sm80_cu_21e1f8cb_30054cuda3std6ranges3__45__cpo9iter_moveE,@object
	.size		_ZN72_INTERNAL_aa30c436_36_flash_bwd_hdim96_bf16_causal_sm80_cu_21e1f8cb_30054cuda3std6ranges3__45__cpo9iter_moveE,(_ZN72_INTERNAL_aa30c436_36_flash_bwd_hdim96_bf16_causal_sm80_cu_21e1f8cb_30054cuda3std3__45__cpo5beginE - _ZN72_INTERNAL_aa30c436_36_flash_bwd_hdim96_bf16_causal_sm80_cu_21e1f8cb_30054cuda3std6ranges3__45__cpo9iter_moveE)
_ZN72_INTERNAL_aa30c436_36_flash_bwd_hdim96_bf16_causal_sm80_cu_21e1f8cb_30054cuda3std6ranges3__45__cpo9iter_moveE:
	.zero		1
	.type		_ZN72_INTERNAL_aa30c436_36_flash_bwd_hdim96_bf16_causal_sm80_cu_21e1f8cb_30054cuda3std3__45__cpo5beginE,@object
	.size		_ZN72_INTERNAL_aa30c436_36_flash_bwd_hdim96_bf16_causal_sm80_cu_21e1f8cb_30054cuda3std3__45__cpo5beginE,(_ZN72_INTERNAL_aa30c436_36_flash_bwd_hdim96_bf16_causal_sm80_cu_21e1f8cb_30054cuda3std3__474_GLOBAL__N__aa30c436_36_flash_bwd_hdim96_bf16_causal_sm80_cu_21e1f8cb_30056ignoreE - _ZN72_INTERNAL_aa30c436_36_flash_bwd_hdim96_bf16_causal_sm80_cu_21e1f8cb_30054cuda3std3__45__cpo5beginE)
_ZN72_INTERNAL_aa30c436_36_flash_bwd_hdim96_bf16_causal_sm80_cu_21e1f8cb_30054cuda3std3__45__cpo5beginE:
	.zero		1
	.type		_ZN72_INTERNAL_aa30c436_36_flash_bwd_hdim96_bf16_causal_sm80_cu_21e1f8cb_30054cuda3std3__474_GLOBAL__N__aa30c436_36_flash_bwd_hdim96_bf16_causal_sm80_cu_21e1f8cb_30056ignoreE,@object
	.size		_ZN72_INTERNAL_aa30c436_36_flash_bwd_hdim96_bf16_causal_sm80_cu_21e1f8cb_30054cuda3std3__474_GLOBAL__N__aa30c436_36_flash_bwd_hdim96_bf16_causal_sm80_cu_21e1f8cb_30056ignoreE,(_ZN72_INTERNAL_aa30c436_36_flash_bwd_hdim96_bf16_causal_sm80_cu_21e1f8cb_30054cute7productE - _ZN72_INTERNAL_aa30c436_36_flash_bwd_hdim96_bf16_causal_sm80_cu_21e1f8cb_30054cuda3std3__474_GLOBAL__N__aa30c436_36_flash_bwd_hdim96_bf16_causal_sm80_cu_21e1f8cb_30056ignoreE)
_ZN72_INTERNAL_aa30c436_36_flash_bwd_hdim96_bf16_causal_sm80_cu_21e1f8cb_30054cuda3std3__474_GLOBAL__N__aa30c436_36_flash_bwd_hdim96_bf16_causal_sm80_cu_21e1f8cb_30056ignoreE:
	.zero		1
	.type		_ZN72_INTERNAL_aa30c436_36_flash_bwd_hdim96_bf16_causal_sm80_cu_21e1f8cb_30054cute7productE,@object
	.size		_ZN72_INTERNAL_aa30c436_36_flash_bwd_hdim96_bf16_causal_sm80_cu_21e1f8cb_30054cute7productE,(_ZN72_INTERNAL_aa30c436_36_flash_bwd_hdim96_bf16_causal_sm80_cu_21e1f8cb_30054cuda3std3__45__cpo3endE - _ZN72_INTERNAL_aa30c436_36_flash_bwd_hdim96_bf16_causal_sm80_cu_21e1f8cb_30054cute7productE)
_ZN72_INTERNAL_aa30c436_36_flash_bwd_hdim96_bf16_causal_sm80_cu_21e1f8cb_30054cute7productE:
	.zero		1
	.type		_ZN72_INTERNAL_aa30c436_36_flash_bwd_hdim96_bf16_causal_sm80_cu_21e1f8cb_30054cuda3std3__45__cpo3endE,@object
	.size		_ZN72_INTERNAL_aa30c436_36_flash_bwd_hdim96_bf16_causal_sm80_cu_21e1f8cb_30054cuda3std3__45__cpo3endE,(_ZN72_INTERNAL_aa30c436_36_flash_bwd_hdim96_bf16_causal_sm80_cu_21e1f8cb_30054cuda3std3__419piecewise_constructE - _ZN72_INTERNAL_aa30c436_36_flash_bwd_hdim96_bf16_causal_sm80_cu_21e1f8cb_30054cuda3std3__45__cpo3endE)
_ZN72_INTERNAL_aa30c436_36_flash_bwd_hdim96_bf16_causal_sm80_cu_21e1f8cb_30054cuda3std3__45__cpo3endE:
	.zero		1
	.type		_ZN72_INTERNAL_aa30c436_36_flash_bwd_hdim96_bf16_causal_sm80_cu_21e1f8cb_30054cuda3std3__419piecewise_constructE,@object
	.size		_ZN72_INTERNAL_aa30c436_36_flash_bwd_hdim96_bf16_causal_sm80_cu_21e1f8cb_30054cuda3std3__419piecewise_constructE,(_ZN72_INTERNAL_aa30c436_36_flash_bwd_hdim96_bf16_causal_sm80_cu_21e1f8cb_30054cuda3std3__45__cpo4cendE - _ZN72_INTERNAL_aa30c436_36_flash_bwd_hdim96_bf16_causal_sm80_cu_21e1f8cb_30054cuda3std3__419piecewise_constructE)
_ZN72_INTERNAL_aa30c436_36_flash_bwd_hdim96_bf16_causal_sm80_cu_21e1f8cb_30054cuda3std3__419piecewise_constructE:
	.zero		1
	.type		_ZN72_INTERNAL_aa30c436_36_flash_bwd_hdim96_bf16_causal_sm80_cu_21e1f8cb_30054cuda3std3__45__cpo4cendE,@object
	.size		_ZN72_INTERNAL_aa30c436_36_flash_bwd_hdim96_bf16_causal_sm80_cu_21e1f8cb_30054cuda3std3__45__cpo4cendE,(_ZN72_INTERNAL_aa30c436_36_flash_bwd_hdim96_bf16_causal_sm80_cu_21e1f8cb_30054cuda3std6ranges3__45__cpo4swapE - _ZN72_INTERNAL_aa30c436_36_flash_bwd_hdim96_bf16_causal_sm80_cu_21e1f8cb_30054cuda3std3__45__cpo4cendE)
_ZN72_INTERNAL_aa30c436_36_flash_bwd_hdim96_bf16_causal_sm80_cu_21e1f8cb_30054cuda3std3__45__cpo4cendE:
	.zero		1
	.type		_ZN72_INTERNAL_aa30c436_36_flash_bwd_hdim96_bf16_causal_sm80_cu_21e1f8cb_30054cuda3std6ranges3__45__cpo4swapE,@object
	.size		_ZN72_INTERNAL_aa30c436_36_flash_bwd_hdim96_bf16_causal_sm80_cu_21e1f8cb_30054cuda3std6ranges3__45__cpo4swapE,(.L_7 - _ZN72_INTERNAL_aa30c436_36_flash_bwd_hdim96_bf16_causal_sm80_cu_21e1f8cb_30054cuda3std6ranges3__45__cpo4swapE)
_ZN72_INTERNAL_aa30c436_36_flash_bwd_hdim96_bf16_causal_sm80_cu_21e1f8cb_30054cuda3std6ranges3__45__cpo4swapE:
	.zero		1
.L_7:


//--------------------- .nv.shared._ZN5flash44flash_bwd_dq_dk_dv_loop_seqk_parallel_kernelI23Flash_bwd_kernel_traitsILi96ELi64ELi128ELi8ELi2ELi4ELi4ELb1ELb0EN7cutlass10bfloat16_tE19Flash_kernel_traitsILi96ELi64ELi128ELi8ES3_EELb0ELb1ELb0ELb0ELb1ELb1ELb0EEEvNS_16Flash_bwd_paramsE --------------------------
	.section	.nv.shared._ZN5flash44flash_bwd_dq_dk_dv_loop_seqk_parallel_kernelI23Flash_bwd_kernel_traitsILi96ELi64ELi128ELi8ELi2ELi4ELi4ELb1ELb0EN7cutlass10bfloat16_tE19Flash_kernel_traitsILi96ELi64ELi128ELi8ES3_EELb0ELb1ELb0ELb0ELb1ELb1ELb0EEEvNS_16Flash_bwd_paramsE,"aw",@nobits
	.sectionflags	@""
	.align	16
	.zero		1024


//--------------------- .nv.shared._ZN5flash44flash_bwd_dq_dk_dv_loop_seqk_parallel_kernelI23Flash_bwd_kernel_traitsILi96ELi64ELi128ELi8ELi2ELi4ELi4ELb1ELb0EN7cutlass10bfloat16_tE19Flash_kernel_traitsILi96ELi64ELi128ELi8ES3_EELb0ELb1ELb0ELb0ELb0ELb1ELb0EEEvNS_16Flash_bwd_paramsE --------------------------
	.section	.nv.shared._ZN5flash44flash_bwd_dq_dk_dv_loop_seqk_parallel_kernelI23Flash_bwd_kernel_traitsILi96ELi64ELi128ELi8ELi2ELi4ELi4ELb1ELb0EN7cutlass10bfloat16_tE19Flash_kernel_traitsILi96ELi64ELi128ELi8ES3_EELb0ELb1ELb0ELb0ELb0ELb1ELb0EEEvNS_16Flash_bwd_paramsE,"aw",@nobits
	.sectionflags	@""
	.align	16
	.zero		1024


//--------------------- .nv.shared._ZN5flash44flash_bwd_dq_dk_dv_loop_seqk_parallel_kernelI23Flash_bwd_kernel_traitsILi96ELi64ELi128ELi8ELi2ELi4ELi4ELb1ELb0EN7cutlass10bfloat16_tE19Flash_kernel_traitsILi96ELi64ELi128ELi8ES3_EELb0ELb1ELb0ELb1ELb0ELb0ELb0EEEvNS_16Flash_bwd_paramsE --------------------------
	.section	.nv.shared._ZN5flash44flash_bwd_dq_dk_dv_loop_seqk_parallel_kernelI23Flash_bwd_kernel_traitsILi96ELi64ELi128ELi8ELi2ELi4ELi4ELb1ELb0EN7cutlass10bfloat16_tE19Flash_kernel_traitsILi96ELi64ELi128ELi8ES3_EELb0ELb1ELb0ELb1ELb0ELb0ELb0EEEvNS_16Flash_bwd_paramsE,"aw",@nobits
	.sectionflags	@""
	.align	16
	.zero		1024


//--------------------- .nv.shared._ZN5flash27flash_bwd_convert_dq_kernelI23Flash_bwd_kernel_traitsILi96ELi64ELi128ELi8ELi2ELi4ELi4ELb1ELb0EN7cutlass10bfloat16_tE19Flash_kernel_traitsILi96ELi64ELi128ELi8ES3_EEEEvNS_16Flash_bwd_paramsEi --------------------------
	.section	.nv.shared._ZN5flash27flash_bwd_convert_dq_kernelI23Flash_bwd_kernel_traitsILi96ELi64ELi128ELi8ELi2ELi4ELi4ELb1ELb0EN7cutlass10bfloat16_tE19Flash_kernel_traitsILi96ELi64ELi128ELi8ES3_EEEEvNS_16Flash_bwd_paramsEi,"aw",@nobits
	.sectionflags	@""
	.align	16
	.zero		1024


//--------------------- .nv.shared._ZN5flash44flash_bwd_dq_dk_dv_loop_seqk_parallel_kernelI23Flash_bwd_kernel_traitsILi96ELi64ELi128ELi8ELi2ELi4ELi4ELb1ELb0EN7cutlass10bfloat16_tE19Flash_kernel_traitsILi96ELi64ELi128ELi8ES3_EELb1ELb1ELb0ELb0ELb0ELb0ELb0EEEvNS_16Flash_bwd_paramsE --------------------------
	.section	.nv.shared._ZN5flash44flash_bwd_dq_dk_dv_loop_seqk_parallel_kernelI23Flash_bwd_kernel_traitsILi96ELi64ELi128ELi8ELi2ELi4ELi4ELb1ELb0EN7cutlass10bfloat16_tE19Flash_kernel_traitsILi96ELi64ELi128ELi8ES3_EELb1ELb1ELb0ELb0ELb0ELb0ELb0EEEvNS_16Flash_bwd_paramsE,"aw",@nobits
	.sectionflags	@""
	.align	16
	.zero		1024


//--------------------- .nv.shared._ZN5flash44flash_bwd_dq_dk_dv_loop_seqk_parallel_kernelI23Flash_bwd_kernel_traitsILi96ELi64ELi128ELi8ELi2ELi4ELi4ELb1ELb0EN7cutlass10bfloat16_tE19Flash_kernel_traitsILi96ELi64ELi128ELi8ES3_EELb0ELb1ELb0ELb0ELb0ELb0ELb1EEEvNS_16Flash_bwd_paramsE --------------------------
	.section	.nv.shared._ZN5flash44flash_bwd_dq_dk_dv_loop_seqk_parallel_kernelI23Flash_bwd_kernel_traitsILi96ELi64ELi128ELi8ELi2ELi4ELi4ELb1ELb0EN7cutlass10bfloat16_tE19Flash_kernel_traitsILi96ELi64ELi128ELi8ES3_EELb0ELb1ELb0ELb0ELb0ELb0ELb1EEEvNS_16Flash_bwd_paramsE,"aw",@nobits
	.sectionflags	@""
	.align	16
	.zero		1024


//--------------------- .nv.shared._ZN5flash44flash_bwd_dq_dk_dv_loop_seqk_parallel_kernelI23Flash_bwd_kernel_traitsILi96ELi64ELi128ELi8ELi2ELi4ELi4ELb1ELb0EN7cutlass10bfloat16_tE19Flash_kernel_traitsILi96ELi64ELi128ELi8ES3_EELb1ELb1ELb0ELb0ELb1ELb1ELb0EEEvNS_16Flash_bwd_paramsE --------------------------
	.section	.nv.shared._ZN5flash44flash_bwd_dq_dk_dv_loop_seqk_parallel_kernelI23Flash_bwd_kernel_traitsILi96ELi64ELi128ELi8ELi2ELi4ELi4ELb1ELb0EN7cutlass10bfloat16_tE19Flash_kernel_traitsILi96ELi64ELi128ELi8ES3_EELb1ELb1ELb0ELb0ELb1ELb1ELb0EEEvNS_16Flash_bwd_paramsE,"aw",@nobits
	.sectionflags	@""
	.align	16
	.zero		1024


//--------------------- .nv.shared._ZN5flash44flash_bwd_dq_dk_dv_loop_seqk_parallel_kernelI23Flash_bwd_kernel_traitsILi96ELi64ELi128ELi8ELi2ELi4ELi4ELb1ELb0EN7cutlass10bfloat16_tE19Flash_kernel_traitsILi96ELi64ELi128ELi8ES3_EELb0ELb1ELb0ELb0ELb1ELb1ELb1EEEvNS_16Flash_bwd_paramsE --------------------------
	.section	.nv.shared._ZN5flash44flash_bwd_dq_dk_dv_loop_seqk_parallel_kernelI23Flash_bwd_kernel_traitsILi96ELi64ELi128ELi8ELi2ELi4ELi4ELb1ELb0EN7cutlass10bfloat16_tE19Flash_kernel_traitsILi96ELi64ELi128ELi8ES3_EELb0ELb1ELb0ELb0ELb1ELb1ELb1EEEvNS_16Flash_bwd_paramsE,"aw",@nobits
	.sectionflags	@""
	.align	16
	.zero		1024


//--------------------- .nv.shared._ZN5flash44flash_bwd_dq_dk_dv_loop_seqk_parallel_kernelI23Flash_bwd_kernel_traitsILi96ELi64ELi128ELi8ELi2ELi4ELi4ELb1ELb0EN7cutlass10bfloat16_tE19Flash_kernel_traitsILi96ELi64ELi128ELi8ES3_EELb1ELb1ELb0ELb0ELb0ELb1ELb0EEEvNS_16Flash_bwd_paramsE --------------------------
	.section	.nv.shared._ZN5flash44flash_bwd_dq_dk_dv_loop_seqk_parallel_kernelI23Flash_bwd_kernel_traitsILi96ELi64ELi128ELi8ELi2ELi4ELi4ELb1ELb0EN7cutlass10bfloat16_tE19Flash_kernel_traitsILi96ELi64ELi128ELi8ES3_EELb1ELb1ELb0ELb0ELb0ELb1ELb0EEEvNS_16Flash_bwd_paramsE,"aw",@nobits
	.sectionflags	@""
	.align	16
	.zero		1024


//--------------------- .nv.shared._ZN5flash44flash_bwd_dq_dk_dv_loop_seqk_parallel_kernelI23Flash_bwd_kernel_traitsILi96ELi64ELi128ELi8ELi2ELi4ELi4ELb1ELb0EN7cutlass10bfloat16_tE19Flash_kernel_traitsILi96ELi64ELi128ELi8ES3_EELb0ELb1ELb0ELb0ELb0ELb1ELb1EEEvNS_16Flash_bwd_paramsE --------------------------
	.section	.nv.shared._ZN5flash44flash_bwd_dq_dk_dv_loop_seqk_parallel_kernelI23Flash_bwd_kernel_traitsILi96ELi64ELi128ELi8ELi2ELi4ELi4ELb1ELb0EN7cutlass10bfloat16_tE19Flash_kernel_traitsILi96ELi64ELi128ELi8ES3_EELb0ELb1ELb0ELb0ELb0ELb1ELb1EEEvNS_16Flash_bwd_paramsE,"aw",@nobits
	.sectionflags	@""
	.align	16
	.zero		1024


//--------------------- .nv.shared._ZN5flash44flash_bwd_dq_dk_dv_loop_seqk_parallel_kernelI23Flash_bwd_kernel_traitsILi96ELi64ELi128ELi8ELi2ELi4ELi4ELb1ELb0EN7cutlass10bfloat16_tE19Flash_kernel_traitsILi96ELi64ELi128ELi8ES3_EELb1ELb1ELb0ELb1ELb0ELb0ELb0EEEvNS_16Flash_bwd_paramsE --------------------------
	.section	.nv.shared._ZN5flash44flash_bwd_dq_dk_dv_loop_seqk_parallel_kernelI23Flash_bwd_kernel_traitsILi96ELi64ELi128ELi8ELi2ELi4ELi4ELb1ELb0EN7cutlass10bfloat16_tE19Flash_kernel_traitsILi96ELi64ELi128ELi8ES3_EELb1ELb1ELb0ELb1ELb0ELb0ELb0EEEvNS_16Flash_bwd_paramsE,"aw",@nobits
	.sectionflags	@""
	.align	16
	.zero		1024


//--------------------- .nv.shared._ZN5flash44flash_bwd_dq_dk_dv_loop_seqk_parallel_kernelI23Flash_bwd_kernel_traitsILi96ELi64ELi128ELi8ELi2ELi4ELi4ELb1ELb0EN7cutlass10bfloat16_tE19Flash_kernel_traitsILi96ELi64ELi128ELi8ES3_EELb0ELb1ELb0ELb1ELb0ELb0ELb1EEEvNS_16Flash_bwd_paramsE --------------------------
	.section	.nv.shared._ZN5flash44flash_bwd_dq_dk_dv_loop_seqk_parallel_kernelI23Flash_bwd_kernel_traitsILi96ELi64ELi128ELi8ELi2ELi4ELi4ELb1ELb0EN7cutlass10bfloat16_tE19Flash_kernel_traitsILi96ELi64ELi128ELi8ES3_EELb0ELb1ELb0ELb1ELb0ELb0ELb1EEEvNS_16Flash_bwd_paramsE,"aw",@nobits
	.sectionflags	@""
	.align	16
	.zero		1024


//--------------------- .nv.shared._ZN5flash25flash_bwd_dot_do_o_kernelILb0E23Flash_bwd_kernel_traitsILi96ELi64ELi128ELi8ELi2ELi4ELi4ELb1ELb0EN7cutlass10bfloat16_tE19Flash_kernel_traitsILi96ELi64ELi128ELi8ES3_EEEEvNS_16Flash_bwd_paramsE --------------------------
	.section	.nv.shared._ZN5flash25flash_bwd_dot_do_o_kernelILb0E23Flash_bwd_kernel_traitsILi96ELi64ELi128ELi8ELi2ELi4ELi4ELb1ELb0EN7cutlass10bfloat16_tE19Flash_kernel_traitsILi96ELi64ELi128ELi8ES3_EEEEvNS_16Flash_bwd_paramsE,"aw",@nobits
	.sectionflags	@""
	.align	16
	.zero		1024


//--------------------- .nv.shared._ZN5flash25flash_bwd_dot_do_o_kernelILb1E23Flash_bwd_kernel_traitsILi96ELi64ELi128ELi8ELi2ELi4ELi4ELb1ELb0EN7cutlass10bfloat16_tE19Flash_kernel_traitsILi96ELi64ELi128ELi8ES3_EEEEvNS_16Flash_bwd_paramsE --------------------------
	.section	.nv.shared._ZN5flash25flash_bwd_dot_do_o_kernelILb1E23Flash_bwd_kernel_traitsILi96ELi64ELi128ELi8ELi2ELi4ELi4ELb1ELb0EN7cutlass10bfloat16_tE19Flash_kernel_traitsILi96ELi64ELi128ELi8ES3_EEEEvNS_16Flash_bwd_paramsE,"aw",@nobits
	.sectionflags	@""
	.align	16
	.zero		1024


//--------------------- .nv.shared._ZN5flash27flash_bwd_convert_dq_kernelI23Flash_bwd_kernel_traitsILi96ELi64ELi128ELi8ELi2ELi4ELi4ELb0ELb0EN7cutlass10bfloat16_tE19Flash_kernel_traitsILi96ELi64ELi128ELi8ES3_EEEEvNS_16Flash_bwd_paramsEi --------------------------
	.section	.nv.shared._ZN5flash27flash_bwd_convert_dq_kernelI23Flash_bwd_kernel_traitsILi96ELi64ELi128ELi8ELi2ELi4ELi4ELb0ELb0EN7cutlass10bfloat16_tE19Flash_kernel_traitsILi96ELi64ELi128ELi8ES3_EEEEvNS_16Flash_bwd_paramsEi,"aw",@nobits
	.sectionflags	@""
	.align	16
	.zero		1024


//--------------------- .nv.shared._ZN5flash44flash_bwd_dq_dk_dv_loop_seqk_parallel_kernelI23Flash_bwd_kernel_traitsILi96ELi64ELi128ELi8ELi2ELi4ELi4ELb0ELb0EN7cutlass10bfloat16_tE19Flash_kernel_traitsILi96ELi64ELi128ELi8ES3_EELb1ELb1ELb0ELb0ELb0ELb0ELb0EEEvNS_16Flash_bwd_paramsE --------------------------
	.section	.nv.shared._ZN5flash44flash_bwd_dq_dk_dv_loop_seqk_parallel_kernelI23Flash_bwd_kernel_traitsILi96ELi64ELi128ELi8ELi2ELi4ELi4ELb0ELb0EN7cutlass10bfloat16_tE19Flash_kernel_traitsILi96ELi64ELi128ELi8ES3_EELb1ELb1ELb0ELb0ELb0ELb0ELb0EEEvNS_16Flash_bwd_paramsE,"aw",@nobits
	.sectionflags	@""
	.align	16
	.zero		1024


//--------------------- .nv.shared._ZN5flash44flash_bwd_dq_dk_dv_loop_seqk_parallel_kernelI23Flash_bwd_kernel_traitsILi96ELi64ELi128ELi8ELi2ELi4ELi4ELb0ELb0EN7cutlass10bfloat16_tE19Flash_kernel_traitsILi96ELi64ELi128ELi8ES3_EELb0ELb1ELb0ELb0ELb0ELb0ELb1EEEvNS_16Flash_bwd_paramsE --------------------------
	.section	.nv.shared._ZN5flash44flash_bwd_dq_dk_dv_loop_seqk_parallel_kernelI23Flash_bwd_kernel_traitsILi96ELi64ELi128ELi8ELi2ELi4ELi4ELb0ELb0EN7cutlass10bfloat16_tE19Flash_kernel_traitsILi96ELi64ELi128ELi8ES3_EELb0ELb1ELb0ELb0ELb0ELb0ELb1EEEvNS_16Flash_bwd_paramsE,"aw",@nobits
	.sectionflags	@""
	.align	16
	.zero		1024


//--------------------- .nv.shared._ZN5flash44flash_bwd_dq_dk_dv_loop_seqk_parallel_kernelI23Flash_bwd_kernel_traitsILi96ELi64ELi128ELi8ELi2ELi4ELi4ELb0ELb0EN7cutlass10bfloat16_tE19Flash_kernel_traitsILi96ELi64ELi128ELi8ES3_EELb1ELb1ELb0ELb0ELb1ELb1ELb0EEEvNS_16Flash_bwd_paramsE --------------------------
	.section	.nv.shared._ZN5flash44flash_bwd_dq_dk_dv_loop_seqk_parallel_kernelI23Flash_bwd_kernel_traitsILi96ELi64ELi128ELi8ELi2ELi4ELi4ELb0ELb0EN7cutlass10bfloat16_tE19Flash_kernel_traitsILi96ELi64ELi128ELi8ES3_EELb1ELb1ELb0ELb0ELb1ELb1ELb0EEEvNS_16Flash_bwd_paramsE,"aw",@nobits
	.sectionflags	@""
	.align	16
	.zero		1024


//--------------------- .nv.shared._ZN5flash44flash_bwd_dq_dk_dv_loop_seqk_parallel_kernelI23Flash_bwd_kernel_traitsILi96ELi64ELi128ELi8ELi2ELi4ELi4ELb0ELb0EN7cutlass10bfloat16_tE19Flash_kernel_traitsILi96ELi64ELi128ELi8ES3_EELb0ELb1ELb0ELb0ELb1ELb1ELb1EEEvNS_16Flash_bwd_paramsE --------------------------
	.section	.nv.shared._ZN5flash44flash_bwd_dq_dk_dv_loop_seqk_parallel_kernelI23Flash_bwd_kernel_traitsILi96ELi64ELi128ELi8ELi2ELi4ELi4ELb0ELb0EN7cutlass10bfloat16_tE19Flash_kernel_traitsILi96ELi64ELi128ELi8ES3_EELb0ELb1ELb0ELb0ELb1ELb1ELb1EEEvNS_16Flash_bwd_paramsE,"aw",@nobits
	.sectionflags	@""
	.align	16
	.zero		1024


//--------------------- .nv.shared._ZN5flash44flash_bwd_dq_dk_dv_loop_seqk_parallel_kernelI23Flash_bwd_kernel_traitsILi96ELi64ELi128ELi8ELi2ELi4ELi4ELb0ELb0EN7cutlass10bfloat16_tE19Flash_kernel_traitsILi96ELi64ELi128ELi8ES3_EELb1ELb1ELb0ELb0ELb0ELb1ELb0EEEvNS_16Flash_bwd_paramsE --------------------------
	.section	.nv.shared._ZN5flash44flash_bwd_dq_dk_dv_loop_seqk_parallel_kernelI23Flash_bwd_kernel_traitsILi96ELi64ELi128ELi8ELi2ELi4ELi4ELb0ELb0EN7cutlass10bfloat16_tE19Flash_kernel_traitsILi96ELi64ELi128ELi8ES3_EELb1ELb1ELb0ELb0ELb0ELb1ELb0EEEvNS_16Flash_bwd_paramsE,"aw",@nobits
	.sectionflags	@""
	.align	16
	.zero		1024


//--------------------- .nv.shared._ZN5flash44flash_bwd_dq_dk_dv_loop_seqk_parallel_kernelI23Flash_bwd_kernel_traitsILi96ELi64ELi128ELi8ELi2ELi4ELi4ELb0ELb0EN7cutlass10bfloat16_tE19Flash_kernel_traitsILi96ELi64ELi128ELi8ES3_EELb0ELb1ELb0ELb0ELb0ELb1ELb1EEEvNS_16Flash_bwd_paramsE --------------------------
	.section	.nv.shared._ZN5flash44flash_bwd_dq_dk_dv_loop_seqk_parallel_kernelI23Flash_bwd_kernel_traitsILi96ELi64ELi128ELi8ELi2ELi4ELi4ELb0ELb0EN7cutlass10bfloat16_tE19Flash_kernel_traitsILi96ELi64ELi128ELi8ES3_EELb0ELb1ELb0ELb0ELb0ELb1ELb1EEEvNS_16Flash_bwd_paramsE,"aw",@nobits
	.sectionflags	@""
	.align	16
	.zero		1024


//--------------------- .nv.shared._ZN5flash44flash_bwd_dq_dk_dv_loop_seqk_parallel_kernelI23Flash_bwd_kernel_traitsILi96ELi64ELi128ELi8ELi2ELi4ELi4ELb0ELb0EN7cutlass10bfloat16_tE19Flash_kernel_traitsILi96ELi64ELi128ELi8ES3_EELb1ELb1ELb0ELb1ELb0ELb0ELb0EEEvNS_16Flash_bwd_paramsE --------------------------
	.section	.nv.shared._ZN5flash44flash_bwd_dq_dk_dv_loop_seqk_parallel_kernelI23Flash_bwd_kernel_traitsILi96ELi64ELi128ELi8ELi2ELi4ELi4ELb0ELb0EN7cutlass10bfloat16_tE19Flash_kernel_traitsILi96ELi64ELi128ELi8ES3_EELb1ELb1ELb0ELb1ELb0ELb0ELb0EEEvNS_16Flash_bwd_paramsE,"aw",@nobits
	.sectionflags	@""
	.align	16
	.zero		1024


//--------------------- .nv.shared._ZN5flash44flash_bwd_dq_dk_dv_loop_seqk_parallel_kernelI23Flash_bwd_kernel_traitsILi96ELi64ELi128ELi8ELi2ELi4ELi4ELb0ELb0EN7cutlass10bfloat16_tE19Flash_kernel_traitsILi96ELi64ELi128ELi8ES3_EELb0ELb1ELb0ELb1ELb0ELb0ELb1EEEvNS_16Flash_bwd_paramsE --------------------------
	.section	.nv.shared._ZN5flash44flash_bwd_dq_dk_dv_loop_seqk_parallel_kernelI23Flash_bwd_kernel_traitsILi96ELi64ELi128ELi8ELi2ELi4ELi4ELb0ELb0EN7cutlass10bfloat16_tE19Flash_kernel_traitsILi96ELi64ELi128ELi8ES3_EELb0ELb1ELb0ELb1ELb0ELb0ELb1EEEvNS_16Flash_bwd_paramsE,"aw",@nobits
	.sectionflags	@""
	.align	16
	.zero		1024


//--------------------- .nv.shared._ZN5flash25flash_bwd_dot_do_o_kernelILb0E23Flash_bwd_kernel_traitsILi96ELi64ELi128ELi8ELi2ELi4ELi4ELb0ELb0EN7cutlass10bfloat16_tE19Flash_kernel_traitsILi96ELi64ELi128ELi8ES3_EEEEvNS_16Flash_bwd_paramsE --------------------------
	.section	.nv.shared._ZN5flash25flash_bwd_dot_do_o_kernelILb0E23Flash_bwd_kernel_traitsILi96ELi64ELi128ELi8ELi2ELi4ELi4ELb0ELb0EN7cutlass10bfloat16_tE19Flash_kernel_traitsILi96ELi64ELi128ELi8ES3_EEEEvNS_16Flash_bwd_paramsE,"aw",@nobits
	.sectionflags	@""
	.align	16
	.zero		1024


//--------------------- .nv.shared._ZN5flash25flash_bwd_dot_do_o_kernelILb1E23Flash_bwd_kernel_traitsILi96ELi64ELi128ELi8ELi2ELi4ELi4ELb0ELb0EN7cutlass10bfloat16_tE19Flash_kernel_traitsILi96ELi64ELi128ELi8ES3_EEEEvNS_16Flash_bwd_paramsE --------------------------
	.section	.nv.shared._ZN5flash25flash_bwd_dot_do_o_kernelILb1E23Flash_bwd_kernel_traitsILi96ELi64ELi128ELi8ELi2ELi4ELi4ELb0ELb0EN7cutlass10bfloat16_tE19Flash_kernel_traitsILi96ELi64ELi128ELi8ES3_EEEEvNS_16Flash_bwd_paramsE,"aw",@nobits
	.sectionflags	@""
	.align	16
	.zero		1024


//--------------------- .nv.constant0._ZN5flash44flash_bwd_dq_dk_dv_loop_seqk_parallel_kernelI23Flash_bwd_kernel_traitsILi96ELi64ELi128ELi8ELi2ELi4ELi4ELb1ELb0EN7cutlass10bfloat16_tE19Flash_kernel_traitsILi96ELi64ELi128ELi8ES3_EELb0ELb1ELb0ELb0ELb0ELb0ELb0EEEvNS_16Flash_bwd_paramsE --------------------------
	.section	.nv.constant0._ZN5flash44flash_bwd_dq_dk_dv_loop_seqk_parallel_kernelI23Flash_bwd_kernel_traitsILi96ELi64ELi128ELi8ELi2ELi4ELi4ELb1ELb0EN7cutlass10bfloat16_tE19Flash_kernel_traitsILi96ELi64ELi128ELi8ES3_EELb0ELb1ELb0ELb0ELb0ELb0ELb0EEEvNS_16Flash_bwd_paramsE,"a",@progbits
	.sectionflags	@""
	.align	4
.nv.constant0._ZN5flash44flash_bwd_dq_dk_dv_loop_seqk_parallel_kernelI23Flash_bwd_kernel_traitsILi96ELi64ELi128ELi8ELi2ELi4ELi4ELb1ELb0EN7cutlass10bfloat16_tE19Flash_kernel_traitsILi96ELi64ELi128ELi8ES3_EELb0ELb1ELb0ELb0ELb0ELb0ELb0EEEvNS_16Flash_bwd_paramsE:
	.zero		1536


//--------------------- .nv.constant0._ZN5flash44flash_bwd_dq_dk_dv_loop_seqk_parallel_kernelI23Flash_bwd_kernel_traitsILi96ELi64ELi128ELi8ELi2ELi4ELi4ELb1ELb0EN7cutlass10bfloat16_tE19Flash_kernel_traitsILi96ELi64ELi128ELi8ES3_EELb0ELb1ELb0ELb0ELb1ELb1ELb0EEEvNS_16Flash_bwd_paramsE --------------------------
	.section	.nv.constant0._ZN5flash44flash_bwd_dq_dk_dv_loop_seqk_parallel_kernelI23Flash_bwd_kernel_traitsILi96ELi64ELi128ELi8ELi2ELi4ELi4ELb1ELb0EN7cutlass10bfloat16_tE19Flash_kernel_traitsILi96ELi64ELi128ELi8ES3_EELb0ELb1ELb0ELb0ELb1ELb1ELb0EEEvNS_16Flash_bwd_paramsE,"a",@progbits
	.sectionflags	@""
	.align	4
.nv.constant0._ZN5flash44flash_bwd_dq_dk_dv_loop_seqk_parallel_kernelI23Flash_bwd_kernel_traitsILi96ELi64ELi128ELi8ELi2ELi4ELi4ELb1ELb0EN7cutlass10bfloat16_tE19Flash_kernel_traitsILi96ELi64ELi128ELi8ES3_EELb0ELb1ELb0ELb0ELb1ELb1ELb0EEEvNS_16Flash_bwd_paramsE:
	.zero		1536


//--------------------- .nv.constant0._ZN5flash44flash_bwd_dq_dk_dv_loop_seqk_parallel_kernelI23Flash_bwd_kernel_traitsILi96ELi64ELi128ELi8ELi2ELi4ELi4ELb1ELb0EN7cutlass10bfloat16_tE19Flash_kernel_traitsILi96ELi64ELi128ELi8ES3_EELb0ELb1ELb0ELb0ELb0ELb1ELb0EEEvNS_16Flash_bwd_paramsE --------------------------
	.section	.nv.constant0._ZN5flash44flash_bwd_dq_dk_dv_loop_seqk_parallel_kernelI23Flash_bwd_kernel_traitsILi96ELi64ELi128ELi8ELi2ELi4ELi4ELb1ELb0EN7cutlass10bfloat16_tE19Flash_kernel_traitsILi96ELi64ELi128ELi8ES3_EELb0ELb1ELb0ELb0ELb0ELb1ELb0EEEvNS_16Flash_bwd_paramsE,"a",@progbits
	.sectionflags	@""
	.align	4
.nv.constant0._ZN5flash44flash_bwd_dq_dk_dv_loop_seqk_parallel_kernelI23Flash_bwd_kernel_traitsILi96ELi64ELi128ELi8ELi2ELi4ELi4ELb1ELb0EN7cutlass10bfloat16_tE19Flash_kernel_traitsILi96ELi64ELi128ELi8ES3_EELb0ELb1ELb0ELb0ELb0ELb1ELb0EEEvNS_16Flash_bwd_paramsE:
	.zero		1536


//--------------------- .nv.constant0._ZN5flash44flash_bwd_dq_dk_dv_loop_seqk_parallel_kernelI23Flash_bwd_kernel_traitsILi96ELi64ELi128ELi8ELi2ELi4ELi4ELb1ELb0EN7cutlass10bfloat16_tE19Flash_kernel_traitsILi96ELi64ELi128ELi8ES3_EELb0ELb1ELb0ELb1ELb0ELb0ELb0EEEvNS_16Flash_bwd_paramsE --------------------------
	.section	.nv.constant0._ZN5flash44flash_bwd_dq_dk_dv_loop_seqk_parallel_kernelI23Flash_bwd_kernel_traitsILi96ELi64ELi128ELi8ELi2ELi4ELi4ELb1ELb0EN7cutlass10bfloat16_tE19Flash_kernel_traitsILi96ELi64ELi128ELi8ES3_EELb0ELb1ELb0ELb1ELb0ELb0ELb0EEEvNS_16Flash_bwd_paramsE,"a",@progbits
	.sectionflags	@""
	.align	4
.nv.constant0._ZN5flash44flash_bwd_dq_dk_dv_loop_seqk_parallel_kernelI23Flash_bwd_kernel_traitsILi96ELi64ELi128ELi8ELi2ELi4ELi4ELb1ELb0EN7cutlass10bfloat16_tE19Flash_kernel_traitsILi96ELi64ELi128ELi8ES3_EELb0ELb1ELb0ELb1ELb0ELb0ELb0EEEvNS_16Flash_bwd_paramsE:
	.zero		1536


//--------------------- .nv.constant0._ZN5flash27flash_bwd_convert_dq_kernelI23Flash_bwd_kernel_traitsILi96ELi64ELi128ELi8ELi2ELi4ELi4ELb1ELb0EN7cutlass10bfloat16_tE19Flash_kernel_traitsILi96ELi64ELi128ELi8ES3_EEEEvNS_16Flash_bwd_paramsEi --------------------------
	.section	.nv.constant0._ZN5flash27flash_bwd_convert_dq_kernelI23Flash_bwd_kernel_traitsILi96ELi64ELi128ELi8ELi2ELi4ELi4ELb1ELb0EN7cutlass10bfloat16_tE19Flash_kernel_traitsILi96ELi64ELi128ELi8ES3_EEEEvNS_16Flash_bwd_paramsEi,"a",@progbits
	.sectionflags	@""
	.align	4
.nv.constant0._ZN5flash27flash_bwd_convert_dq_kernelI23Flash_bwd_kernel_traitsILi96ELi64ELi128ELi8ELi2ELi4ELi4ELb1ELb0EN7cutlass10bfloat16_tE19Flash_kernel_traitsILi96ELi64ELi128ELi8ES3_EEEEvNS_16Flash_bwd_paramsEi:
	.zero		1540


//--------------------- .nv.constant0._ZN5flash44flash_bwd_dq_dk_dv_loop_seqk_parallel_kernelI23Flash_bwd_kernel_traitsILi96ELi64ELi128ELi8ELi2ELi4ELi4ELb1ELb0EN7cutlass10bfloat16_tE19Flash_kernel_traitsILi96ELi64ELi128ELi8ES3_EELb1ELb1ELb0ELb0ELb0ELb0ELb0EEEvNS_16Flash_bwd_paramsE --------------------------
	.section	.nv.constant0._ZN5flash44flash_bwd_dq_dk_dv_loop_seqk_parallel_kernelI23Flash_bwd_kernel_traitsILi96ELi64ELi128ELi8ELi2ELi4ELi4ELb1ELb0EN7cutlass10bfloat16_tE19Flash_kernel_traitsILi96ELi64ELi128ELi8ES3_EELb1ELb1ELb0ELb0ELb0ELb0ELb0EEEvNS_16Flash_bwd_paramsE,"a",@progbits
	.sectionflags	@""
	.align	4
.nv.constant0._ZN5flash44flash_bwd_dq_dk_dv_loop_seqk_parallel_kernelI23Flash_bwd_kernel_traitsILi96ELi64ELi128ELi8ELi2ELi4ELi4ELb1ELb0EN7cutlass10bfloat16_tE19Flash_kernel_traitsILi96ELi64ELi128ELi8ES3_EELb1ELb1ELb0ELb0ELb0ELb0ELb0EEEvNS_16Flash_bwd_paramsE:
	.zero		1536


//--------------------- .nv.constant0._ZN5flash44flash_bwd_dq_dk_dv_loop_seqk_parallel_kernelI23Flash_bwd_kernel_traitsILi96ELi64ELi128ELi8ELi2ELi4ELi4ELb1ELb0EN7cutlass10bfloat16_tE19Flash_kernel_traitsILi96ELi64ELi128ELi8ES3_EELb0ELb1ELb0ELb0ELb0ELb0ELb1EEEvNS_16Flash_bwd_paramsE --------------------------
	.section	.nv.constant0._ZN5flash44flash_bwd_dq_dk_dv_loop_seqk_parallel_kernelI23Flash_bwd_kernel_traitsILi96ELi64ELi128ELi8ELi2ELi4ELi4ELb1ELb0EN7cutlass10bfloat16_tE19Flash_kernel_traitsILi96ELi64ELi128ELi8ES3_EELb0ELb1ELb0ELb0ELb0ELb0ELb1EEEvNS_16Flash_bwd_paramsE,"a",@progbits
	.sectionflags	@""
	.align	4
.nv.constant0._ZN5flash44flash_bwd_dq_dk_dv_loop_seqk_parallel_kernelI23Flash_bwd_kernel_traitsILi96ELi64ELi128ELi8ELi2ELi4ELi4ELb1ELb0EN7cutlass10bfloat16_tE19Flash_kernel_traitsILi96ELi64ELi128ELi8ES3_EELb0ELb1ELb0ELb0ELb0ELb0ELb1EEEvNS_16Flash_bwd_paramsE:
	.zero		1536


//--------------------- .nv.constant0._ZN5flash44flash_bwd_dq_dk_dv_loop_seqk_parallel_kernelI23Flash_bwd_kernel_traitsILi96ELi64ELi128ELi8ELi2ELi4ELi4ELb1ELb0EN7cutlass10bfloat16_tE19Flash_kernel_traitsILi96ELi64ELi128ELi8ES3_EELb1ELb1ELb0ELb0ELb1ELb1ELb0EEEvNS_16Flash_bwd_paramsE --------------------------
	.section	.nv.constant0._ZN5flash44flash_bwd_dq_dk_dv_loop_seqk_parallel_kernelI23Flash_bwd_kernel_traitsILi96ELi64ELi128ELi8ELi2ELi4ELi4ELb1ELb0EN7cutlass10bfloat16_tE19Flash_kernel_traitsILi96ELi64ELi128ELi8ES3_EELb1ELb1ELb0ELb0ELb1ELb1ELb0EEEvNS_16Flash_bwd_paramsE,"a",@progbits
	.sectionflags	@""
	.align	4
.nv.constant0._ZN5flash44flash_bwd_dq_dk_dv_loop_seqk_parallel_kernelI23Flash_bwd_kernel_traitsILi96ELi64ELi128ELi8ELi2ELi4ELi4ELb1ELb0EN7cutlass10bfloat16_tE19Flash_kernel_traitsILi96ELi64ELi128ELi8ES3_EELb1ELb1ELb0ELb0ELb1ELb1ELb0EEEvNS_16Flash_bwd_paramsE:
	.zero		1536


//--------------------- .nv.constant0._ZN5flash44flash_bwd_dq_dk_dv_loop_seqk_parallel_kernelI23Flash_bwd_kernel_traitsILi96ELi64ELi128ELi8ELi2ELi4ELi4ELb1ELb0EN7cutlass10bfloat16_tE19Flash_kernel_traitsILi96ELi64ELi128ELi8ES3_EELb0ELb1ELb0ELb0ELb1ELb1ELb1EEEvNS_16Flash_bwd_paramsE --------------------------
	.section	.nv.constant0._ZN5flash44flash_bwd_dq_dk_dv_loop_seqk_parallel_kernelI23Flash_bwd_kernel_traitsILi96ELi64ELi128ELi8ELi2ELi4ELi4ELb1ELb0EN7cutlass10bfloat16_tE19Flash_kernel_traitsILi96ELi64ELi128ELi8ES3_EELb0ELb1ELb0ELb0ELb1ELb1ELb1EEEvNS_16Flash_bwd_paramsE,"a",@progbits
	.sectionflags	@""
	.align	4
.nv.constant0._ZN5flash44flash_bwd_dq_dk_dv_loop_seqk_parallel_kernelI23Flash_bwd_kernel_traitsILi96ELi64ELi128ELi8ELi2ELi4ELi4ELb1ELb0EN7cutlass10bfloat16_tE19Flash_kernel_traitsILi96ELi64ELi128ELi8ES3_EELb0ELb1ELb0ELb0ELb1ELb1ELb1EEEvNS_16Flash_bwd_paramsE:
	.zero		1536


//--------------------- .nv.constant0._ZN5flash44flash_bwd_dq_dk_dv_loop_seqk_parallel_kernelI23Flash_bwd_kernel_traitsILi96ELi64ELi128ELi8ELi2ELi4ELi4ELb1ELb0EN7cutlass10bfloat16_tE19Flash_kernel_traitsILi96ELi64ELi128ELi8ES3_EELb1ELb1ELb0ELb0ELb0ELb1ELb0EEEvNS_16Flash_bwd_paramsE --------------------------
	.section	.nv.constant0._ZN5flash44flash_bwd_dq_dk_dv_loop_seqk_parallel_kernelI23Flash_bwd_kernel_traitsILi96ELi64ELi128ELi8ELi2ELi4ELi4ELb1ELb0EN7cutlass10bfloat16_tE19Flash_kernel_traitsILi96ELi64ELi128ELi8ES3_EELb1ELb1ELb0ELb0ELb0ELb1ELb0EEEvNS_16Flash_bwd_paramsE,"a",@progbits
	.sectionflags	@""
	.align	4
.nv.constant0._ZN5flash44flash_bwd_dq_dk_dv_loop_seqk_parallel_kernelI23Flash_bwd_kernel_traitsILi96ELi64ELi128ELi8ELi2ELi4ELi4ELb1ELb0EN7cutlass10bfloat16_tE19Flash_kernel_traitsILi96ELi64ELi128ELi8ES3_EELb1ELb1ELb0ELb0ELb0ELb1ELb0EEEvNS_16Flash_bwd_paramsE:
	.zero		1536


//--------------------- .nv.constant0._ZN5flash44flash_bwd_dq_dk_dv_loop_seqk_parallel_kernelI23Flash_bwd_kernel_traitsILi96ELi64ELi128ELi8ELi2ELi4ELi4ELb1ELb0EN7cutlass10bfloat16_tE19Flash_kernel_traitsILi96ELi64ELi128ELi8ES3_EELb0ELb1ELb0ELb0ELb0ELb1ELb1EEEvNS_16Flash_bwd_paramsE --------------------------
	.section	.nv.constant0._ZN5flash44flash_bwd_dq_dk_dv_loop_seqk_parallel_kernelI23Flash_bwd_kernel_traitsILi96ELi64ELi128ELi8ELi2ELi4ELi4ELb1ELb0EN7cutlass10bfloat16_tE19Flash_kernel_traitsILi96ELi64ELi128ELi8ES3_EELb0ELb1ELb0ELb0ELb0ELb1ELb1EEEvNS_16Flash_bwd_paramsE,"a",@progbits
	.sectionflags	@""
	.align	4
.nv.constant0._ZN5flash44flash_bwd_dq_dk_dv_loop_seqk_parallel_kernelI23Flash_bwd_kernel_traitsILi96ELi64ELi128ELi8ELi2ELi4ELi4ELb1ELb0EN7cutlass10bfloat16_tE19Flash_kernel_traitsILi96ELi64ELi128ELi8ES3_EELb0ELb1ELb0ELb0ELb0ELb1ELb1EEEvNS_16Flash_bwd_paramsE:
	.zero		1536


//--------------------- .nv.constant0._ZN5flash44flash_bwd_dq_dk_dv_loop_seqk_parallel_kernelI23Flash_bwd_kernel_traitsILi96ELi64ELi128ELi8ELi2ELi4ELi4ELb1ELb0EN7cutlass10bfloat16_tE19Flash_kernel_traitsILi96ELi64ELi128ELi8ES3_EELb1ELb1ELb0ELb1ELb0ELb0ELb0EEEvNS_16Flash_bwd_paramsE --------------------------
	.section	.nv.constant0._ZN5flash44flash_bwd_dq_dk_dv_loop_seqk_parallel_kernelI23Flash_bwd_kernel_traitsILi96ELi64ELi128ELi8ELi2ELi4ELi4ELb1ELb0EN7cutlass10bfloat16_tE19Flash_kernel_traitsILi96ELi64ELi128ELi8ES3_EELb1ELb1ELb0ELb1ELb0ELb0ELb0EEEvNS_16Flash_bwd_paramsE,"a",@progbits
	.sectionflags	@""
	.align	4
.nv.constant0._ZN5flash44flash_bwd_dq_dk_dv_loop_seqk_parallel_kernelI23Flash_bwd_kernel_traitsILi96ELi64ELi128ELi8ELi2ELi4ELi4ELb1ELb0EN7cutlass10bfloat16_tE19Flash_kernel_traitsILi96ELi64ELi128ELi8ES3_EELb1ELb1ELb0ELb1ELb0ELb0ELb0EEEvNS_16Flash_bwd_paramsE:
	.zero		1536


//--------------------- .nv.constant0._ZN5flash44flash_bwd_dq_dk_dv_loop_seqk_parallel_kernelI23Flash_bwd_kernel_traitsILi96ELi64ELi128ELi8ELi2ELi4ELi4ELb1ELb0EN7cutlass10bfloat16_tE19Flash_kernel_traitsILi96ELi64ELi128ELi8ES3_EELb0ELb1ELb0ELb1ELb0ELb0ELb1EEEvNS_16Flash_bwd_paramsE --------------------------
	.section	.nv.constant0._ZN5flash44flash_bwd_dq_dk_dv_loop_seqk_parallel_kernelI23Flash_bwd_kernel_traitsILi96ELi64ELi128ELi8ELi2ELi4ELi4ELb1ELb0EN7cutlass10bfloat16_tE19Flash_kernel_traitsILi96ELi64ELi128ELi8ES3_EELb0ELb1ELb0ELb1ELb0ELb0ELb1EEEvNS_16Flash_bwd_paramsE,"a",@progbits
	.sectionflags	@""
	.align	4
.nv.constant0._ZN5flash44flash_bwd_dq_dk_dv_loop_seqk_parallel_kernelI23Flash_bwd_kernel_traitsILi96ELi64ELi128ELi8ELi2ELi4ELi4ELb1ELb0EN7cutlass10bfloat16_tE19Flash_kernel_traitsILi96ELi64ELi128ELi8ES3_EELb0ELb1ELb0ELb1ELb0ELb0ELb1EEEvNS_16Flash_bwd_paramsE:
	.zero		1536


//--------------------- .nv.constant0._ZN5flash25flash_bwd_dot_do_o_kernelILb0E23Flash_bwd_kernel_traitsILi96ELi64ELi128ELi8ELi2ELi4ELi4ELb1ELb0EN7cutlass10bfloat16_tE19Flash_kernel_traitsILi96ELi64ELi128ELi8ES3_EEEEvNS_16Flash_bwd_paramsE --------------------------
	.section	.nv.constant0._ZN5flash25flash_bwd_dot_do_o_kernelILb0E23Flash_bwd_kernel_traitsILi96ELi64ELi128ELi8ELi2ELi4ELi4ELb1ELb0EN7cutlass10bfloat16_tE19Flash_kernel_traitsILi96ELi64ELi128ELi8ES3_EEEEvNS_16Flash_bwd_paramsE,"a",@progbits
	.sectionflags	@""
	.align	4
.nv.constant0._ZN5flash25flash_bwd_dot_do_o_kernelILb0E23Flash_bwd_kernel_traitsILi96ELi64ELi128ELi8ELi2ELi4ELi4ELb1ELb0EN7cutlass10bfloat16_tE19Flash_kernel_traitsILi96ELi64ELi128ELi8ES3_EEEEvNS_16Flash_bwd_paramsE:
	.zero		1536


//--------------------- .nv.constant0._ZN5flash25flash_bwd_dot_do_o_kernelILb1E23Flash_bwd_kernel_traitsILi96ELi64ELi128ELi8ELi2ELi4ELi4ELb1ELb0EN7cutlass10bfloat16_tE19Flash_kernel_traitsILi96ELi64ELi128ELi8ES3_EEEEvNS_16Flash_bwd_paramsE --------------------------
	.section	.nv.constant0._ZN5flash25flash_bwd_dot_do_o_kernelILb1E23Flash_bwd_kernel_traitsILi96ELi64ELi128ELi8ELi2ELi4ELi4ELb1ELb0EN7cutlass10bfloat16_tE19Flash_kernel_traitsILi96ELi64ELi128ELi8ES3_EEEEvNS_16Flash_bwd_paramsE,"a",@progbits
	.sectionflags	@""
	.align	4
.nv.constant0._ZN5flash25flash_bwd_dot_do_o_kernelILb1E23Flash_bwd_kernel_traitsILi96ELi64ELi128ELi8ELi2ELi4ELi4ELb1ELb0EN7cutlass10bfloat16_tE19Flash_kernel_traitsILi96ELi64ELi128ELi8ES3_EEEEvNS_16Flash_bwd_paramsE:
	.zero		1536


//--------------------- .nv.constant0._ZN5flash27flash_bwd_convert_dq_kernelI23Flash_bwd_kernel_traitsILi96ELi64ELi128ELi8ELi2ELi4ELi4ELb0ELb0EN7cutlass10bfloat16_tE19Flash_kernel_traitsILi96ELi64ELi128ELi8ES3_EEEEvNS_16Flash_bwd_paramsEi --------------------------
	.section	.nv.constant0._ZN5flash27flash_bwd_convert_dq_kernelI23Flash_bwd_kernel_traitsILi96ELi64ELi128ELi8ELi2ELi4ELi4ELb0ELb0EN7cutlass10bfloat16_tE19Flash_kernel_traitsILi96ELi64ELi128ELi8ES3_EEEEvNS_16Flash_bwd_paramsEi,"a",@progbits
	.sectionflags	@""
	.align	4
.nv.constant0._ZN5flash27flash_bwd_convert_dq_kernelI23Flash_bwd_kernel_traitsILi96ELi64ELi128ELi8ELi2ELi4ELi4ELb0ELb0EN7cutlass10bfloat16_tE19Flash_kernel_traitsILi96ELi64ELi128ELi8ES3_EEEEvNS_16Flash_bwd_paramsEi:
	.zero		1540


//--------------------- .nv.constant0._ZN5flash44flash_bwd_dq_dk_dv_loop_seqk_parallel_kernelI23Flash_bwd_kernel_traitsILi96ELi64ELi128ELi8ELi2ELi4ELi4ELb0ELb0EN7cutlass10bfloat16_tE19Flash_kernel_traitsILi96ELi64ELi128ELi8ES3_EELb1ELb1ELb0ELb0ELb0ELb0ELb0EEEvNS_16Flash_bwd_paramsE --------------------------
	.section	.nv.constant0._ZN5flash44flash_bwd_dq_dk_dv_loop_seqk_parallel_kernelI23Flash_bwd_kernel_traitsILi96ELi64ELi128ELi8ELi2ELi4ELi4ELb0ELb0EN7cutlass10bfloat16_tE19Flash_kernel_traitsILi96ELi64ELi128ELi8ES3_EELb1ELb1ELb0ELb0ELb0ELb0ELb0EEEvNS_16Flash_bwd_paramsE,"a",@progbits
	.sectionflags	@""
	.align	4
.nv.constant0._ZN5flash44flash_bwd_dq_dk_dv_loop_seqk_parallel_kernelI23Flash_bwd_kernel_traitsILi96ELi64ELi128ELi8ELi2ELi4ELi4ELb0ELb0EN7cutlass10bfloat16_tE19Flash_kernel_traitsILi96ELi64ELi128ELi8ES3_EELb1ELb1ELb0ELb0ELb0ELb0ELb0EEEvNS_16Flash_bwd_paramsE:
	.zero		1536


//--------------------- .nv.constant0._ZN5flash44flash_bwd_dq_dk_dv_loop_seqk_parallel_kernelI23Flash_bwd_kernel_traitsILi96ELi64ELi128ELi8ELi2ELi4ELi4ELb0ELb0EN7cutlass10bfloat16_tE19Flash_kernel_traitsILi96ELi64ELi128ELi8ES3_EELb0ELb1ELb0ELb0ELb0ELb0ELb1EEEvNS_16Flash_bwd_paramsE --------------------------
	.section	.nv.constant0._ZN5flash44flash_bwd_dq_dk_dv_loop_seqk_parallel_kernelI23Flash_bwd_kernel_traitsILi96ELi64ELi128ELi8ELi2ELi4ELi4ELb0ELb0EN7cutlass10bfloat16_tE19Flash_kernel_traitsILi96ELi64ELi128ELi8ES3_EELb0ELb1ELb0ELb0ELb0ELb0ELb1EEEvNS_16Flash_bwd_paramsE,"a",@progbits
	.sectionflags	@""
	.align	4
.nv.constant0._ZN5flash44flash_bwd_dq_dk_dv_loop_seqk_parallel_kernelI23Flash_bwd_kernel_traitsILi96ELi64ELi128ELi8ELi2ELi4ELi4ELb0ELb0EN7cutlass10bfloat16_tE19Flash_kernel_traitsILi96ELi64ELi128ELi8ES3_EELb0ELb1ELb0ELb0ELb0ELb0ELb1EEEvNS_16Flash_bwd_paramsE:
	.zero		1536


//--------------------- .nv.constant0._ZN5flash44flash_bwd_dq_dk_dv_loop_seqk_parallel_kernelI23Flash_bwd_kernel_traitsILi96ELi64ELi128ELi8ELi2ELi4ELi4ELb0ELb0EN7cutlass10bfloat16_tE19Flash_kernel_traitsILi96ELi64ELi128ELi8ES3_EELb1ELb1ELb0ELb0ELb1ELb1ELb0EEEvNS_16Flash_bwd_paramsE --------------------------
	.section	.nv.constant0._ZN5flash44flash_bwd_dq_dk_dv_loop_seqk_parallel_kernelI23Flash_bwd_kernel_traitsILi96ELi64ELi128ELi8ELi2ELi4ELi4ELb0ELb0EN7cutlass10bfloat16_tE19Flash_kernel_traitsILi96ELi64ELi128ELi8ES3_EELb1ELb1ELb0ELb0ELb1ELb1ELb0EEEvNS_16Flash_bwd_paramsE,"a",@progbits
	.sectionflags	@""
	.align	4
.nv.constant0._ZN5flash44flash_bwd_dq_dk_dv_loop_seqk_parallel_kernelI23Flash_bwd_kernel_traitsILi96ELi64ELi128ELi8ELi2ELi4ELi4ELb0ELb0EN7cutlass10bfloat16_tE19Flash_kernel_traitsILi96ELi64ELi128ELi8ES3_EELb1ELb1ELb0ELb0ELb1ELb1ELb0EEEvNS_16Flash_bwd_paramsE:
	.zero		1536


//--------------------- .nv.constant0._ZN5flash44flash_bwd_dq_dk_dv_loop_seqk_parallel_kernelI23Flash_bwd_kernel_traitsILi96ELi64ELi128ELi8ELi2ELi4ELi4ELb0ELb0EN7cutlass10bfloat16_tE19Flash_kernel_traitsILi96ELi64ELi128ELi8ES3_EELb0ELb1ELb0ELb0ELb1ELb1ELb1EEEvNS_16Flash_bwd_paramsE --------------------------
	.section	.nv.constant0._ZN5flash44flash_bwd_dq_dk_dv_loop_seqk_parallel_kernelI23Flash_bwd_kernel_traitsILi96ELi64ELi128ELi8ELi2ELi4ELi4ELb0ELb0EN7cutlass10bfloat16_tE19Flash_kernel_traitsILi96ELi64ELi128ELi8ES3_EELb0ELb1ELb0ELb0ELb1ELb1ELb1EEEvNS_16Flash_bwd_paramsE,"a",@progbits
	.sectionflags	@""
	.align	4
.nv.constant0._ZN5flash44flash_bwd_dq_dk_dv_loop_seqk_parallel_kernelI23Flash_bwd_kernel_traitsILi96ELi64ELi128ELi8ELi2ELi4ELi4ELb0ELb0EN7cutlass10bfloat16_tE19Flash_kernel_traitsILi96ELi64ELi128ELi8ES3_EELb0ELb1ELb0ELb0ELb1ELb1ELb1EEEvNS_16Flash_bwd_paramsE:
	.zero		1536


//--------------------- .nv.constant0._ZN5flash44flash_bwd_dq_dk_dv_loop_seqk_parallel_kernelI23Flash_bwd_kernel_traitsILi96ELi64ELi128ELi8ELi2ELi4ELi4ELb0ELb0EN7cutlass10bfloat16_tE19Flash_kernel_traitsILi96ELi64ELi128ELi8ES3_EELb1ELb1ELb0ELb0ELb0ELb1ELb0EEEvNS_16Flash_bwd_paramsE --------------------------
	.section	.nv.constant0._ZN5flash44flash_bwd_dq_dk_dv_loop_seqk_parallel_kernelI23Flash_bwd_kernel_traitsILi96ELi64ELi128ELi8ELi2ELi4ELi4ELb0ELb0EN7cutlass10bfloat16_tE19Flash_kernel_traitsILi96ELi64ELi128ELi8ES3_EELb1ELb1ELb0ELb0ELb0ELb1ELb0EEEvNS_16Flash_bwd_paramsE,"a",@progbits
	.sectionflags	@""
	.align	4
.nv.constant0._ZN5flash44flash_bwd_dq_dk_dv_loop_seqk_parallel_kernelI23Flash_bwd_kernel_traitsILi96ELi64ELi128ELi8ELi2ELi4ELi4ELb0ELb0EN7cutlass10bfloat16_tE19Flash_kernel_traitsILi96ELi64ELi128ELi8ES3_EELb1ELb1ELb0ELb0ELb0ELb1ELb0EEEvNS_16Flash_bwd_paramsE:
	.zero		1536


//--------------------- .nv.constant0._ZN5flash44flash_bwd_dq_dk_dv_loop_seqk_parallel_kernelI23Flash_bwd_kernel_traitsILi96ELi64ELi128ELi8ELi2ELi4ELi4ELb0ELb0EN7cutlass10bfloat16_tE19Flash_kernel_traitsILi96ELi64ELi128ELi8ES3_EELb0ELb1ELb0ELb0ELb0ELb1ELb1EEEvNS_16Flash_bwd_paramsE --------------------------
	.section	.nv.constant0._ZN5flash44flash_bwd_dq_dk_dv_loop_seqk_parallel_kernelI23Flash_bwd_kernel_traitsILi96ELi64ELi128ELi8ELi2ELi4ELi4ELb0ELb0EN7cutlass10bfloat16_tE19Flash_kernel_traitsILi96ELi64ELi128ELi8ES3_EELb0ELb1ELb0ELb0ELb0ELb1ELb1EEEvNS_16Flash_bwd_paramsE,"a",@progbits
	.sectionflags	@""
	.align	4
.nv.constant0._ZN5flash44flash_bwd_dq_dk_dv_loop_seqk_parallel_kernelI23Flash_bwd_kernel_traitsILi96ELi64ELi128ELi8ELi2ELi4ELi4ELb0ELb0EN7cutlass10bfloat16_tE19Flash_kernel_traitsILi96ELi64ELi128ELi8ES3_EELb0ELb1ELb0ELb0ELb0ELb1ELb1EEEvNS_16Flash_bwd_paramsE:
	.zero		1536


//--------------------- .nv.constant0._ZN5flash44flash_bwd_dq_dk_dv_loop_seqk_parallel_kernelI23Flash_bwd_kernel_traitsILi96ELi64ELi128ELi8ELi2ELi4ELi4ELb0ELb0EN7cutlass10bfloat16_tE19Flash_kernel_traitsILi96ELi64ELi128ELi8ES3_EELb1ELb1ELb0ELb1ELb0ELb0ELb0EEEvNS_16Flash_bwd_paramsE --------------------------
	.section	.nv.constant0._ZN5flash44flash_bwd_dq_dk_dv_loop_seqk_parallel_kernelI23Flash_bwd_kernel_traitsILi96ELi64ELi128ELi8ELi2ELi4ELi4ELb0ELb0EN7cutlass10bfloat16_tE19Flash_kernel_traitsILi96ELi64ELi128ELi8ES3_EELb1ELb1ELb0ELb1ELb0ELb0ELb0EEEvNS_16Flash_bwd_paramsE,"a",@progbits
	.sectionflags	@""
	.align	4
.nv.constant0._ZN5flash44flash_bwd_dq_dk_dv_loop_seqk_parallel_kernelI23Flash_bwd_kernel_traitsILi96ELi64ELi128ELi8ELi2ELi4ELi4ELb0ELb0EN7cutlass10bfloat16_tE19Flash_kernel_traitsILi96ELi64ELi128ELi8ES3_EELb1ELb1ELb0ELb1ELb0ELb0ELb0EEEvNS_16Flash_bwd_paramsE:
	.zero		1536


//--------------------- .nv.constant0._ZN5flash44flash_bwd_dq_dk_dv_loop_seqk_parallel_kernelI23Flash_bwd_kernel_traitsILi96ELi64ELi128ELi8ELi2ELi4ELi4ELb0ELb0EN7cutlass10bfloat16_tE19Flash_kernel_traitsILi96ELi64ELi128ELi8ES3_EELb0ELb1ELb0ELb1ELb0ELb0ELb1EEEvNS_16Flash_bwd_paramsE --------------------------
	.section	.nv.constant0._ZN5flash44flash_bwd_dq_dk_dv_loop_seqk_parallel_kernelI23Flash_bwd_kernel_traitsILi96ELi64ELi128ELi8ELi2ELi4ELi4ELb0ELb0EN7cutlass10bfloat16_tE19Flash_kernel_traitsILi96ELi64ELi128ELi8ES3_EELb0ELb1ELb0ELb1ELb0ELb0ELb1EEEvNS_16Flash_bwd_paramsE,"a",@progbits
	.sectionflags	@""
	.align	4
.nv.constant0._ZN5flash44flash_bwd_dq_dk_dv_loop_seqk_parallel_kernelI23Flash_bwd_kernel_traitsILi96ELi64ELi128ELi8ELi2ELi4ELi4ELb0ELb0EN7cutlass10bfloat16_tE19Flash_kernel_traitsILi96ELi64ELi128ELi8ES3_EELb0ELb1ELb0ELb1ELb0ELb0ELb1EEEvNS_16Flash_bwd_paramsE:
	.zero		1536


//--------------------- .nv.constant0._ZN5flash25flash_bwd_dot_do_o_kernelILb0E23Flash_bwd_kernel_traitsILi96ELi64ELi128ELi8ELi2ELi4ELi4ELb0ELb0EN7cutlass10bfloat16_tE19Flash_kernel_traitsILi96ELi64ELi128ELi8ES3_EEEEvNS_16Flash_bwd_paramsE --------------------------
	.section	.nv.constant0._ZN5flash25flash_bwd_dot_do_o_kernelILb0E23Flash_bwd_kernel_traitsILi96ELi64ELi128ELi8ELi2ELi4ELi4ELb0ELb0EN7cutlass10bfloat16_tE19Flash_kernel_traitsILi96ELi64ELi128ELi8ES3_EEEEvNS_16Flash_bwd_paramsE,"a",@progbits
	.sectionflags	@""
	.align	4
.nv.constant0._ZN5flash25flash_bwd_dot_do_o_kernelILb0E23Flash_bwd_kernel_traitsILi96ELi64ELi128ELi8ELi2ELi4ELi4ELb0ELb0EN7cutlass10bfloat16_tE19Flash_kernel_traitsILi96ELi64ELi128ELi8ES3_EEEEvNS_16Flash_bwd_paramsE:
	.zero		1536


//--------------------- .nv.constant0._ZN5flash25flash_bwd_dot_do_o_kernelILb1E23Flash_bwd_kernel_traitsILi96ELi64ELi128ELi8ELi2ELi4ELi4ELb0ELb0EN7cutlass10bfloat16_tE19Flash_kernel_traitsILi96ELi64ELi128ELi8ES3_EEEEvNS_16Flash_bwd_paramsE --------------------------
	.section	.nv.constant0._ZN5flash25flash_bwd_dot_do_o_kernelILb1E23Flash_bwd_kernel_traitsILi96ELi64ELi128ELi8ELi2ELi4ELi4ELb0ELb0EN7cutlass10bfloat16_tE19Flash_kernel_traitsILi96ELi64ELi128ELi8ES3_EEEEvNS_16Flash_bwd_paramsE,"a",@progbits
	.sectionflags	@""
	.align	4
.nv.constant0._ZN5flash25flash_bwd_dot_do_o_kernelILb1E23Flash_bwd_kernel_traitsILi96ELi64ELi128ELi8ELi2ELi4ELi4ELb0ELb0EN7cutlass10bfloat16_tE19Flash_kernel_traitsILi96ELi64ELi128ELi8ES3_EEEEvNS_16Flash_bwd_paramsE:
	.zero		1536


//--------------------- SYMBOLS --------------------------

	.type		.nv.reservedSmem.offset0,@object
	.size		.nv.reservedSmem.offset0,0x4
	.type		.nv.reservedSmem.cap,@object
	.size		.nv.reservedSmem.cap,0x4
